	.target	sm_80

	.elftype	@"ET_EXEC"


//--------------------- .note.nv.tkinfo           --------------------------
	.section	.note.nv.tkinfo,"",@"SHT_NOTE"
	.sectionflags	@"SHF_NOTE_NV_TKINFO"
	.tkinfo
        /*0018*/ 	.word	0x00000002
        /*0030*/ 	.string	""
        /*0030*/ 	.string	"ptxas"
        /*0030*/ 	.string	"Cuda compilation tools, release 13.0, V13.0.88"
        /*0030*/ 	.string	"Build cuda_13.0.r13.0/compiler.36424714_0"
        /*0030*/ 	.string	"-v  -suppress-debug-info  -lineinfo  -arch sm_80 "



//--------------------- .note.nv.cuinfo           --------------------------
	.section	.note.nv.cuinfo,"",@"SHT_NOTE"
	.sectionflags	@"SHF_NOTE_NV_CUINFO"
        /*0018*/ 	.short	0x0002
        /*001a*/ 	.short	0x0050
        /*001c*/ 	.short	0x0082
	.zero		2


//--------------------- .nv.info                  --------------------------
	.section	.nv.info,"",@"SHT_CUDA_INFO"
	.align	4


	//----- nvinfo : EIATTR_REGCOUNT
	.align		4
        /*0000*/ 	.byte	0x04, 0x2f
        /*0002*/ 	.short	(.L_1 - .L_0)
	.align		4
.L_0:
        /*0004*/ 	.word	index@(matmul_kernel)
        /*0008*/ 	.word	0x00000020


	//----- nvinfo : EIATTR_FRAME_SIZE
	.align		4
.L_1:
        /*000c*/ 	.byte	0x04, 0x11
        /*000e*/ 	.short	(.L_3 - .L_2)
	.align		4
.L_2:
        /*0010*/ 	.word	index@(matmul_kernel)
        /*0014*/ 	.word	0x00001640


	//----- nvinfo : EIATTR_MIN_STACK_SIZE
	.align		4
.L_3:
        /*0018*/ 	.byte	0x04, 0x12
        /*001a*/ 	.short	(.L_5 - .L_4)
	.align		4
.L_4:
        /*001c*/ 	.word	index@(matmul_kernel)
        /*0020*/ 	.word	0x00001640
.L_5:


//--------------------- .nv.info.matmul_kernel    --------------------------
	.section	.nv.info.matmul_kernel,"",@"SHT_CUDA_INFO"
	.sectionflags	@""
	.align	4


	//----- nvinfo : EIATTR_CUDA_API_VERSION
	.align		4
        /*0000*/ 	.byte	0x04, 0x37
        /*0002*/ 	.short	(.L_7 - .L_6)
.L_6:
        /*0004*/ 	.word	0x00000082


	//----- nvinfo : EIATTR_SW2861232_WAR
	.align		4
.L_7:
        /*0008*/ 	.byte	0x01, 0x35
	.zero		2


	//----- nvinfo : EIATTR_PARAM_CBANK
	.align		4
        /*000c*/ 	.byte	0x04, 0x0a
        /*000e*/ 	.short	(.L_9 - .L_8)
	.align		4
.L_8:
        /*0010*/ 	.word	index@(.nv.constant0.matmul_kernel)
        /*0014*/ 	.short	0x0160
        /*0016*/ 	.short	0x0050


	//----- nvinfo : EIATTR_CBANK_PARAM_SIZE
	.align		4
.L_9:
        /*0018*/ 	.byte	0x03, 0x19
        /*001a*/ 	.short	0x0050


	//----- nvinfo : EIATTR_KPARAM_INFO
	.align		4
        /*001c*/ 	.byte	0x04, 0x17
        /*001e*/ 	.short	(.L_11 - .L_10)
.L_10:
        /*0020*/ 	.word	0x00000000
        /*0024*/ 	.short	0x000d
        /*0026*/ 	.short	0x0048
        /*0028*/ 	.byte	0x00, 0xf4, 0x21, 0x00


	//----- nvinfo : EIATTR_KPARAM_INFO
	.align		4
.L_11:
        /*002c*/ 	.byte	0x04, 0x17
        /*002e*/ 	.short	(.L_13 - .L_12)
.L_12:
        /*0030*/ 	.word	0x00000000
        /*0034*/ 	.short	0x000c
        /*0036*/ 	.short	0x0040
        /*0038*/ 	.byte	0x00, 0xf4, 0x21, 0x00


	//----- nvinfo : EIATTR_KPARAM_INFO
	.align		4
.L_13:
        /*003c*/ 	.byte	0x04, 0x17
        /*003e*/ 	.short	(.L_15 - .L_14)
.L_14:
        /*0040*/ 	.word	0x00000000
        /*0044*/ 	.short	0x000b
        /*0046*/ 	.short	0x0038
        /*0048*/ 	.byte	0x00, 0xf0, 0x11, 0x00


	//----- nvinfo : EIATTR_KPARAM_INFO
	.align		4
.L_15:
        /*004c*/ 	.byte	0x04, 0x17
        /*004e*/ 	.short	(.L_17 - .L_16)
.L_16:
        /*0050*/ 	.word	0x00000000
        /*0054*/ 	.short	0x000a
        /*0056*/ 	.short	0x0034
        /*0058*/ 	.byte	0x00, 0xf0, 0x11, 0x00


	//----- nvinfo : EIATTR_KPARAM_INFO
	.align		4
.L_17:
        /*005c*/ 	.byte	0x04, 0x17
        /*005e*/ 	.short	(.L_19 - .L_18)
.L_18:
        /*0060*/ 	.word	0x00000000
        /*0064*/ 	.short	0x0009
        /*0066*/ 	.short	0x0030
        /*0068*/ 	.byte	0x00, 0xf0, 0x11, 0x00


	//----- nvinfo : EIATTR_KPARAM_INFO
	.align		4
.L_19:
        /*006c*/ 	.byte	0x04, 0x17
        /*006e*/ 	.short	(.L_21 - .L_20)
.L_20:
        /*0070*/ 	.word	0x00000000
        /*0074*/ 	.short	0x0008
        /*0076*/ 	.short	0x002c
        /*0078*/ 	.byte	0x00, 0xf0, 0x11, 0x00


	//----- nvinfo : EIATTR_KPARAM_INFO
	.align		4
.L_21:
        /*007c*/ 	.byte	0x04, 0x17
        /*007e*/ 	.short	(.L_23 - .L_22)
.L_22:
        /*0080*/ 	.word	0x00000000
        /*0084*/ 	.short	0x0007
        /*0086*/ 	.short	0x0028
        /*0088*/ 	.byte	0x00, 0xf0, 0x11, 0x00


	//----- nvinfo : EIATTR_KPARAM_INFO
	.align		4
.L_23:
        /*008c*/ 	.byte	0x04, 0x17
        /*008e*/ 	.short	(.L_25 - .L_24)
.L_24:
        /*0090*/ 	.word	0x00000000
        /*0094*/ 	.short	0x0006
        /*0096*/ 	.short	0x0024
        /*0098*/ 	.byte	0x00, 0xf0, 0x11, 0x00


	//----- nvinfo : EIATTR_KPARAM_INFO
	.align		4
.L_25:
        /*009c*/ 	.byte	0x04, 0x17
        /*009e*/ 	.short	(.L_27 - .L_26)
.L_26:
        /*00a0*/ 	.word	0x00000000
        /*00a4*/ 	.short	0x0005
        /*00a6*/ 	.short	0x0020
        /*00a8*/ 	.byte	0x00, 0xf0, 0x11, 0x00


	//----- nvinfo : EIATTR_KPARAM_INFO
	.align		4
.L_27:
        /*00ac*/ 	.byte	0x04, 0x17
        /*00ae*/ 	.short	(.L_29 - .L_28)
.L_28:
        /*00b0*/ 	.word	0x00000000
        /*00b4*/ 	.short	0x0004
        /*00b6*/ 	.short	0x001c
        /*00b8*/ 	.byte	0x00, 0xf0, 0x11, 0x00


	//----- nvinfo : EIATTR_KPARAM_INFO
	.align		4
.L_29:
        /*00bc*/ 	.byte	0x04, 0x17
        /*00be*/ 	.short	(.L_31 - .L_30)
.L_30:
        /*00c0*/ 	.word	0x00000000
        /*00c4*/ 	.short	0x0003
        /*00c6*/ 	.short	0x0018
        /*00c8*/ 	.byte	0x00, 0xf0, 0x11, 0x00


	//----- nvinfo : EIATTR_KPARAM_INFO
	.align		4
.L_31:
        /*00cc*/ 	.byte	0x04, 0x17
        /*00ce*/ 	.short	(.L_33 - .L_32)
.L_32:
        /*00d0*/ 	.word	0x00000000
        /*00d4*/ 	.short	0x0002
        /*00d6*/ 	.short	0x0010
        /*00d8*/ 	.byte	0x00, 0xf4, 0x21, 0x00


	//----- nvinfo : EIATTR_KPARAM_INFO
	.align		4
.L_33:
        /*00dc*/ 	.byte	0x04, 0x17
        /*00de*/ 	.short	(.L_35 - .L_34)
.L_34:
        /*00e0*/ 	.word	0x00000000
        /*00e4*/ 	.short	0x0001
        /*00e6*/ 	.short	0x0008
        /*00e8*/ 	.byte	0x00, 0xf4, 0x21, 0x00


	//----- nvinfo : EIATTR_KPARAM_INFO
	.align		4
.L_35:
        /*00ec*/ 	.byte	0x04, 0x17
        /*00ee*/ 	.short	(.L_37 - .L_36)
.L_36:
        /*00f0*/ 	.word	0x00000000
        /*00f4*/ 	.short	0x0000
        /*00f6*/ 	.short	0x0000
        /*00f8*/ 	.byte	0x00, 0xf4, 0x21, 0x00


	//----- nvinfo : EIATTR_MAXREG_COUNT
	.align		4
.L_37:
        /*00fc*/ 	.byte	0x03, 0x1b
        /*00fe*/ 	.short	0x00ff


	//----- nvinfo : EIATTR_NUM_BARRIERS
	.align		4
        /*0100*/ 	.byte	0x02, 0x4c
        /*0102*/ 	.byte	0x01
	.zero		1


	//----- nvinfo : EIATTR_ANNOTATIONS
	.align		4
        /*0104*/ 	.byte	0x04, 0x55
        /*0106*/ 	.short	(.L_39 - .L_38)


	//   ....[0]....
.L_38:
        /*0108*/ 	.word	0x00000001
        /*010c*/ 	.byte	0xe0, 0x04, 0x00, 0x00, 0x01, 0x00, 0x00, 0x00, 0x40, 0x05, 0x00, 0x00, 0x01, 0x00, 0x00, 0x00
        /* <DEDUP_REMOVED lines=2298> */
        /*90bc*/ 	.byte	0x70, 0x31, 0x02, 0x00, 0x01, 0x00, 0x00, 0x00, 0x80, 0x31, 0x02, 0x00


	//----- nvinfo : EIATTR_MERCURY_ISA_VERSION
	.align		4
.L_39:
        /*90c8*/ 	.byte	0x03, 0x5f
        /*90ca*/ 	.short	0x0000


	//----- nvinfo : EIATTR_EXIT_INSTR_OFFSETS
	.align		4
        /*90cc*/ 	.byte	0x04, 0x1c
        /*90ce*/ 	.short	(.L_41 - .L_40)


	//   ....[0]....
.L_40:
        /*90d0*/ 	.word	0x00023480


	//   ....[1]....
        /*90d4*/ 	.word	0x000234b0


	//----- nvinfo : EIATTR_REQNTID
	.align		4
.L_41:
        /*90d8*/ 	.byte	0x04, 0x10
        /*90da*/ 	.short	(.L_43 - .L_42)
.L_42:
        /*90dc*/ 	.word	0x00000080
        /*90e0*/ 	.word	0x00000001
        /*90e4*/ 	.word	0x00000001
.L_43:


//--------------------- .nv.callgraph             --------------------------
	.section	.nv.callgraph,"",@"SHT_CUDA_CALLGRAPH"
	.align	4
	.sectionentsize	8
	.align		4
        /*0000*/ 	.word	0x00000000
	.align		4
        /*0004*/ 	.word	0xffffffff
	.align		4
        /*0008*/ 	.word	0x00000000
	.align		4
        /*000c*/ 	.word	0xfffffffe
	.align		4
        /*0010*/ 	.word	0x00000000
	.align		4
        /*0014*/ 	.word	0xfffffffd
	.align		4
        /*0018*/ 	.word	0x00000000
	.align		4
        /*001c*/ 	.word	0xfffffffc


//--------------------- .nv.rel.action            --------------------------
	.section	.nv.rel.action,"",@"SHT_CUDA_RELOCINFO"
	.align	8
	.sectionentsize	8
        /*0000*/ 	.byte	0x73, 0x00, 0x00, 0x00, 0x00, 0x00, 0x00, 0x00, 0x00, 0x00, 0x00, 0x11, 0x25, 0x00, 0x05, 0x36


//--------------------- .nv.constant0.matmul_kernel --------------------------
	.section	.nv.constant0.matmul_kernel,"a",@progbits
	.sectionflags	@""
	.align	4
.nv.constant0.matmul_kernel:
	.zero		432


//--------------------- .text.matmul_kernel       --------------------------
	.section	.text.matmul_kernel,"ax",@progbits
	.sectioninfo	@"SHI_REGISTERS=32"
	.align	128
        .global         matmul_kernel
        .type           matmul_kernel,@function
        .size           matmul_kernel,(.L_x_5 - matmul_kernel)
        .other          matmul_kernel,@"STO_CUDA_ENTRY STV_DEFAULT"
matmul_kernel:
.text.matmul_kernel:
[----:B------:R-:W-:-:S04]  /*0000*/  IMAD.MOV.U32 R1, RZ, RZ, c[0x0][0x28] ;  /* 0x00000a00ff017624 */ /* 0x000fc800078e00ff */
[----:B------:R-:W-:Y:S01]  /*0010*/  IMAD.MOV.U32 R0, RZ, RZ, c[0x0][0x17c] ;  /* 0x00005f00ff007624 */ /* 0x000fe200078e00ff */
[----:B------:R-:W-:Y:S01]  /*0020*/  IADD3 R1, R1, -0x1640, RZ ;  /* 0xffffe9c001017810 */ /* 0x000fe20007ffe0ff */
[----:B------:R-:W0:Y:S01]  /*0030*/  S2R R12, SR_TID.X ;  /* 0x00000000000c7919 */ /* 0x000e220000002100 */
[----:B------:R-:W-:Y:S02]  /*0040*/  ULDC.64 UR6, c[0x0][0x118] ;  /* 0x0000460000067ab9 */ /* 0x000fe40000000a00 */
[----:B------:R-:W-:-:S04]  /*0050*/  IADD3 R0, R0, 0x3f, RZ ;  /* 0x0000003f00007810 */ /* 0x000fc80007ffe0ff */
[----:B------:R-:W-:-:S04]  /*0060*/  SHF.R.S32.HI R3, RZ, 0x1f, R0 ;  /* 0x0000001fff037819 */ /* 0x000fc80000011400 */
[----:B------:R-:W-:-:S04]  /*0070*/  LEA.HI R3, R3, R0, RZ, 0x6 ;  /* 0x0000000003037211 */ /* 0x000fc800078f30ff */
[----:B------:R-:W-:Y:S02]  /*0080*/  SHF.R.S32.HI R0, RZ, 0x6, R3 ;  /* 0x00000006ff007819 */ /* 0x000fe40000011403 */
[----:B------:R-:W1:Y:S03]  /*0090*/  S2R R3, SR_CTAID.X ;  /* 0x0000000000037919 */ /* 0x000e660000002500 */
[----:B------:R-:W-:Y:S01]  /*00a0*/  IMAD.SHL.U32 R0, R0, 0x8, RZ ;  /* 0x0000000800007824 */ /* 0x000fe200078e00ff */
[----:B0-----:R-:W-:-:S04]  /*00b0*/  LOP3.LUT R14, R12, 0x7f, RZ, 0xc0, !PT ;  /* 0x0000007f0c0e7812 */ /* 0x001fc800078ec0ff */
[-C--:B------:R-:W-:Y:S02]  /*00c0*/  IABS R7, R0.reuse ;  /* 0x0000000000077213 */ /* 0x080fe40000000000 */
[----:B------:R-:W-:Y:S02]  /*00d0*/  IABS R10, R0 ;  /* 0x00000000000a7213 */ /* 0x000fe40000000000 */
[----:B------:R-:W0:Y:S01]  /*00e0*/  I2F.RP R2, R7 ;  /* 0x0000000700027306 */ /* 0x000e220000209400 */
[----:B-1----:R-:W-:-:S07]  /*00f0*/  IABS R8, R3 ;  /* 0x0000000300087213 */ /* 0x002fce0000000000 */
[----:B0-----:R-:W0:Y:S02]  /*0100*/  MUFU.RCP R2, R2 ;  /* 0x0000000200027308 */ /* 0x001e240000001000 */
[----:B0-----:R-:W-:Y:S01]  /*0110*/  IADD3 R4, R2, 0xffffffe, RZ ;  /* 0x0ffffffe02047810 */ /* 0x001fe20007ffe0ff */
[----:B------:R-:W-:-:S05]  /*0120*/  IMAD.MOV R2, RZ, RZ, -R10 ;  /* 0x000000ffff027224 */ /* 0x000fca00078e0a0a */
[----:B------:R0:W1:Y:S02]  /*0130*/  F2I.FTZ.U32.TRUNC.NTZ R5, R4 ;  /* 0x0000000400057305 */ /* 0x000064000021f000 */
[----:B0-----:R-:W-:Y:S02]  /*0140*/  IMAD.MOV.U32 R4, RZ, RZ, RZ ;  /* 0x000000ffff047224 */ /* 0x001fe400078e00ff */
[----:B-1----:R-:W-:-:S04]  /*0150*/  IMAD.MOV R6, RZ, RZ, -R5 ;  /* 0x000000ffff067224 */ /* 0x002fc800078e0a05 */
[----:B------:R-:W-:Y:S02]  /*0160*/  IMAD R9, R6, R7, RZ ;  /* 0x0000000706097224 */ /* 0x000fe400078e02ff */
[----:B------:R-:W-:Y:S02]  /*0170*/  IMAD.MOV.U32 R6, RZ, RZ, R8 ;  /* 0x000000ffff067224 */ /* 0x000fe400078e0008 */
[----:B------:R-:W-:-:S06]  /*0180*/  IMAD.HI.U32 R5, R5, R9, R4 ;  /* 0x0000000905057227 */ /* 0x000fcc00078e0004 */
[----:B------:R-:W-:-:S04]  /*0190*/  IMAD.HI.U32 R5, R5, R6, RZ ;  /* 0x0000000605057227 */ /* 0x000fc800078e00ff */
[----:B------:R-:W-:-:S05]  /*01a0*/  IMAD R2, R5, R2, R6 ;  /* 0x0000000205027224 */ /* 0x000fca00078e0206 */
[----:B------:R-:W-:-:S13]  /*01b0*/  ISETP.GT.U32.AND P1, PT, R7, R2, PT ;  /* 0x000000020700720c */ /* 0x000fda0003f24070 */
[----:B------:R-:W-:Y:S01]  /*01c0*/  @!P1 IMAD.IADD R2, R2, 0x1, -R7 ;  /* 0x0000000102029824 */ /* 0x000fe200078e0a07 */
[----:B------:R-:W-:Y:S02]  /*01d0*/  @!P1 IADD3 R5, R5, 0x1, RZ ;  /* 0x0000000105059810 */ /* 0x000fe40007ffe0ff */
[----:B------:R-:W-:Y:S02]  /*01e0*/  ISETP.NE.AND P1, PT, R0, RZ, PT ;  /* 0x000000ff0000720c */ /* 0x000fe40003f25270 */
[----:B------:R-:W-:Y:S02]  /*01f0*/  ISETP.GE.U32.AND P0, PT, R2, R7, PT ;  /* 0x000000070200720c */ /* 0x000fe40003f06070 */
[----:B------:R-:W-:-:S04]  /*0200*/  LOP3.LUT R2, R3, R0, RZ, 0x3c, !PT ;  /* 0x0000000003027212 */ /* 0x000fc800078e3cff */
[----:B------:R-:W-:Y:S01]  /*0210*/  ISETP.GE.AND P2, PT, R2, RZ, PT ;  /* 0x000000ff0200720c */ /* 0x000fe20003f46270 */
[----:B------:R-:W-:-:S05]  /*0220*/  IMAD.MOV.U32 R2, RZ, RZ, c[0x0][0x178] ;  /* 0x00005e00ff027624 */ /* 0x000fca00078e00ff */
[----:B------:R-:W-:Y:S02]  /*0230*/  IADD3 R2, R2, 0x7f, RZ ;  /* 0x0000007f02027810 */ /* 0x000fe40007ffe0ff */
[----:B------:R-:W-:-:S05]  /*0240*/  @P0 IADD3 R5, R5, 0x1, RZ ;  /* 0x0000000105050810 */ /* 0x000fca0007ffe0ff */
[----:B------:R-:W-:Y:S01]  /*0250*/  IMAD.MOV.U32 R4, RZ, RZ, R5 ;  /* 0x000000ffff047224 */ /* 0x000fe200078e0005 */
[----:B------:R-:W-:-:S03]  /*0260*/  SHF.R.S32.HI R5, RZ, 0x1f, R2 ;  /* 0x0000001fff057819 */ /* 0x000fc60000011402 */
[----:B------:R-:W-:Y:S01]  /*0270*/  @!P2 IMAD.MOV R4, RZ, RZ, -R4 ;  /* 0x000000ffff04a224 */ /* 0x000fe200078e0a04 */
[----:B------:R-:W-:Y:S02]  /*0280*/  @!P1 LOP3.LUT R4, RZ, R0, RZ, 0x33, !PT ;  /* 0x00000000ff049212 */ /* 0x000fe400078e33ff */
[----:B------:R-:W-:-:S03]  /*0290*/  LEA.HI R5, R5, R2, RZ, 0x7 ;  /* 0x0000000205057211 */ /* 0x000fc600078f38ff */
[----:B------:R-:W-:Y:S02]  /*02a0*/  IMAD.SHL.U32 R2, R4, 0x8, RZ ;  /* 0x0000000804027824 */ /* 0x000fe400078e00ff */
[----:B------:R-:W-:-:S03]  /*02b0*/  IMAD.MOV R4, RZ, RZ, -R4 ;  /* 0x000000ffff047224 */ /* 0x000fc600078e0a04 */
[----:B------:R-:W-:Y:S01]  /*02c0*/  LEA.HI.SX32 R5, R5, -R2, 0x19 ;  /* 0x8000000205057211 */ /* 0x000fe200078fcaff */
[----:B------:R-:W-:Y:S02]  /*02d0*/  IMAD R13, R0, R4, R3 ;  /* 0x00000004000d7224 */ /* 0x000fe400078e0203 */
[----:B------:R-:W-:Y:S01]  /*02e0*/  IMAD.MOV.U32 R4, RZ, RZ, RZ ;  /* 0x000000ffff047224 */ /* 0x000fe200078e00ff */
[----:B------:R-:W-:Y:S02]  /*02f0*/  IMNMX R6, R5, 0x8, PT ;  /* 0x0000000805067817 */ /* 0x000fe40003800200 */
[----:B------:R-:W-:Y:S02]  /*0300*/  IABS R11, R13 ;  /* 0x0000000d000b7213 */ /* 0x000fe40000000000 */
[----:B------:R-:W-:-:S04]  /*0310*/  IABS R9, R6 ;  /* 0x0000000600097213 */ /* 0x000fc80000000000 */
[----:B------:R-:W0:Y:S08]  /*0320*/  I2F.RP R7, R9 ;  /* 0x0000000900077306 */ /* 0x000e300000209400 */
[----:B0-----:R-:W0:Y:S02]  /*0330*/  MUFU.RCP R7, R7 ;  /* 0x0000000700077308 */ /* 0x001e240000001000 */
[----:B0-----:R-:W-:-:S06]  /*0340*/  IADD3 R5, R7, 0xffffffe, RZ ;  /* 0x0ffffffe07057810 */ /* 0x001fcc0007ffe0ff */
[----:B------:R-:W0:Y:S02]  /*0350*/  F2I.FTZ.U32.TRUNC.NTZ R5, R5 ;  /* 0x0000000500057305 */ /* 0x000e24000021f000 */
[----:B0-----:R-:W-:-:S04]  /*0360*/  IMAD.MOV R8, RZ, RZ, -R5 ;  /* 0x000000ffff087224 */ /* 0x001fc800078e0a05 */
[----:B------:R-:W-:-:S04]  /*0370*/  IMAD.MOV.U32 R0, RZ, RZ, R8 ;  /* 0x000000ffff007224 */ /* 0x000fc800078e0008 */
[----:B------:R-:W-:Y:S01]  /*0380*/  IMAD R3, R0, R9, RZ ;  /* 0x0000000900037224 */ /* 0x000fe200078e02ff */
[----:B------:R-:W-:-:S03]  /*0390*/  IABS R0, R6 ;  /* 0x0000000600007213 */ /* 0x000fc60000000000 */
[----:B------:R-:W-:-:S04]  /*03a0*/  IMAD.HI.U32 R4, R5, R3, R4 ;  /* 0x0000000305047227 */ /* 0x000fc800078e0004 */
[----:B------:R-:W-:Y:S02]  /*03b0*/  IMAD.MOV R0, RZ, RZ, -R0 ;  /* 0x000000ffff007224 */ /* 0x000fe400078e0a00 */
        /* <DEDUP_REMOVED lines=9> */
[----:B------:R-:W-:-:S05]  /*0450*/  IMAD.MOV.U32 R0, RZ, RZ, 0x7f ;  /* 0x0000007fff007424 */ /* 0x000fca00078e00ff */
[----:B------:R-:W-:Y:S02]  /*0460*/  IADD3 R16, R0, c[0x0][0x180], RZ ;  /* 0x0000600000107a10 */ /* 0x000fe40007ffe0ff */
[----:B------:R-:W-:Y:S02]  /*0470*/  @P0 IADD3 R4, R4, 0x1, RZ ;  /* 0x0000000104040810 */ /* 0x000fe40007ffe0ff */
[----:B------:R-:W-:-:S03]  /*0480*/  ISETP.GT.AND P0, PT, R16, 0x7f, PT ;  /* 0x0000007f1000780c */ /* 0x000fc60003f04270 */
[----:B------:R-:W-:Y:S01]  /*0490*/  @!P2 IMAD.MOV R4, RZ, RZ, -R4 ;  /* 0x000000ffff04a224 */ /* 0x000fe200078e0a04 */
[----:B------:R-:W-:-:S05]  /*04a0*/  @!P1 LOP3.LUT R4, RZ, R6, RZ, 0x33, !PT ;  /* 0x00000006ff049212 */ /* 0x000fca00078e33ff */
[----:B------:R-:W-:Y:S02]  /*04b0*/  IMAD.MOV R3, RZ, RZ, -R4 ;  /* 0x000000ffff037224 */ /* 0x000fe400078e0a04 */
[----:B------:R-:W-:Y:S02]  /*04c0*/  IMAD.SHL.U32 R15, R4, 0x40, RZ ;  /* 0x00000040040f7824 */ /* 0x000fe400078e00ff */
[----:B------:R-:W-:-:S03]  /*04d0*/  IMAD R3, R6, R3, R13 ;  /* 0x0000000306037224 */ /* 0x000fc600078e020d */
[----:B------:R-:W-:Y:S01]  /*04e0*/  STL [R1+0x338], R15 ;  /* 0x0003380f01007387 */ /* 0x000fe20000100800 */
[----:B------:R-:W-:Y:S01]  /*04f0*/  IMAD.IADD R0, R2, 0x1, R3 ;  /* 0x0000000102007824 */ /* 0x000fe200078e0203 */
[C---:B------:R-:W-:Y:S02]  /*0500*/  IADD3 R3, R15.reuse, 0x1, RZ ;  /* 0x000000010f037810 */ /* 0x040fe40007ffe0ff */
[C---:B------:R-:W-:Y:S01]  /*0510*/  IADD3 R2, R15.reuse, 0x2, RZ ;  /* 0x000000020f027810 */ /* 0x040fe20007ffe0ff */
[----:B------:R-:W-:Y:S01]  /*0520*/  IMAD R0, R0, 0x80, R14 ;  /* 0x0000008000007824 */ /* 0x000fe200078e020e */
[C---:B------:R-:W-:Y:S01]  /*0530*/  IADD3 R4, R15.reuse, 0x3, RZ ;  /* 0x000000030f047810 */ /* 0x040fe20007ffe0ff */
[----:B------:R0:W-:Y:S01]  /*0540*/  STL [R1+0x96c], R3 ;  /* 0x00096c0301007387 */ /* 0x0001e20000100800 */
[C---:B------:R-:W-:Y:S02]  /*0550*/  IADD3 R28, R15.reuse, 0x1b, RZ ;  /* 0x0000001b0f1c7810 */ /* 0x040fe40007ffe0ff */
[C---:B------:R-:W-:Y:S01]  /*0560*/  IADD3 R5, R15.reuse, 0x37, RZ ;  /* 0x000000370f057810 */ /* 0x040fe20007ffe0ff */
[----:B------:R1:W-:Y:S01]  /*0570*/  STL [R1+0x968], R2 ;  /* 0x0009680201007387 */ /* 0x0003e20000100800 */
[----:B------:R-:W-:-:S03]  /*0580*/  IADD3 R29, R15, 0x3a, RZ ;  /* 0x0000003a0f1d7810 */ /* 0x000fc60007ffe0ff */
[----:B------:R2:W-:Y:S01]  /*0590*/  STL [R1+0x964], R4 ;  /* 0x0009640401007387 */ /* 0x0005e20000100800 */
[C---:B0-----:R-:W-:Y:S02]  /*05a0*/  IADD3 R3, R15.reuse, 0x4, RZ ;  /* 0x000000040f037810 */ /* 0x041fe40007ffe0ff */
[----:B-1----:R-:W-:-:S03]  /*05b0*/  IADD3 R2, R15, 0x5, RZ ;  /* 0x000000050f027810 */ /* 0x002fc60007ffe0ff */
[----:B------:R0:W-:Y:S01]  /*05c0*/  STL [R1+0x960], R3 ;  /* 0x0009600301007387 */ /* 0x0001e20000100800 */
[----:B--2---:R-:W-:-:S03]  /*05d0*/  IADD3 R4, R15, 0x6, RZ ;  /* 0x000000060f047810 */ /* 0x004fc60007ffe0ff */
[----:B------:R1:W-:Y:S04]  /*05e0*/  STL [R1+0x970], R2 ;  /* 0x0009700201007387 */ /* 0x0003e80000100800 */
        /* <DEDUP_REMOVED lines=43> */
[----:B0-----:R-:W-:-:S03]  /*08a0*/  IADD3 R3, R15, 0x1d, RZ ;  /* 0x0000001d0f037810 */ /* 0x001fc60007ffe0ff */
[----:B------:R-:W-:Y:S01]  /*08b0*/  STL [R1+0x9c8], R28 ;  /* 0x0009c81c01007387 */ /* 0x000fe20000100800 */
[----:B-1----:R-:W-:-:S03]  /*08c0*/  IADD3 R2, R15, 0x1e, RZ ;  /* 0x0000001e0f027810 */ /* 0x002fc60007ffe0ff */
[----:B------:R0:W-:Y:S01]  /*08d0*/  STL [R1+0x9d0], R3 ;  /* 0x0009d00301007387 */ /* 0x0001e20000100800 */
[----:B--2---:R-:W-:-:S03]  /*08e0*/  IADD3 R4, R15, 0x1f, RZ ;  /* 0x0000001f0f047810 */ /* 0x004fc60007ffe0ff */
[----:B------:R1:W-:Y:S04]  /*08f0*/  STL [R1+0x9d4], R2 ;  /* 0x0009d40201007387 */ /* 0x0003e80000100800 */
[----:B------:R2:W-:Y:S01]  /*0900*/  STL [R1+0x9dc], R4 ;  /* 0x0009dc0401007387 */ /* 0x0005e20000100800 */
[C---:B0-----:R-:W-:Y:S02]  /*0910*/  IADD3 R3, R15.reuse, 0x21, RZ ;  /* 0x000000210f037810 */ /* 0x041fe40007ffe0ff */
[C---:B-1----:R-:W-:Y:S02]  /*0920*/  IADD3 R2, R15.reuse, 0x20, RZ ;  /* 0x000000200f027810 */ /* 0x042fe40007ffe0ff */
[----:B--2---:R-:W-:-:S03]  /*0930*/  IADD3 R4, R15, 0x22, RZ ;  /* 0x000000220f047810 */ /* 0x004fc60007ffe0ff */
[----:B------:R0:W-:Y:S04]  /*0940*/  STL [R1+0x9d8], R2 ;  /* 0x0009d80201007387 */ /* 0x0001e80000100800 */
        /* <DEDUP_REMOVED lines=43> */
[----:B------:R-:W-:Y:S01]  /*0c00*/  STL [R1+0xa40], R3 ;  /* 0x000a400301007387 */ /* 0x000fe20000100800 */
[----:B0-----:R-:W-:-:S03]  /*0c10*/  IADD3 R2, R15, 0x39, RZ ;  /* 0x000000390f027810 */ /* 0x001fc60007ffe0ff */
[----:B------:R0:W-:Y:S01]  /*0c20*/  STL [R1+0xa4c], R4 ;  /* 0x000a4c0401007387 */ /* 0x0001e20000100800 */
[----:B-1----:R-:W-:-:S03]  /*0c30*/  IADD3 R5, R15, 0x3c, RZ ;  /* 0x0000003c0f057810 */ /* 0x002fc60007ffe0ff */
[----:B------:R1:W-:Y:S04]  /*0c40*/  STL [R1+0xa54], R2 ;  /* 0x000a540201007387 */ /* 0x0003e80000100800 */
[----:B------:R-:W-:Y:S01]  /*0c50*/  STL [R1+0xa58], R29 ;  /* 0x000a581d01007387 */ /* 0x000fe20000100800 */
[----:B0-----:R-:W-:-:S03]  /*0c60*/  IADD3 R4, R15, 0x3d, RZ ;  /* 0x0000003d0f047810 */ /* 0x001fc60007ffe0ff */
[----:B------:R0:W-:Y:S01]  /*0c70*/  STL [R1+0xa44], R5 ;  /* 0x000a440501007387 */ /* 0x0001e20000100800 */
[----:B-1----:R-:W-:-:S03]  /*0c80*/  IADD3 R2, R15, 0x3b, RZ ;  /* 0x0000003b0f027810 */ /* 0x002fc60007ffe0ff */
[----:B------:R1:W-:Y:S04]  /*0c90*/  STL [R1+0xa38], R4 ;  /* 0x000a380401007387 */ /* 0x0003e80000100800 */
[----:B------:R2:W-:Y:S01]  /*0ca0*/  STL [R1+0xa50], R2 ;  /* 0x000a500201007387 */ /* 0x0005e20000100800 */
[C---:B0-----:R-:W-:Y:S02]  /*0cb0*/  IADD3 R5, R15.reuse, 0x3e, RZ ;  /* 0x0000003e0f057810 */ /* 0x041fe40007ffe0ff */
[----:B-1----:R-:W-:-:S03]  /*0cc0*/  IADD3 R4, R15, 0x3f, RZ ;  /* 0x0000003f0f047810 */ /* 0x002fc60007ffe0ff */
[----:B------:R2:W-:Y:S04]  /*0cd0*/  STL [R1+0x9ec], R5 ;  /* 0x0009ec0501007387 */ /* 0x0005e80000100800 */
[----:B------:R2:W-:Y:S04]  /*0ce0*/  STL [R1+0x9e0], R4 ;  /* 0x0009e00401007387 */ /* 0x0005e80000100800 */
[----:B------:R2:W-:Y:S01]  /*0cf0*/  STL [R1+0x958], R0 ;  /* 0x0009580001007387 */ /* 0x0005e20000100800 */
[----:B------:R-:W-:Y:S05]  /*0d00*/  @P0 BRA `(.L_x_0) ;  /* 0x0000018000000947 */ /* 0x000fea0003800000 */
[----:B--2---:R-:W-:Y:S01]  /*0d10*/  IMAD.SHL.U32 R0, R12, 0x40, RZ ;  /* 0x000000400c007824 */ /* 0x004fe200078e00ff */
[----:B------:R0:W-:Y:S01]  /*0d20*/  STL [R1], RZ ;  /* 0x000000ff01007387 */ /* 0x0001e20000100800 */
[----:B------:R-:W-:Y:S01]  /*0d30*/  CS2R R24, SRZ ;  /* 0x0000000000187805 */ /* 0x000fe2000001ff00 */
[----:B------:R-:W-:Y:S01]  /*0d40*/  CS2R R26, SRZ ;  /* 0x00000000001a7805 */ /* 0x000fe2000001ff00 */
[----:B------:R-:W-:Y:S01]  /*0d50*/  CS2R R20, SRZ ;  /* 0x0000000000147805 */ /* 0x000fe2000001ff00 */
[----:B------:R0:W-:Y:S01]  /*0d60*/  STL [R1+0x4], RZ ;  /* 0x000004ff01007387 */ /* 0x0001e20000100800 */
[----:B------:R-:W-:Y:S01]  /*0d70*/  LOP3.LUT R0, R0, 0x800, RZ, 0xc0, !PT ;  /* 0x0000080000007812 */ /* 0x000fe200078ec0ff */
[----:B------:R-:W-:Y:S01]  /*0d80*/  CS2R R22, SRZ ;  /* 0x0000000000167805 */ /* 0x000fe2000001ff00 */
[----:B------:R-:W-:Y:S01]  /*0d90*/  CS2R R16, SRZ ;  /* 0x0000000000107805 */ /* 0x000fe2000001ff00 */
[----:B------:R0:W-:Y:S01]  /*0da0*/  STL [R1+0x8], RZ ;  /* 0x000008ff01007387 */ /* 0x0001e20000100800 */
[----:B------:R-:W-:Y:S01]  /*0db0*/  CS2R R18, SRZ ;  /* 0x0000000000127805 */ /* 0x000fe2000001ff00 */
[----:B------:R-:W-:Y:S01]  /*0dc0*/  CS2R R12, SRZ ;  /* 0x00000000000c7805 */ /* 0x000fe2000001ff00 */
[----:B------:R-:W-:Y:S01]  /*0dd0*/  CS2R R14, SRZ ;  /* 0x00000000000e7805 */ /* 0x000fe2000001ff00 */
[----:B------:R0:W-:Y:S01]  /*0de0*/  STL [R1+0xc], RZ ;  /* 0x00000cff01007387 */ /* 0x0001e20000100800 */
[----:B------:R-:W-:Y:S01]  /*0df0*/  CS2R R8, SRZ ;  /* 0x0000000000087805 */ /* 0x000fe2000001ff00 */
[----:B------:R-:W-:Y:S01]  /*0e00*/  CS2R R10, SRZ ;  /* 0x00000000000a7805 */ /* 0x000fe2000001ff00 */
[----:B------:R-:W-:Y:S01]  /*0e10*/  CS2R R4, SRZ ;  /* 0x0000000000047805 */ /* 0x000fe2000001ff00 */
[----:B------:R0:W-:Y:S01]  /*0e20*/  STL [R1+0x10], RZ ;  /* 0x000010ff01007387 */ /* 0x0001e20000100800 */
[----:B------:R-:W-:-:S03]  /*0e30*/  CS2R R6, SRZ ;  /* 0x0000000000067805 */ /* 0x000fc6000001ff00 */
[----:B------:R0:W-:Y:S04]  /*0e40*/  STL [R1+0x14], RZ ;  /* 0x000014ff01007387 */ /* 0x0001e80000100800 */
[----:B------:R0:W-:Y:S04]  /*0e50*/  STL [R1+0x18], RZ ;  /* 0x000018ff01007387 */ /* 0x0001e80000100800 */
[----:B------:R0:W-:Y:S04]  /*0e60*/  STL [R1+0x1c], RZ ;  /* 0x00001cff01007387 */ /* 0x0001e80000100800 */
[----:B------:R0:W-:Y:S01]  /*0e70*/  STL [R1+0x95c], R0 ;  /* 0x00095c0001007387 */ /* 0x0001e20000100800 */
[----:B------:R-:W-:Y:S05]  /*0e80*/  BRA `(.L_x_1) ;  /* 0x0002079000007947 */ /* 0x000fea0003800000 */
.L_x_0:
[----:B------:R-:W3:Y:S01]  /*0e90*/  LDL R20, [R1+0x9e0] ;  /* 0x0009e00001147983 */ /* 0x000ee20000100800 */
[----:B------:R-:W-:Y:S01]  /*0ea0*/  IMAD.MOV.U32 R27, RZ, RZ, R29 ;  /* 0x000000ffff1b7224 */ /* 0x000fe200078e001d */
[----:B------:R-:W-:Y:S01]  /*0eb0*/  IABS R29, c[0x0][0x17c] ;  /* 0x00005f00001d7a13 */ /* 0x000fe20000000000 */
[----:B------:R-:W-:Y:S01]  /*0ec0*/  IMAD.MOV.U32 R26, RZ, RZ, R2 ;  /* 0x000000ffff1a7224 */ /* 0x000fe200078e0002 */
[----:B------:R-:W4:Y:S02]  /*0ed0*/  LDL R21, [R1+0xa54] ;  /* 0x000a540001157983 */ /* 0x000f240000100800 */
[----:B--2---:R-:W0:Y:S01]  /*0ee0*/  I2F.RP R2, R29 ;  /* 0x0000001d00027306 */ /* 0x004e220000209400 */
[----:B------:R-:W-:Y:S01]  /*0ef0*/  IABS R0, c[0x0][0x178] ;  /* 0x00005e0000007a13 */ /* 0x000fe20000000000 */
[----:B------:R-:W2:Y:S04]  /*0f00*/  LDL R22, [R1+0xa4c] ;  /* 0x000a4c0001167983 */ /* 0x000ea80000100800 */
[----:B------:R-:W-:Y:S01]  /*0f10*/  IMAD.MOV.U32 R24, RZ, RZ, R0 ;  /* 0x000000ffff187224 */ /* 0x000fe200078e0000 */
[----:B------:R-:W1:Y:S03]  /*0f20*/  S2R R7, SR_TID.X ;  /* 0x0000000000077919 */ /* 0x000e660000002100 */
[----:B------:R-:W5:Y:S01]  /*0f30*/  I2F.RP R0, R24 ;  /* 0x0000001800007306 */ /* 0x000f620000209400 */
[----:B------:R-:W2:Y:S04]  /*0f40*/  LDL R17, [R1+0xa48] ;  /* 0x000a480001117983 */ /* 0x000ea80000100800 */
[----:B------:R-:W2:Y:S03]  /*0f50*/  LDL R8, [R1+0xa34] ;  /* 0x000a340001087983 */ /* 0x000ea60000100800 */
[----:B0-----:R-:W0:Y:S01]  /*0f60*/  MUFU.RCP R2, R2 ;  /* 0x0000000200027308 */ /* 0x001e220000001000 */
[----:B------:R-:W2:Y:S04]  /*0f70*/  LDL R16, [R1+0xa3c] ;  /* 0x000a3c0001107983 */ /* 0x000ea80000100800 */
[----:B------:R-:W2:Y:S03]  /*0f80*/  LDL R18, [R1+0xa30] ;  /* 0x000a300001127983 */ /* 0x000ea60000100800 */
[----:B-----5:R-:W5:Y:S01]  /*0f90*/  MUFU.RCP R0, R0 ;  /* 0x0000000000007308 */ /* 0x020f620000001000 */
[----:B------:R-:W2:Y:S04]  /*0fa0*/  LDL R19, [R1+0xa28] ;  /* 0x000a280001137983 */ /* 0x000ea80000100800 */
[----:B------:R-:W2:Y:S01]  /*0fb0*/  LDL R13, [R1+0xa20] ;  /* 0x000a2000010d7983 */ /* 0x000ea20000100800 */
[----:B0-----:R-:W-:-:S03]  /*0fc0*/  IADD3 R2, R2, 0xffffffe, RZ ;  /* 0x0ffffffe02027810 */ /* 0x001fc60007ffe0ff */
[----:B------:R-:W2:Y:S01]  /*0fd0*/  LDL R15, [R1+0xa24] ;  /* 0x000a2400010f7983 */ /* 0x000ea20000100800 */
[----:B------:R-:W0:Y:S01]  /*0fe0*/  F2I.FTZ.U32.TRUNC.NTZ R5, R2 ;  /* 0x0000000200057305 */ /* 0x000e22000021f000 */
[----:B-1----:R-:W-:Y:S01]  /*0ff0*/  IMAD.SHL.U32 R6, R7, 0x2, RZ ;  /* 0x0000000207067824 */ /* 0x002fe200078e00ff */
[----:B------:R-:W-:Y:S01]  /*1000*/  SHF.R.U32.HI R7, RZ, 0x1, R7 ;  /* 0x00000001ff077819 */ /* 0x000fe20000011607 */
[----:B------:R-:W2:Y:S01]  /*1010*/  LDL R12, [R1+0xa2c] ;  /* 0x000a2c00010c7983 */ /* 0x000ea20000100800 */
[----:B-----5:R-:W-:Y:S02]  /*1020*/  IADD3 R0, R0, 0xffffffe, RZ ;  /* 0x0ffffffe00007810 */ /* 0x020fe40007ffe0ff */
[----:B------:R-:W-:Y:S01]  /*1030*/  LOP3.LUT R6, R6, 0x10, RZ, 0xc0, !PT ;  /* 0x0000001006067812 */ /* 0x000fe200078ec0ff */
[----:B------:R-:W-:Y:S01]  /*1040*/  IMAD.MOV.U32 R23, RZ, RZ, R3 ;  /* 0x000000ffff177224 */ /* 0x000fe200078e0003 */
[----:B------:R-:W5:Y:S01]  /*1050*/  LDL R14, [R1+0xa14] ;  /* 0x000a1400010e7983 */ /* 0x000f620000100800 */
[----:B------:R3:W1:Y:S01]  /*1060*/  F2I.FTZ.U32.TRUNC.NTZ R3, R0 ;  /* 0x0000000000037305 */ /* 0x000662000021f000 */
[----:B------:R-:W-:Y:S01]  /*1070*/  IMAD.MOV.U32 R4, RZ, RZ, RZ ;  /* 0x000000ffff047224 */ /* 0x000fe200078e00ff */
[----:B------:R-:W-:Y:S01]  /*1080*/  LOP3.LUT R6, R6, 0x20, R7, 0xf8, !PT ;  /* 0x0000002006067812 */ /* 0x000fe200078ef807 */
[----:B------:R-:W5:Y:S01]  /*1090*/  LDL R11, [R1+0xa10] ;  /* 0x000a1000010b7983 */ /* 0x000f620000100800 */
[----:B0-----:R-:W-:-:S03]  /*10a0*/  IMAD.MOV R2, RZ, RZ, -R5 ;  /* 0x000000ffff027224 */ /* 0x001fc600078e0a05 */
[----:B------:R-:W5:Y:S01]  /*10b0*/  LDL R7, [R1+0x9ec] ;  /* 0x0009ec0001077983 */ /* 0x000f620000100800 */
[----:B------:R-:W-:-:S03]  /*10c0*/  IMAD R2, R2, R29, RZ ;  /* 0x0000001d02027224 */ /* 0x000fc600078e02ff */
[----:B------:R-:W5:Y:S01]  /*10d0*/  LDL R9, [R1+0xa1c] ;  /* 0x000a1c0001097983 */ /* 0x000f620000100800 */
[----:B------:R-:W-:-:S03]  /*10e0*/  IMAD.HI.U32 R25, R5, R2, R4 ;  /* 0x0000000205197227 */ /* 0x000fc600078e0004 */
[----:B------:R-:W5:Y:S04]  /*10f0*/  LDL R10, [R1+0xa18] ;  /* 0x000a1800010a7983 */ /* 0x000f680000100800 */
[----:B------:R-:W5:Y:S01]  /*1100*/  LDL R4, [R1+0xa38] ;  /* 0x000a380001047983 */ /* 0x000f620000100800 */
[----:B---3--:R-:W-:-:S05]  /*1110*/  IABS R0, R20 ;  /* 0x0000001400007213 */ /* 0x008fca0000000000 */
[----:B------:R-:W-:Y:S02]  /*1120*/  IMAD.MOV.U32 R5, RZ, RZ, R0 ;  /* 0x000000ffff057224 */ /* 0x000fe400078e0000 */
[----:B------:R-:W3:Y:S01]  /*1130*/  LDL R0, [R1+0xa44] ;  /* 0x000a440001007983 */ /* 0x000ee20000100800 */
[----:B----4-:R-:W-:Y:S02]  /*1140*/  IMAD.MOV.U32 R20, RZ, RZ, R21 ;  /* 0x000000ffff147224 */ /* 0x010fe400078e0015 */
[----:B--2---:R-:W-:Y:S01]  /*1150*/  IMAD.MOV.U32 R21, RZ, RZ, R22 ;  /* 0x000000ffff157224 */ /* 0x004fe200078e0016 */
[----:B------:R5:W-:Y:S01]  /*1160*/  STL [R1+0xa4], R6 ;  /* 0x0000a40601007387 */ /* 0x000be20000100800 */
[----:B------:R-:W-:Y:S02]  /*1170*/  IMAD.MOV.U32 R22, RZ, RZ, R17 ;  /* 0x000000ffff167224 */ /* 0x000fe400078e0011 */
[----:B------:R-:W-:Y:S02]  /*1180*/  IMAD.MOV.U32 R17, RZ, RZ, R8 ;  /* 0x000000ffff117224 */ /* 0x000fe400078e0008 */
[----:B-1----:R-:W-:-:S02]  /*1190*/  IMAD.MOV R8, RZ, RZ, -R3 ;  /* 0x000000ffff087224 */ /* 0x002fc400078e0a03 */
[----:B------:R-:W-:Y:S02]  /*11a0*/  IMAD.MOV.U32 R2, RZ, RZ, RZ ;  /* 0x000000ffff027224 */ /* 0x000fe400078e00ff */
[----:B------:R-:W-:-:S04]  /*11b0*/  IMAD R8, R8, R24, RZ ;  /* 0x0000001808087224 */ /* 0x000fc800078e02ff */
[----:B------:R-:W-:-:S05]  /*11c0*/  IMAD.HI.U32 R2, R3, R8, R2 ;  /* 0x0000000803027227 */ /* 0x000fca00078e0002 */
[----:B------:R0:W-:Y:S01]  /*11d0*/  STL [R1+0xa0], R2 ;  /* 0x0000a00201007387 */ /* 0x0001e20000100800 */
[----:B-----5:R-:W-:Y:S01]  /*11e0*/  IABS R6, R7 ;  /* 0x0000000700067213 */ /* 0x020fe20000000000 */
[----:B------:R-:W-:-:S04]  /*11f0*/  IMAD.HI.U32 R7, R25, R5, RZ ;  /* 0x0000000519077227 */ /* 0x000fc800078e00ff */
[----:B------:R-:W-:Y:S02]  /*1200*/  IMAD.MOV R7, RZ, RZ, -R7 ;  /* 0x000000ffff077224 */ /* 0x000fe400078e0a07 */
[----:B------:R-:W-:Y:S01]  /*1210*/  IMAD.HI.U32 R8, R25, R6, RZ ;  /* 0x0000000619087227 */ /* 0x000fe200078e00ff */
[----:B------:R-:W-:-:S03]  /*1220*/  IABS R4, R4 ;  /* 0x0000000400047213 */ /* 0x000fc60000000000 */
[----:B0-----:R-:W-:Y:S02]  /*1230*/  IMAD R2, R29, R7, R5 ;  /* 0x000000071d027224 */ /* 0x001fe400078e0205 */
[----:B------:R-:W-:Y:S02]  /*1240*/  IMAD.MOV R8, RZ, RZ, -R8 ;  /* 0x000000ffff087224 */ /* 0x000fe400078e0a08 */
[----:B------:R-:W-:Y:S01]  /*1250*/  IMAD.HI.U32 R7, R25, R4, RZ ;  /* 0x0000000419077227 */ /* 0x000fe200078e00ff */
[----:B------:R0:W-:Y:S01]  /*1260*/  STL [R1+0x8c], R2 ;  /* 0x00008c0201007387 */ /* 0x0001e20000100800 */
[----:B------:R-:W-:Y:S02]  /*1270*/  IABS R5, R26 ;  /* 0x0000001a00057213 */ /* 0x000fe40000000000 */
[----:B------:R-:W-:Y:S02]  /*1280*/  IMAD.MOV R7, RZ, RZ, -R7 ;  /* 0x000000ffff077224 */ /* 0x000fe400078e0a07 */
[----:B------:R-:W-:-:S02]  /*1290*/  IMAD R6, R29, R8, R6 ;  /* 0x000000081d067224 */ /* 0x000fc400078e0206 */
[----:B------:R-:W-:Y:S01]  /*12a0*/  IMAD R4, R29, R7, R4 ;  /* 0x000000071d047224 */ /* 0x000fe200078e0204 */
[----:B0-----:R-:W-:Y:S02]  /*12b0*/  IABS R2, R27 ;  /* 0x0000001b00027213 */ /* 0x001fe40000000000 */
[----:B------:R0:W-:Y:S01]  /*12c0*/  STL [R1+0x88], R6 ;  /* 0x0000880601007387 */ /* 0x0001e20000100800 */
[----:B------:R-:W-:-:S03]  /*12d0*/  IABS R7, R20 ;  /* 0x0000001400077213 */ /* 0x000fc60000000000 */
[----:B------:R1:W-:Y:S01]  /*12e0*/  STL [R1+0x84], R4 ;  /* 0x0000840401007387 */ /* 0x0003e20000100800 */
[----:B0-----:R-:W-:Y:S01]  /*12f0*/  IMAD.HI.U32 R6, R25, R5, RZ ;  /* 0x0000000519067227 */ /* 0x001fe200078e00ff */
[----:B-1----:R-:W-:-:S03]  /*1300*/  IABS R4, R21 ;  /* 0x0000001500047213 */ /* 0x002fc60000000000 */
[----:B------:R-:W-:Y:S02]  /*1310*/  IMAD.MOV R6, RZ, RZ, -R6 ;  /* 0x000000ffff067224 */ /* 0x000fe400078e0a06 */
[----:B------:R-:W-:-:S04]  /*1320*/  IMAD.HI.U32 R8, R25, R7, RZ ;  /* 0x0000000719087227 */ /* 0x000fc800078e00ff */
[----:B------:R-:W-:Y:S02]  /*1330*/  IMAD R5, R29, R6, R5 ;  /* 0x000000061d057224 */ /* 0x000fe400078e0205 */
[----:B------:R-:W-:-:S04]  /*1340*/  IMAD.HI.U32 R6, R25, R4, RZ ;  /* 0x0000000419067227 */ /* 0x000fc800078e00ff */
[----:B------:R-:W-:Y:S02]  /*1350*/  IMAD.MOV R8, RZ, RZ, -R8 ;  /* 0x000000ffff087224 */ /* 0x000fe400078e0a08 */
[----:B------:R-:W-:Y:S02]  /*1360*/  IMAD.MOV R6, RZ, RZ, -R6 ;  /* 0x000000ffff067224 */ /* 0x000fe400078e0a06 */
[C---:B------:R-:W-:Y:S02]  /*1370*/  IMAD R7, R29.reuse, R8, R7 ;  /* 0x000000081d077224 */ /* 0x040fe400078e0207 */
[----:B------:R-:W-:Y:S01]  /*1380*/  IMAD R4, R29, R6, R4 ;  /* 0x000000061d047224 */ /* 0x000fe200078e0204 */
[----:B---3--:R-:W-:-:S05]  /*1390*/  IABS R0, R0 ;  /* 0x0000000000007213 */ /* 0x008fca0000000000 */
[----:B------:R-:W-:-:S04]  /*13a0*/  IMAD.HI.U32 R3, R25, R0, RZ ;  /* 0x0000000019037227 */ /* 0x000fc800078e00ff */
[----:B------:R-:W-:-:S04]  /*13b0*/  IMAD.MOV R3, RZ, RZ, -R3 ;  /* 0x000000ffff037224 */ /* 0x000fc800078e0a03 */
[----:B------:R-:W-:Y:S02]  /*13c0*/  IMAD R0, R29, R3, R0 ;  /* 0x000000031d007224 */ /* 0x000fe400078e0200 */
[----:B------:R-:W-:-:S03]  /*13d0*/  IMAD.HI.U32 R3, R25, R2, RZ ;  /* 0x0000000219037227 */ /* 0x000fc600078e00ff */
[----:B------:R0:W-:Y:S01]  /*13e0*/  STL [R1+0x80], R0 ;  /* 0x0000800001007387 */ /* 0x0001e20000100800 */
[----:B------:R-:W-:-:S04]  /*13f0*/  IMAD.MOV R3, RZ, RZ, -R3 ;  /* 0x000000ffff037224 */ /* 0x000fc800078e0a03 */
[----:B------:R-:W-:Y:S01]  /*1400*/  IMAD R2, R29, R3, R2 ;  /* 0x000000031d027224 */ /* 0x000fe200078e0202 */
[----:B0-----:R-:W-:Y:S01]  /*1410*/  IABS R0, R22 ;  /* 0x0000001600007213 */ /* 0x001fe20000000000 */
[----:B------:R0:W-:Y:S04]  /*1420*/  STL [R1+0x7c], R5 ;  /* 0x00007c0501007387 */ /* 0x0001e80000100800 */
[----:B------:R-:W-:Y:S01]  /*1430*/  IMAD.HI.U32 R3, R25, R0, RZ ;  /* 0x0000000019037227 */ /* 0x000fe200078e00ff */
[----:B------:R1:W-:Y:S03]  /*1440*/  STL [R1+0x78], R2 ;  /* 0x0000780201007387 */ /* 0x0003e60000100800 */
[----:B------:R-:W-:Y:S01]  /*1450*/  IMAD.MOV R3, RZ, RZ, -R3 ;  /* 0x000000ffff037224 */ /* 0x000fe200078e0a03 */
[----:B0-----:R-:W-:-:S03]  /*1460*/  IABS R5, R23 ;  /* 0x0000001700057213 */ /* 0x001fc60000000000 */
[----:B------:R-:W-:Y:S01]  /*1470*/  IMAD R0, R29, R3, R0 ;  /* 0x000000031d007224 */ /* 0x000fe200078e0200 */
[----:B-1----:R-:W-:Y:S01]  /*1480*/  IABS R2, R16 ;  /* 0x0000001000027213 */ /* 0x002fe20000000000 */
[C---:B------:R-:W-:Y:S01]  /*1490*/  IMAD.HI.U32 R6, R25.reuse, R5, RZ ;  /* 0x0000000519067227 */ /* 0x040fe200078e00ff */
[----:B------:R0:W-:Y:S03]  /*14a0*/  STL [R1+0x74], R7 ;  /* 0x0000740701007387 */ /* 0x0001e60000100800 */
[----:B------:R-:W-:Y:S01]  /*14b0*/  IMAD.HI.U32 R3, R25, R2, RZ ;  /* 0x0000000219037227 */ /* 0x000fe200078e00ff */
[----:B------:R1:W-:Y:S03]  /*14c0*/  STL [R1+0x70], R4 ;  /* 0x0000700401007387 */ /* 0x0003e60000100800 */
[----:B------:R-:W-:Y:S01]  /*14d0*/  IMAD.MOV R6, RZ, RZ, -R6 ;  /* 0x000000ffff067224 */ /* 0x000fe200078e0a06 */
[----:B------:R2:W-:Y:S01]  /*14e0*/  STL [R1+0x6c], R0 ;  /* 0x00006c0001007387 */ /* 0x0005e20000100800 */
[----:B0-----:R-:W-:Y:S01]  /*14f0*/  IABS R7, R17 ;  /* 0x0000001100077213 */ /* 0x001fe20000000000 */
[----:B------:R-:W-:Y:S01]  /*1500*/  IMAD.MOV R3, RZ, RZ, -R3 ;  /* 0x000000ffff037224 */ /* 0x000fe200078e0a03 */
[----:B-1----:R-:W-:-:S03]  /*1510*/  IABS R4, R18 ;  /* 0x0000001200047213 */ /* 0x002fc60000000000 */
[----:B------:R-:W-:Y:S01]  /*1520*/  IMAD.HI.U32 R8, R25, R7, RZ ;  /* 0x0000000719087227 */ /* 0x000fe200078e00ff */
[----:B--2---:R-:W-:-:S03]  /*1530*/  IABS R0, R19 ;  /* 0x0000001300007213 */ /* 0x004fc60000000000 */
[C---:B------:R-:W-:Y:S02]  /*1540*/  IMAD R5, R29.reuse, R6, R5 ;  /* 0x000000061d057224 */ /* 0x040fe400078e0205 */
[----:B------:R-:W-:Y:S02]  /*1550*/  IMAD R2, R29, R3, R2 ;  /* 0x000000031d027224 */ /* 0x000fe400078e0202 */
[----:B------:R-:W-:-:S04]  /*1560*/  IMAD.HI.U32 R6, R25, R4, RZ ;  /* 0x0000000419067227 */ /* 0x000fc800078e00ff */
[----:B------:R-:W-:-:S04]  /*1570*/  IMAD.HI.U32 R3, R25, R0, RZ ;  /* 0x0000000019037227 */ /* 0x000fc800078e00ff */
[----:B------:R-:W-:Y:S02]  /*1580*/  IMAD.MOV R8, RZ, RZ, -R8 ;  /* 0x000000ffff087224 */ /* 0x000fe400078e0a08 */
[----:B------:R-:W-:Y:S02]  /*1590*/  IMAD.MOV R6, RZ, RZ, -R6 ;  /* 0x000000ffff067224 */ /* 0x000fe400078e0a06 */
[----:B------:R-:W-:Y:S02]  /*15a0*/  IMAD.MOV R3, RZ, RZ, -R3 ;  /* 0x000000ffff037224 */ /* 0x000fe400078e0a03 */
[C---:B------:R-:W-:Y:S01]  /*15b0*/  IMAD R7, R29.reuse, R8, R7 ;  /* 0x000000081d077224 */ /* 0x040fe200078e0207 */
[----:B------:R-:W-:Y:S01]  /*15c0*/  STL [R1+0x68], R5 ;  /* 0x0000680501007387 */ /* 0x000fe20000100800 */
[C---:B------:R-:W-:Y:S02]  /*15d0*/  IMAD R4, R29.reuse, R6, R4 ;  /* 0x000000061d047224 */ /* 0x040fe400078e0204 */
[----:B------:R-:W-:Y:S01]  /*15e0*/  IMAD R0, R29, R3, R0 ;  /* 0x000000031d007224 */ /* 0x000fe200078e0200 */
[----:B------:R0:W-:Y:S04]  /*15f0*/  STL [R1+0x64], R2 ;  /* 0x0000640201007387 */ /* 0x0001e80000100800 */
[----:B------:R1:W-:Y:S01]  /*1600*/  STL [R1+0x60], R7 ;  /* 0x0000600701007387 */ /* 0x0003e20000100800 */
[----:B0-----:R-:W-:-:S03]  /*1610*/  IABS R2, R13 ;  /* 0x0000000d00027213 */ /* 0x001fc60000000000 */
[----:B------:R-:W2:Y:S01]  /*1620*/  LDL R13, [R1+0xa08] ;  /* 0x000a0800010d7983 */ /* 0x000ea20000100800 */
[----:B-1----:R-:W-:-:S03]  /*1630*/  IABS R7, R15 ;  /* 0x0000000f00077213 */ /* 0x002fc60000000000 */
[----:B------:R0:W-:Y:S04]  /*1640*/  STL [R1+0x5c], R4 ;  /* 0x00005c0401007387 */ /* 0x0001e80000100800 */
[----:B------:R1:W-:Y:S04]  /*1650*/  STL [R1+0x58], R0 ;  /* 0x0000580001007387 */ /* 0x0003e80000100800 */
[----:B------:R-:W3:Y:S01]  /*1660*/  LDL R15, [R1+0xa0c] ;  /* 0x000a0c00010f7983 */ /* 0x000ee20000100800 */
[----:B------:R-:W-:-:S05]  /*1670*/  IABS R5, R12 ;  /* 0x0000000c00057213 */ /* 0x000fca0000000000 */
[C---:B------:R-:W-:Y:S01]  /*1680*/  IMAD.HI.U32 R6, R25.reuse, R5, RZ ;  /* 0x0000000519067227 */ /* 0x040fe200078e00ff */
[----:B0-----:R-:W-:Y:S02]  /*1690*/  IABS R4, R10 ;  /* 0x0000000a00047213 */ /* 0x001fe40000000000 */
[----:B------:R-:W4:Y:S01]  /*16a0*/  LDL R10, [R1+0xa00] ;  /* 0x000a0000010a7983 */ /* 0x000f220000100800 */
[----:B------:R-:W-:Y:S02]  /*16b0*/  IMAD.MOV R6, RZ, RZ, -R6 ;  /* 0x000000ffff067224 */ /* 0x000fe400078e0a06 */
[----:B------:R-:W-:-:S04]  /*16c0*/  IMAD.HI.U32 R3, R25, R2, RZ ;  /* 0x0000000219037227 */ /* 0x000fc800078e00ff */
[----:B------:R-:W-:Y:S01]  /*16d0*/  IMAD R5, R29, R6, R5 ;  /* 0x000000061d057224 */ /* 0x000fe200078e0205 */
[----:B-1----:R-:W-:Y:S01]  /*16e0*/  IABS R0, R9 ;  /* 0x0000000900007213 */ /* 0x002fe20000000000 */
[----:B------:R-:W-:Y:S02]  /*16f0*/  IMAD.MOV R3, RZ, RZ, -R3 ;  /* 0x000000ffff037224 */ /* 0x000fe400078e0a03 */
[----:B------:R-:W-:Y:S01]  /*1700*/  IMAD.HI.U32 R8, R25, R7, RZ ;  /* 0x0000000719087227 */ /* 0x000fe200078e00ff */
[----:B------:R0:W-:Y:S04]  /*1710*/  STL [R1+0x54], R5 ;  /* 0x0000540501007387 */ /* 0x0001e80000100800 */
[----:B------:R-:W5:Y:S01]  /*1720*/  LDL R9, [R1+0xa04] ;  /* 0x000a040001097983 */ /* 0x000f620000100800 */
[----:B------:R-:W-:-:S02]  /*1730*/  IMAD R2, R29, R3, R2 ;  /* 0x000000031d027224 */ /* 0x000fc400078e0202 */
[----:B------:R-:W-:-:S03]  /*1740*/  IMAD.MOV R8, RZ, RZ, -R8 ;  /* 0x000000ffff087224 */ /* 0x000fc600078e0a08 */
[----:B------:R1:W-:Y:S01]  /*1750*/  STL [R1+0x50], R2 ;  /* 0x0000500201007387 */ /* 0x0003e20000100800 */
[----:B------:R-:W-:Y:S01]  /*1760*/  IMAD R7, R29, R8, R7 ;  /* 0x000000081d077224 */ /* 0x000fe200078e0207 */
[----:B0-----:R-:W-:Y:S02]  /*1770*/  IABS R5, R11 ;  /* 0x0000000b00057213 */ /* 0x001fe40000000000 */
[----:B------:R-:W5:Y:S01]  /*1780*/  LDL R11, [R1+0x9f8] ;  /* 0x0009f800010b7983 */ /* 0x000f620000100800 */
[----:B------:R-:W-:-:S03]  /*1790*/  IABS R3, R14 ;  /* 0x0000000e00037213 */ /* 0x000fc60000000000 */
[----:B------:R0:W-:Y:S04]  /*17a0*/  STL [R1+0x4c], R7 ;  /* 0x00004c0701007387 */ /* 0x0001e80000100800 */
[----:B------:R-:W5:Y:S01]  /*17b0*/  LDL R14, [R1+0x9fc] ;  /* 0x0009fc00010e7983 */ /* 0x000f620000100800 */
[----:B------:R-:W-:-:S04]  /*17c0*/  IMAD.HI.U32 R6, R25, R4, RZ ;  /* 0x0000000419067227 */ /* 0x000fc800078e00ff */
[----:B-1----:R-:W-:-:S04]  /*17d0*/  IMAD.HI.U32 R2, R25, R0, RZ ;  /* 0x0000000019027227 */ /* 0x002fc800078e00ff */
[----:B------:R-:W-:Y:S02]  /*17e0*/  IMAD.MOV R6, RZ, RZ, -R6 ;  /* 0x000000ffff067224 */ /* 0x000fe400078e0a06 */
[----:B------:R-:W-:Y:S02]  /*17f0*/  IMAD.MOV R2, RZ, RZ, -R2 ;  /* 0x000000ffff027224 */ /* 0x000fe400078e0a02 */
[C---:B------:R-:W-:Y:S02]  /*1800*/  IMAD R4, R29.reuse, R6, R4 ;  /* 0x000000061d047224 */ /* 0x040fe400078e0204 */
[----:B------:R-:W-:-:S03]  /*1810*/  IMAD R0, R29, R2, R0 ;  /* 0x000000021d007224 */ /* 0x000fc600078e0200 */
[----:B------:R3:W-:Y:S04]  /*1820*/  STL [R1+0x48], R4 ;  /* 0x0000480401007387 */ /* 0x0007e80000100800 */
[----:B------:R4:W-:Y:S01]  /*1830*/  STL [R1+0x44], R0 ;  /* 0x0000440001007387 */ /* 0x0009e20000100800 */
[----:B0-----:R-:W-:-:S03]  /*1840*/  IMAD.HI.U32 R7, R25, R5, RZ ;  /* 0x0000000519077227 */ /* 0x001fc600078e00ff */
[----:B------:R-:W5:Y:S01]  /*1850*/  LDL R19, [R1+0x9f0] ;  /* 0x0009f00001137983 */ /* 0x000f620000100800 */
[----:B---3--:R-:W-:-:S03]  /*1860*/  IABS R4, R15 ;  /* 0x0000000f00047213 */ /* 0x008fc60000000000 */
[----:B------:R-:W3:Y:S01]  /*1870*/  LDL R15, [R1+0x9f4] ;  /* 0x0009f400010f7983 */ /* 0x000ee20000100800 */
[----:B------:R-:W-:-:S04]  /*1880*/  IMAD.HI.U32 R6, R25, R3, RZ ;  /* 0x0000000319067227 */ /* 0x000fc800078e00ff */
[----:B------:R-:W-:Y:S02]  /*1890*/  IMAD.MOV R7, RZ, RZ, -R7 ;  /* 0x000000ffff077224 */ /* 0x000fe400078e0a07 */
[----:B------:R-:W-:Y:S01]  /*18a0*/  IMAD.MOV R6, RZ, RZ, -R6 ;  /* 0x000000ffff067224 */ /* 0x000fe200078e0a06 */
[----:B--2---:R-:W-:Y:S01]  /*18b0*/  IABS R2, R13 ;  /* 0x0000000d00027213 */ /* 0x004fe20000000000 */
[C---:B------:R-:W-:Y:S01]  /*18c0*/  IMAD R7, R29.reuse, R7, R5 ;  /* 0x000000071d077224 */ /* 0x040fe200078e0205 */
[----:B----4-:R-:W-:Y:S01]  /*18d0*/  IABS R0, R10 ;  /* 0x0000000a00007213 */ /* 0x010fe20000000000 */
[----:B------:R-:W-:Y:S02]  /*18e0*/  IMAD R3, R29, R6, R3 ;  /* 0x000000061d037224 */ /* 0x000fe400078e0203 */
[----:B------:R-:W-:Y:S01]  /*18f0*/  IMAD.HI.U32 R5, R25, R2, RZ ;  /* 0x0000000219057227 */ /* 0x000fe200078e00ff */
[----:B------:R0:W-:Y:S04]  /*1900*/  STL [R1+0x40], R7 ;  /* 0x0000400701007387 */ /* 0x0001e80000100800 */
[----:B------:R-:W2:Y:S01]  /*1910*/  LDL R10, [R1+0x9e4] ;  /* 0x0009e400010a7983 */ /* 0x000ea20000100800 */
[----:B------:R-:W-:-:S03]  /*1920*/  IMAD.MOV R5, RZ, RZ, -R5 ;  /* 0x000000ffff057224 */ /* 0x000fc600078e0a05 */
[----:B------:R1:W-:Y:S01]  /*1930*/  STL [R1+0x3c], R3 ;  /* 0x00003c0301007387 */ /* 0x0003e20000100800 */
[C---:B0-----:R-:W-:Y:S01]  /*1940*/  IMAD.HI.U32 R7, R25.reuse, R4, RZ ;  /* 0x0000000419077227 */ /* 0x041fe200078e00ff */
[----:B-----5:R-:W-:Y:S02]  /*1950*/  IABS R6, R9 ;  /* 0x0000000900067213 */ /* 0x020fe40000000000 */
[----:B------:R-:W4:Y:S01]  /*1960*/  LDL R12, [R1+0x9e8] ;  /* 0x0009e800010c7983 */ /* 0x000f220000100800 */
[----:B------:R-:W-:Y:S02]  /*1970*/  IMAD.MOV R9, RZ, RZ, -R7 ;  /* 0x000000ffff097224 */ /* 0x000fe400078e0a07 */
[----:B-1----:R-:W-:-:S04]  /*1980*/  IMAD.HI.U32 R3, R25, R0, RZ ;  /* 0x0000000019037227 */ /* 0x002fc800078e00ff */
[----:B------:R-:W-:Y:S02]  /*1990*/  IMAD.MOV R7, RZ, RZ, -R3 ;  /* 0x000000ffff077224 */ /* 0x000fe400078e0a03 */
[C---:B------:R-:W-:Y:S02]  /*19a0*/  IMAD R5, R29.reuse, R5, R2 ;  /* 0x000000051d057224 */ /* 0x040fe400078e0202 */
[C---:B------:R-:W-:Y:S02]  /*19b0*/  IMAD R4, R29.reuse, R9, R4 ;  /* 0x000000091d047224 */ /* 0x040fe400078e0204 */
[----:B------:R-:W-:Y:S01]  /*19c0*/  IMAD R0, R29, R7, R0 ;  /* 0x000000071d007224 */ /* 0x000fe200078e0200 */
[----:B------:R-:W-:Y:S01]  /*19d0*/  IABS R8, R11 ;  /* 0x0000000b00087213 */ /* 0x000fe20000000000 */
[----:B------:R-:W-:Y:S04]  /*19e0*/  STL [R1+0x38], R5 ;  /* 0x0000380501007387 */ /* 0x000fe80000100800 */
[----:B------:R-:W5:Y:S04]  /*19f0*/  LDL R11, [R1+0x9d8] ;  /* 0x0009d800010b7983 */ /* 0x000f680000100800 */
[----:B------:R-:W-:Y:S04]  /*1a00*/  STL [R1+0x34], R4 ;  /* 0x0000340401007387 */ /* 0x000fe80000100800 */
[----:B------:R0:W-:Y:S04]  /*1a10*/  STL [R1+0x30], R0 ;  /* 0x0000300001007387 */ /* 0x0001e80000100800 */
[----:B------:R-:W5:Y:S01]  /*1a20*/  LDL R13, [R1+0x9dc] ;  /* 0x0009dc00010d7983 */ /* 0x000f620000100800 */
[----:B------:R-:W-:Y:S01]  /*1a30*/  IMAD.MOV.U32 R3, RZ, RZ, R6 ;  /* 0x000000ffff037224 */ /* 0x000fe200078e0006 */
[----:B0-----:R-:W-:-:S02]  /*1a40*/  IABS R0, R14 ;  /* 0x0000000e00007213 */ /* 0x001fc40000000000 */
[----:B------:R-:W5:Y:S01]  /*1a50*/  LDL R14, [R1+0x9d4] ;  /* 0x0009d400010e7983 */ /* 0x000f620000100800 */
[----:B------:R-:W-:-:S04]  /*1a60*/  IMAD.HI.U32 R4, R25, R3, RZ ;  /* 0x0000000319047227 */ /* 0x000fc800078e00ff */
[----:B------:R-:W-:Y:S02]  /*1a70*/  IMAD.MOV.U32 R2, RZ, RZ, R8 ;  /* 0x000000ffff027224 */ /* 0x000fe400078e0008 */
[----:B------:R-:W-:-:S04]  /*1a80*/  IMAD.MOV R8, RZ, RZ, -R4 ;  /* 0x000000ffff087224 */ /* 0x000fc800078e0a04 */
[----:B------:R-:W-:-:S05]  /*1a90*/  IMAD R3, R29, R8, R3 ;  /* 0x000000081d037224 */ /* 0x000fca00078e0203 */
[----:B------:R0:W-:Y:S01]  /*1aa0*/  STL [R1+0x2c], R3 ;  /* 0x00002c0301007387 */ /* 0x0001e20000100800 */
[----:B---3--:R-:W-:-:S03]  /*1ab0*/  IABS R7, R15 ;  /* 0x0000000f00077213 */ /* 0x008fc60000000000 */
[----:B------:R-:W3:Y:S01]  /*1ac0*/  LDL R15, [R1+0x9d0] ;  /* 0x0009d000010f7983 */ /* 0x000ee20000100800 */
[----:B------:R-:W-:Y:S01]  /*1ad0*/  IMAD.HI.U32 R6, R25, R2, RZ ;  /* 0x0000000219067227 */ /* 0x000fe200078e00ff */
[----:B------:R-:W-:-:S03]  /*1ae0*/  IABS R5, R19 ;  /* 0x0000001300057213 */ /* 0x000fc60000000000 */
[----:B------:R-:W-:Y:S02]  /*1af0*/  IMAD.MOV R6, RZ, RZ, -R6 ;  /* 0x000000ffff067224 */ /* 0x000fe400078e0a06 */
[----:B------:R-:W-:Y:S02]  /*1b00*/  IMAD.MOV.U32 R4, RZ, RZ, R5 ;  /* 0x000000ffff047224 */ /* 0x000fe400078e0005 */
[----:B------:R-:W-:Y:S02]  /*1b10*/  IMAD R2, R29, R6, R2 ;  /* 0x000000061d027224 */ /* 0x000fe400078e0202 */
[----:B------:R-:W-:Y:S02]  /*1b20*/  IMAD.MOV.U32 R5, RZ, RZ, R7 ;  /* 0x000000ffff057224 */ /* 0x000fe400078e0007 */
[C---:B------:R-:W-:Y:S01]  /*1b30*/  IMAD.HI.U32 R7, R25.reuse, R0, RZ ;  /* 0x0000000019077227 */ /* 0x040fe200078e00ff */
[----:B------:R1:W-:Y:S03]  /*1b40*/  STL [R1+0x28], R2 ;  /* 0x0000280201007387 */ /* 0x0003e60000100800 */
[----:B0-----:R-:W-:Y:S01]  /*1b50*/  IMAD.HI.U32 R3, R25, R4, RZ ;  /* 0x0000000419037227 */ /* 0x001fe200078e00ff */
[----:B--2---:R-:W-:-:S02]  /*1b60*/  IABS R6, R10 ;  /* 0x0000000a00067213 */ /* 0x004fc40000000000 */
[----:B------:R-:W2:Y:S01]  /*1b70*/  LDL R10, [R1+0x9cc] ;  /* 0x0009cc00010a7983 */ /* 0x000ea20000100800 */
[----:B------:R-:W-:Y:S02]  /*1b80*/  IMAD.MOV R7, RZ, RZ, -R7 ;  /* 0x000000ffff077224 */ /* 0x000fe400078e0a07 */
[----:B-1----:R-:W-:Y:S01]  /*1b90*/  IMAD.HI.U32 R2, R25, R5, RZ ;  /* 0x0000000519027227 */ /* 0x002fe200078e00ff */
[----:B----4-:R-:W-:-:S03]  /*1ba0*/  IABS R8, R12 ;  /* 0x0000000c00087213 */ /* 0x010fc60000000000 */
[----:B------:R-:W-:Y:S02]  /*1bb0*/  IMAD.MOV R9, RZ, RZ, -R3 ;  /* 0x000000ffff097224 */ /* 0x000fe400078e0a03 */
[----:B------:R-:W-:Y:S02]  /*1bc0*/  IMAD.MOV R2, RZ, RZ, -R2 ;  /* 0x000000ffff027224 */ /* 0x000fe400078e0a02 */
[C---:B------:R-:W-:Y:S02]  /*1bd0*/  IMAD R7, R29.reuse, R7, R0 ;  /* 0x000000071d077224 */ /* 0x040fe400078e0200 */
[----:B------:R-:W-:Y:S02]  /*1be0*/  IMAD.MOV.U32 R3, RZ, RZ, R8 ;  /* 0x000000ffff037224 */ /* 0x000fe400078e0008 */
[C---:B------:R-:W-:Y:S02]  /*1bf0*/  IMAD R0, R29.reuse, R9, R4 ;  /* 0x000000091d007224 */ /* 0x040fe400078e0204 */
[----:B------:R-:W-:-:S02]  /*1c00*/  IMAD R4, R29, R2, R5 ;  /* 0x000000021d047224 */ /* 0x000fc400078e0205 */
[C---:B------:R-:W-:Y:S01]  /*1c10*/  IMAD.HI.U32 R2, R25.reuse, R6, RZ ;  /* 0x0000000619027227 */ /* 0x040fe200078e00ff */
[----:B------:R-:W-:Y:S03]  /*1c20*/  STL [R1+0x24], R7 ;  /* 0x0000240701007387 */ /* 0x000fe60000100800 */
[----:B------:R-:W-:Y:S01]  /*1c30*/  IMAD.HI.U32 R5, R25, R3, RZ ;  /* 0x0000000319057227 */ /* 0x000fe200078e00ff */
[----:B------:R5:W-:Y:S03]  /*1c40*/  STL [R1+0x20], R0 ;  /* 0x0000200001007387 */ /* 0x000be60000100800 */
[----:B------:R-:W-:Y:S01]  /*1c50*/  IMAD.MOV R8, RZ, RZ, -R2 ;  /* 0x000000ffff087224 */ /* 0x000fe200078e0a02 */
[----:B------:R0:W-:Y:S01]  /*1c60*/  STL [R1+0x1c], R4 ;  /* 0x00001c0401007387 */ /* 0x0001e20000100800 */
[----:B------:R-:W-:-:S02]  /*1c70*/  IMAD.MOV R5, RZ, RZ, -R5 ;  /* 0x000000ffff057224 */ /* 0x000fc400078e0a05 */
[----:B------:R-:W-:Y:S01]  /*1c80*/  IMAD R6, R29, R8, R6 ;  /* 0x000000081d067224 */ /* 0x000fe200078e0206 */
[----:B------:R-:W4:Y:S01]  /*1c90*/  LDL R12, [R1+0x9c0] ;  /* 0x0009c000010c7983 */ /* 0x000f220000100800 */
[----:B-----5:R-:W-:-:S03]  /*1ca0*/  IABS R0, R11 ;  /* 0x0000000b00007213 */ /* 0x020fc60000000000 */
[----:B------:R-:W5:Y:S01]  /*1cb0*/  LDL R11, [R1+0x9c4] ;  /* 0x0009c400010b7983 */ /* 0x000f620000100800 */
[----:B0-----:R-:W-:Y:S01]  /*1cc0*/  IABS R4, R13 ;  /* 0x0000000d00047213 */ /* 0x001fe20000000000 */
[----:B------:R-:W-:Y:S01]  /*1cd0*/  IMAD R3, R29, R5, R3 ;  /* 0x000000051d037224 */ /* 0x000fe200078e0203 */
[----:B------:R-:W-:-:S03]  /*1ce0*/  IABS R7, R14 ;  /* 0x0000000e00077213 */ /* 0x000fc60000000000 */
[----:B------:R-:W-:Y:S01]  /*1cf0*/  IMAD.MOV.U32 R2, RZ, RZ, R4 ;  /* 0x000000ffff027224 */ /* 0x000fe200078e0004 */
[----:B------:R0:W-:Y:S01]  /*1d00*/  STL [R1+0x18], R6 ;  /* 0x0000180601007387 */ /* 0x0001e20000100800 */
[----:B------:R-:W-:-:S03]  /*1d10*/  IMAD.MOV.U32 R4, RZ, RZ, R7 ;  /* 0x000000ffff047224 */ /* 0x000fc600078e0007 */
[----:B------:R-:W5:Y:S01]  /*1d20*/  LDL R13, [R1+0x9bc] ;  /* 0x0009bc00010d7983 */ /* 0x000f620000100800 */
[----:B------:R-:W-:-:S03]  /*1d30*/  IMAD.HI.U32 R7, R25, R0, RZ ;  /* 0x0000000019077227 */ /* 0x000fc600078e00ff */
[----:B------:R-:W5:Y:S01]  /*1d40*/  LDL R14, [R1+0x9b8] ;  /* 0x0009b800010e7983 */ /* 0x000f620000100800 */
[----:B0-----:R-:W-:-:S03]  /*1d50*/  IMAD.HI.U32 R6, R25, R2, RZ ;  /* 0x0000000219067227 */ /* 0x001fc600078e00ff */
[----:B------:R0:W-:Y:S01]  /*1d60*/  STL [R1+0x14], R3 ;  /* 0x0000140301007387 */ /* 0x0001e20000100800 */
[----:B------:R-:W-:Y:S02]  /*1d70*/  IMAD.MOV R7, RZ, RZ, -R7 ;  /* 0x000000ffff077224 */ /* 0x000fe400078e0a07 */
[----:B------:R-:W-:Y:S02]  /*1d80*/  IMAD.MOV R9, RZ, RZ, -R6 ;  /* 0x000000ffff097224 */ /* 0x000fe400078e0a06 */
[----:B0-----:R-:W-:-:S04]  /*1d90*/  IMAD.HI.U32 R3, R25, R4, RZ ;  /* 0x0000000419037227 */ /* 0x001fc800078e00ff */
[----:B------:R-:W-:Y:S02]  /*1da0*/  IMAD.MOV R6, RZ, RZ, -R3 ;  /* 0x000000ffff067224 */ /* 0x000fe400078e0a03 */
[C---:B------:R-:W-:Y:S02]  /*1db0*/  IMAD R0, R29.reuse, R7, R0 ;  /* 0x000000071d007224 */ /* 0x040fe400078e0200 */
[C---:B------:R-:W-:Y:S02]  /*1dc0*/  IMAD R7, R29.reuse, R9, R2 ;  /* 0x000000091d077224 */ /* 0x040fe400078e0202 */
[----:B------:R-:W-:Y:S01]  /*1dd0*/  IMAD R2, R29, R6, R4 ;  /* 0x000000061d027224 */ /* 0x000fe200078e0204 */
[----:B------:R0:W-:Y:S04]  /*1de0*/  STL [R1+0x10], R0 ;  /* 0x0000100001007387 */ /* 0x0001e80000100800 */
[----:B------:R1:W-:Y:S04]  /*1df0*/  STL [R1+0xc], R7 ;  /* 0x00000c0701007387 */ /* 0x0003e80000100800 */
[----:B------:R5:W-:Y:S01]  /*1e00*/  STL [R1+0x8], R2 ;  /* 0x0000080201007387 */ /* 0x000be20000100800 */
[----:B---3--:R-:W-:-:S03]  /*1e10*/  IABS R5, R15 ;  /* 0x0000000f00057213 */ /* 0x008fc60000000000 */
[----:B------:R-:W3:Y:S02]  /*1e20*/  LDL R15, [R1+0x9b4] ;  /* 0x0009b400010f7983 */ /* 0x000ee40000100800 */
[----:B0-----:R-:W-:-:S04]  /*1e30*/  IMAD.HI.U32 R0, R25, R5, RZ ;  /* 0x0000000519007227 */ /* 0x001fc800078e00ff */
[----:B-1----:R-:W-:Y:S01]  /*1e40*/  IMAD.MOV R7, RZ, RZ, -R0 ;  /* 0x000000ffff077224 */ /* 0x002fe200078e0a00 */
[----:B--2---:R-:W-:Y:S02]  /*1e50*/  IABS R8, R10 ;  /* 0x0000000a00087213 */ /* 0x004fe40000000000 */
[----:B------:R-:W2:Y:S03]  /*1e60*/  LDL R10, [R1+0x9b0] ;  /* 0x0009b000010a7983 */ /* 0x000ea60000100800 */
[----:B------:R-:W-:-:S04]  /*1e70*/  IMAD.MOV.U32 R3, RZ, RZ, R8 ;  /* 0x000000ffff037224 */ /* 0x000fc800078e0008 */
[----:B------:R-:W-:Y:S01]  /*1e80*/  IMAD.HI.U32 R4, R25, R3, RZ ;  /* 0x0000000319047227 */ /* 0x000fe200078e00ff */
[----:B------:R-:W-:-:S03]  /*1e90*/  IABS R28, R28 ;  /* 0x0000001c001c7213 */ /* 0x000fc60000000000 */
[----:B------:R-:W-:Y:S02]  /*1ea0*/  IMAD.MOV R4, RZ, RZ, -R4 ;  /* 0x000000ffff047224 */ /* 0x000fe400078e0a04 */
[C---:B------:R-:W-:Y:S02]  /*1eb0*/  IMAD R5, R29.reuse, R7, R5 ;  /* 0x000000071d057224 */ /* 0x040fe400078e0205 */
[----:B------:R-:W-:Y:S01]  /*1ec0*/  IMAD R3, R29, R4, R3 ;  /* 0x000000041d037224 */ /* 0x000fe200078e0203 */
[----:B----4-:R-:W-:Y:S02]  /*1ed0*/  IABS R6, R12 ;  /* 0x0000000c00067213 */ /* 0x010fe40000000000 */
[----:B-----5:R-:W-:Y:S02]  /*1ee0*/  IABS R2, R11 ;  /* 0x0000000b00027213 */ /* 0x020fe40000000000 */
[----:B------:R-:W4:Y:S03]  /*1ef0*/  LDL R11, [R1+0x9ac] ;  /* 0x0009ac00010b7983 */ /* 0x000f260000100800 */
[----:B------:R-:W-:-:S02]  /*1f00*/  IMAD.MOV.U32 R0, RZ, RZ, R2 ;  /* 0x000000ffff007224 */ /* 0x000fc400078e0002 */
[----:B------:R-:W-:Y:S01]  /*1f10*/  IMAD.MOV.U32 R2, RZ, RZ, R6 ;  /* 0x000000ffff027224 */ /* 0x000fe200078e0006 */
[----:B------:R0:W-:Y:S01]  /*1f20*/  STL [R1+0x4], R5 ;  /* 0x0000040501007387 */ /* 0x0001e20000100800 */
[----:B------:R-:W-:-:S04]  /*1f30*/  IMAD.HI.U32 R6, R25, R28, RZ ;  /* 0x0000001c19067227 */ /* 0x000fc800078e00ff */
[C---:B------:R-:W-:Y:S01]  /*1f40*/  IMAD.HI.U32 R4, R25.reuse, R2, RZ ;  /* 0x0000000219047227 */ /* 0x040fe200078e00ff */
[----:B------:R1:W-:Y:S03]  /*1f50*/  STL [R1], R3 ;  /* 0x0000000301007387 */ /* 0x0003e60000100800 */
[----:B0-----:R-:W-:Y:S01]  /*1f60*/  IMAD.HI.U32 R5, R25, R0, RZ ;  /* 0x0000000019057227 */ /* 0x001fe200078e00ff */
[----:B------:R-:W5:Y:S03]  /*1f70*/  LDL R12, [R1+0x9a8] ;  /* 0x0009a800010c7983 */ /* 0x000f660000100800 */
[----:B------:R-:W-:Y:S01]  /*1f80*/  IMAD.MOV R6, RZ, RZ, -R6 ;  /* 0x000000ffff067224 */ /* 0x000fe200078e0a06 */
[----:B-1----:R-:W-:Y:S01]  /*1f90*/  IABS R3, R13 ;  /* 0x0000000d00037213 */ /* 0x002fe20000000000 */
[----:B------:R-:W-:Y:S01]  /*1fa0*/  IMAD.MOV R8, RZ, RZ, -R5 ;  /* 0x000000ffff087224 */ /* 0x000fe200078e0a05 */
[----:B------:R-:W5:Y:S01]  /*1fb0*/  LDL R13, [R1+0x9a4] ;  /* 0x0009a400010d7983 */ /* 0x000f620000100800 */
[----:B------:R-:W-:-:S02]  /*1fc0*/  IMAD.MOV R5, RZ, RZ, -R4 ;  /* 0x000000ffff057224 */ /* 0x000fc400078e0a04 */
[C---:B------:R-:W-:Y:S02]  /*1fd0*/  IMAD R28, R29.reuse, R6, R28 ;  /* 0x000000061d1c7224 */ /* 0x040fe400078e021c */
[C---:B------:R-:W-:Y:S02]  /*1fe0*/  IMAD R0, R29.reuse, R8, R0 ;  /* 0x000000081d007224 */ /* 0x040fe400078e0200 */
[----:B------:R-:W-:Y:S01]  /*1ff0*/  IMAD R2, R29, R5, R2 ;  /* 0x000000051d027224 */ /* 0x000fe200078e0202 */
[----:B------:R-:W-:Y:S01]  /*2000*/  STL [R1+0xc1c], R28 ;  /* 0x000c1c1c01007387 */ /* 0x000fe20000100800 */
[----:B------:R-:W-:-:S03]  /*2010*/  IABS R7, R14 ;  /* 0x0000000e00077213 */ /* 0x000fc60000000000 */
[----:B------:R-:W-:Y:S04]  /*2020*/  STL [R1+0xc20], R0 ;  /* 0x000c200001007387 */ /* 0x000fe80000100800 */
[----:B------:R-:W-:Y:S04]  /*2030*/  STL [R1+0xbfc], R2 ;  /* 0x000bfc0201007387 */ /* 0x000fe80000100800 */
[----:B------:R-:W5:Y:S04]  /*2040*/  LDL R14, [R1+0x99c] ;  /* 0x00099c00010e7983 */ /* 0x000f680000100800 */
[----:B------:R-:W5:Y:S01]  /*2050*/  LDL R19, [R1+0x9a0] ;  /* 0x0009a00001137983 */ /* 0x000f620000100800 */
[----:B---3--:R-:W-:-:S03]  /*2060*/  IABS R5, R15 ;  /* 0x0000000f00057213 */ /* 0x008fc60000000000 */
[----:B------:R-:W3:Y:S01]  /*2070*/  LDL R15, [R1+0x998] ;  /* 0x00099800010f7983 */ /* 0x000ee20000100800 */
[----:B------:R-:W-:Y:S02]  /*2080*/  IMAD.MOV.U32 R4, RZ, RZ, R7 ;  /* 0x000000ffff047224 */ /* 0x000fe400078e0007 */
[----:B------:R-:W-:-:S04]  /*2090*/  IMAD.HI.U32 R6, R25, R3, RZ ;  /* 0x0000000319067227 */ /* 0x000fc800078e00ff */
[----:B------:R-:W-:-:S04]  /*20a0*/  IMAD.HI.U32 R8, R25, R4, RZ ;  /* 0x0000000419087227 */ /* 0x000fc800078e00ff */
[----:B------:R-:W-:Y:S01]  /*20b0*/  IMAD.MOV R8, RZ, RZ, -R8 ;  /* 0x000000ffff087224 */ /* 0x000fe200078e0a08 */
[----:B--2---:R-:W-:Y:S01]  /*20c0*/  IABS R7, R10 ;  /* 0x0000000a00077213 */ /* 0x004fe20000000000 */
[----:B------:R-:W-:Y:S02]  /*20d0*/  IMAD.MOV R10, RZ, RZ, -R6 ;  /* 0x000000ffff0a7224 */ /* 0x000fe400078e0a06 */
[C---:B------:R-:W-:Y:S02]  /*20e0*/  IMAD R4, R29.reuse, R8, R4 ;  /* 0x000000081d047224 */ /* 0x040fe400078e0204 */
[----:B------:R-:W-:Y:S02]  /*20f0*/  IMAD R3, R29, R10, R3 ;  /* 0x0000000a1d037224 */ /* 0x000fe400078e0203 */
[----:B------:R-:W-:-:S03]  /*2100*/  IMAD.MOV.U32 R6, RZ, RZ, R7 ;  /* 0x000000ffff067224 */ /* 0x000fc600078e0007 */
[----:B------:R-:W-:Y:S01]  /*2110*/  STL [R1+0xbf8], R3 ;  /* 0x000bf80301007387 */ /* 0x000fe20000100800 */
[----:B------:R-:W-:-:S03]  /*2120*/  IMAD.HI.U32 R10, R25, R6, RZ ;  /* 0x00000006190a7227 */ /* 0x000fc600078e00ff */
[----:B------:R0:W-:Y:S04]  /*2130*/  STL [R1+0xbf4], R4 ;  /* 0x000bf40401007387 */ /* 0x0001e80000100800 */
[----:B------:R-:W2:Y:S04]  /*2140*/  LDL R17, [R1+0x994] ;  /* 0x0009940001117983 */ /* 0x000ea80000100800 */
[----:B------:R-:W2:Y:S01]  /*2150*/  LDL R18, [R1+0x990] ;  /* 0x0009900001127983 */ /* 0x000ea20000100800 */
[----:B----4-:R-:W-:Y:S01]  /*2160*/  IABS R9, R11 ;  /* 0x0000000b00097213 */ /* 0x010fe20000000000 */
[----:B------:R-:W-:-:S04]  /*2170*/  IMAD.HI.U32 R11, R25, R5, RZ ;  /* 0x00000005190b7227 */ /* 0x000fc800078e00ff */
[----:B------:R-:W-:Y:S02]  /*2180*/  IMAD.MOV.U32 R7, RZ, RZ, R9 ;  /* 0x000000ffff077224 */ /* 0x000fe400078e0009 */
[----:B------:R-:W-:Y:S02]  /*2190*/  IMAD.MOV R11, RZ, RZ, -R11 ;  /* 0x000000ffff0b7224 */ /* 0x000fe400078e0a0b */
[----:B------:R-:W-:Y:S01]  /*21a0*/  IMAD.HI.U32 R9, R25, R7, RZ ;  /* 0x0000000719097227 */ /* 0x000fe200078e00ff */
[----:B-----5:R-:W-:-:S03]  /*21b0*/  IABS R8, R12 ;  /* 0x0000000c00087213 */ /* 0x020fc60000000000 */
[C---:B------:R-:W-:Y:S01]  /*21c0*/  IMAD R5, R29.reuse, R11, R5 ;  /* 0x0000000b1d057224 */ /* 0x040fe200078e0205 */
[----:B------:R-:W-:Y:S01]  /*21d0*/  IABS R12, R13 ;  /* 0x0000000d000c7213 */ /* 0x000fe20000000000 */
[----:B------:R-:W-:Y:S02]  /*21e0*/  IMAD.MOV R13, RZ, RZ, -R10 ;  /* 0x000000ffff0d7224 */ /* 0x000fe400078e0a0a */
[----:B------:R-:W-:Y:S02]  /*21f0*/  IMAD.MOV R10, RZ, RZ, -R9 ;  /* 0x000000ffff0a7224 */ /* 0x000fe400078e0a09 */
[----:B------:R-:W-:Y:S02]  /*2200*/  IMAD.MOV.U32 R9, RZ, RZ, R12 ;  /* 0x000000ffff097224 */ /* 0x000fe400078e000c */
[C---:B------:R-:W-:Y:S02]  /*2210*/  IMAD R6, R29.reuse, R13, R6 ;  /* 0x0000000d1d067224 */ /* 0x040fe400078e0206 */
[----:B------:R-:W-:Y:S01]  /*2220*/  IMAD R7, R29, R10, R7 ;  /* 0x0000000a1d077224 */ /* 0x000fe200078e0207 */
[----:B------:R-:W-:Y:S01]  /*2230*/  STL [R1+0xbf0], R5 ;  /* 0x000bf00501007387 */ /* 0x000fe20000100800 */
[----:B------:R-:W-:-:S03]  /*2240*/  IMAD.HI.U32 R11, R25, R8, RZ ;  /* 0x00000008190b7227 */ /* 0x000fc600078e00ff */
[----:B------:R-:W-:Y:S01]  /*2250*/  STL [R1+0xbec], R6 ;  /* 0x000bec0601007387 */ /* 0x000fe20000100800 */
[----:B------:R-:W-:-:S03]  /*2260*/  IMAD.HI.U32 R13, R25, R9, RZ ;  /* 0x00000009190d7227 */ /* 0x000fc600078e00ff */
[----:B------:R-:W-:Y:S01]  /*2270*/  STL [R1+0xc00], R7 ;  /* 0x000c000701007387 */ /* 0x000fe20000100800 */
[----:B------:R-:W-:Y:S01]  /*2280*/  IABS R12, R14 ;  /* 0x0000000e000c7213 */ /* 0x000fe20000000000 */
[----:B------:R-:W-:Y:S02]  /*2290*/  IMAD.MOV R13, RZ, RZ, -R13 ;  /* 0x000000ffff0d7224 */ /* 0x000fe400078e0a0d */
[----:B------:R-:W4:Y:S01]  /*22a0*/  LDL R21, [R1+0x988] ;  /* 0x0009880001157983 */ /* 0x000f220000100800 */
[----:B------:R-:W-:-:S03]  /*22b0*/  IABS R10, R19 ;  /* 0x00000013000a7213 */ /* 0x000fc60000000000 */
[----:B------:R-:W5:Y:S04]  /*22c0*/  LDL R20, [R1+0x98c] ;  /* 0x00098c0001147983 */ /* 0x000f680000100800 */
[----:B------:R-:W5:Y:S01]  /*22d0*/  LDL R19, [R1+0x984] ;  /* 0x0009840001137983 */ /* 0x000f620000100800 */
[----:B------:R-:W-:Y:S01]  /*22e0*/  IMAD R9, R29, R13, R9 ;  /* 0x0000000d1d097224 */ /* 0x000fe200078e0209 */
[----:B---3--:R-:W-:Y:S01]  /*22f0*/  IABS R14, R15 ;  /* 0x0000000f000e7213 */ /* 0x008fe20000000000 */
[----:B------:R-:W-:-:S04]  /*2300*/  IMAD.MOV R15, RZ, RZ, -R11 ;  /* 0x000000ffff0f7224 */ /* 0x000fc800078e0a0b */
[----:B------:R-:W-:-:S05]  /*2310*/  IMAD R8, R29, R15, R8 ;  /* 0x0000000f1d087224 */ /* 0x000fca00078e0208 */
[----:B------:R-:W-:Y:S04]  /*2320*/  STL [R1+0xc04], R8 ;  /* 0x000c040801007387 */ /* 0x000fe80000100800 */
[----:B------:R-:W-:Y:S04]  /*2330*/  STL [R1+0xc08], R9 ;  /* 0x000c080901007387 */ /* 0x000fe80000100800 */
[----:B------:R-:W3:Y:S04]  /*2340*/  LDL R22, [R1+0x980] ;  /* 0x0009800001167983 */ /* 0x000ee80000100800 */
[----:B------:R-:W3:Y:S01]  /*2350*/  LDL R23, [R1+0x97c] ;  /* 0x00097c0001177983 */ /* 0x000ee20000100800 */
[----:B------:R-:W-:-:S02]  /*2360*/  IMAD.MOV.U32 R11, RZ, RZ, R12 ;  /* 0x000000ffff0b7224 */ /* 0x000fc400078e000c */
[----:B------:R-:W-:Y:S02]  /*2370*/  IMAD.MOV.U32 R12, RZ, RZ, R14 ;  /* 0x000000ffff0c7224 */ /* 0x000fe400078e000e */
[----:B------:R-:W-:-:S04]  /*2380*/  IMAD.HI.U32 R16, R25, R10, RZ ;  /* 0x0000000a19107227 */ /* 0x000fc800078e00ff */
[----:B------:R-:W-:-:S04]  /*2390*/  IMAD.HI.U32 R15, R25, R11, RZ ;  /* 0x0000000b190f7227 */ /* 0x000fc800078e00ff */
[----:B------:R-:W-:Y:S01]  /*23a0*/  IMAD.HI.U32 R14, R25, R12, RZ ;  /* 0x0000000c190e7227 */ /* 0x000fe200078e00ff */
[----:B--2---:R-:W-:-:S03]  /*23b0*/  IABS R13, R17 ;  /* 0x00000011000d7213 */ /* 0x004fc60000000000 */
[----:B------:R-:W-:Y:S01]  /*23c0*/  IMAD.MOV R16, RZ, RZ, -R16 ;  /* 0x000000ffff107224 */ /* 0x000fe200078e0a10 */
[----:B------:R-:W-:Y:S01]  /*23d0*/  IABS R17, R18 ;  /* 0x0000001200117213 */ /* 0x000fe20000000000 */
[----:B------:R-:W-:Y:S02]  /*23e0*/  IMAD.MOV R18, RZ, RZ, -R15 ;  /* 0x000000ffff127224 */ /* 0x000fe400078e0a0f */
[----:B------:R-:W-:Y:S02]  /*23f0*/  IMAD.MOV R15, RZ, RZ, -R14 ;  /* 0x000000ffff0f7224 */ /* 0x000fe400078e0a0e */
[C---:B------:R-:W-:Y:S02]  /*2400*/  IMAD R10, R29.reuse, R16, R10 ;  /* 0x000000101d0a7224 */ /* 0x040fe400078e020a */
[C---:B------:R-:W-:Y:S02]  /*2410*/  IMAD R11, R29.reuse, R18, R11 ;  /* 0x000000121d0b7224 */ /* 0x040fe400078e020b */
[----:B------:R-:W-:Y:S01]  /*2420*/  IMAD R12, R29, R15, R12 ;  /* 0x0000000f1d0c7224 */ /* 0x000fe200078e020c */
[----:B------:R-:W-:Y:S01]  /*2430*/  STL [R1+0xc0c], R10 ;  /* 0x000c0c0a01007387 */ /* 0x000fe20000100800 */
[----:B------:R-:W-:-:S03]  /*2440*/  IMAD.MOV.U32 R14, RZ, RZ, R17 ;  /* 0x000000ffff0e7224 */ /* 0x000fc600078e0011 */
[----:B------:R-:W-:Y:S01]  /*2450*/  STL [R1+0xc10], R11 ;  /* 0x000c100b01007387 */ /* 0x000fe20000100800 */
[----:B------:R-:W-:-:S03]  /*2460*/  IMAD.HI.U32 R16, R25, R13, RZ ;  /* 0x0000000d19107227 */ /* 0x000fc600078e00ff */
[----:B------:R-:W-:Y:S01]  /*2470*/  STL [R1+0xc14], R12 ;  /* 0x000c140c01007387 */ /* 0x000fe20000100800 */
[----:B------:R-:W-:-:S03]  /*2480*/  IMAD.HI.U32 R18, R25, R14, RZ ;  /* 0x0000000e19127227 */ /* 0x000fc600078e00ff */
[----:B------:R-:W2:Y:S01]  /*2490*/  LDL R24, [R1+0x978] ;  /* 0x0009780001187983 */ /* 0x000ea20000100800 */
[----:B------:R-:W-:-:S03]  /*24a0*/  IMAD.MOV R18, RZ, RZ, -R18 ;  /* 0x000000ffff127224 */ /* 0x000fc600078e0a12 */
[----:B------:R-:W2:Y:S04]  /*24b0*/  LDL R27, [R1+0x970] ;  /* 0x00097000011b7983 */ /* 0x000ea80000100800 */
[----:B------:R-:W2:Y:S01]  /*24c0*/  LDL R26, [R1+0x974] ;  /* 0x00097400011a7983 */ /* 0x000ea20000100800 */
[----:B------:R-:W-:Y:S01]  /*24d0*/  IMAD R14, R29, R18, R14 ;  /* 0x000000121d0e7224 */ /* 0x000fe200078e020e */
[----:B----4-:R-:W-:Y:S02]  /*24e0*/  IABS R17, R21 ;  /* 0x0000001500117213 */ /* 0x010fe40000000000 */
[----:B-----5:R-:W-:Y:S01]  /*24f0*/  IABS R15, R20 ;  /* 0x00000014000f7213 */ /* 0x020fe20000000000 */
[----:B------:R-:W-:Y:S01]  /*2500*/  IMAD.MOV R20, RZ, RZ, -R16 ;  /* 0x000000ffff147224 */ /* 0x000fe200078e0a10 */
[----:B------:R-:W-:Y:S01]  /*2510*/  IABS R19, R19 ;  /* 0x0000001300137213 */ /* 0x000fe20000000000 */
[----:B------:R-:W-:-:S02]  /*2520*/  IMAD.MOV.U32 R16, RZ, RZ, R17 ;  /* 0x000000ffff107224 */ /* 0x000fc400078e0011 */
[----:B------:R-:W-:Y:S02]  /*2530*/  IMAD R13, R29, R20, R13 ;  /* 0x000000141d0d7224 */ /* 0x000fe400078e020d */
[----:B------:R-:W-:Y:S02]  /*2540*/  IMAD.MOV.U32 R17, RZ, RZ, R19 ;  /* 0x000000ffff117224 */ /* 0x000fe400078e0013 */
[C---:B------:R-:W-:Y:S01]  /*2550*/  IMAD.HI.U32 R21, R25.reuse, R15, RZ ;  /* 0x0000000f19157227 */ /* 0x040fe200078e00ff */
[----:B------:R-:W-:Y:S03]  /*2560*/  STL [R1+0xc18], R13 ;  /* 0x000c180d01007387 */ /* 0x000fe60000100800 */
[C---:B------:R-:W-:Y:S01]  /*2570*/  IMAD.HI.U32 R20, R25.reuse, R16, RZ ;  /* 0x0000001019147227 */ /* 0x040fe200078e00ff */
[----:B------:R-:W-:Y:S03]  /*2580*/  STL [R1+0xc24], R14 ;  /* 0x000c240e01007387 */ /* 0x000fe60000100800 */
[----:B------:R-:W-:Y:S01]  /*2590*/  IMAD.HI.U32 R19, R25, R17, RZ ;  /* 0x0000001119137227 */ /* 0x000fe200078e00ff */
[----:B0-----:R-:W4:Y:S03]  /*25a0*/  LDL R4, [R1+0x338] ;  /* 0x0003380001047983 */ /* 0x001f260000100800 */
[----:B------:R-:W-:Y:S01]  /*25b0*/  IMAD.MOV R21, RZ, RZ, -R21 ;  /* 0x000000ffff157224 */ /* 0x000fe200078e0a15 */
[----:B------:R-:W5:Y:S03]  /*25c0*/  LDL R0, [R1+0x960] ;  /* 0x0009600001007983 */ /* 0x000f660000100800 */
[----:B------:R-:W-:-:S05]  /*25d0*/  IMAD R15, R29, R21, R15 ;  /* 0x000000151d0f7224 */ /* 0x000fca00078e020f */
[----:B------:R0:W-:Y:S01]  /*25e0*/  STL [R1+0xc28], R15 ;  /* 0x000c280f01007387 */ /* 0x0001e20000100800 */
[----:B---3--:R-:W-:Y:S02]  /*25f0*/  IABS R18, R22 ;  /* 0x0000001600127213 */ /* 0x008fe40000000000 */
[----:B------:R-:W-:Y:S01]  /*2600*/  IABS R22, R23 ;  /* 0x0000001700167213 */ /* 0x000fe20000000000 */
[----:B------:R-:W-:Y:S02]  /*2610*/  IMAD.MOV R23, RZ, RZ, -R20 ;  /* 0x000000ffff177224 */ /* 0x000fe400078e0a14 */
[----:B------:R-:W-:Y:S02]  /*2620*/  IMAD.MOV R20, RZ, RZ, -R19 ;  /* 0x000000ffff147224 */ /* 0x000fe400078e0a13 */
[C---:B------:R-:W-:Y:S02]  /*2630*/  IMAD R16, R29.reuse, R23, R16 ;  /* 0x000000171d107224 */ /* 0x040fe400078e0210 */
[----:B------:R-:W-:-:S03]  /*2640*/  IMAD R17, R29, R20, R17 ;  /* 0x000000141d117224 */ /* 0x000fc600078e0211 */
[----:B------:R1:W-:Y:S04]  /*2650*/  STL [R1+0xc2c], R16 ;  /* 0x000c2c1001007387 */ /* 0x0003e80000100800 */
[----:B------:R-:W-:Y:S04]  /*2660*/  STL [R1+0xc30], R17 ;  /* 0x000c301101007387 */ /* 0x000fe80000100800 */
[----:B------:R-:W3:Y:S04]  /*2670*/  LDL R28, [R1+0x964] ;  /* 0x00096400011c7983 */ /* 0x000ee80000100800 */
[----:B------:R-:W3:Y:S04]  /*2680*/  LDL R3, [R1+0x968] ;  /* 0x0009680001037983 */ /* 0x000ee80000100800 */
[----:B------:R-:W3:Y:S01]  /*2690*/  LDL R2, [R1+0x96c] ;  /* 0x00096c0001027983 */ /* 0x000ee20000100800 */
[----:B------:R-:W-:-:S02]  /*26a0*/  IMAD.MOV.U32 R19, RZ, RZ, R22 ;  /* 0x000000ffff137224 */ /* 0x000fc400078e0016 */
[----:B------:R-:W-:-:S04]  /*26b0*/  IMAD.HI.U32 R21, R25, R18, RZ ;  /* 0x0000001219157227 */ /* 0x000fc800078e00ff */
[----:B------:R-:W-:Y:S01]  /*26c0*/  IMAD.HI.U32 R23, R25, R19, RZ ;  /* 0x0000001319177227 */ /* 0x000fe200078e00ff */
[----:B--2---:R-:W-:Y:S02]  /*26d0*/  IABS R20, R24 ;  /* 0x0000001800147213 */ /* 0x004fe40000000000 */
[----:B------:R-:W-:-:S03]  /*26e0*/  IABS R24, R27 ;  /* 0x0000001b00187213 */ /* 0x000fc60000000000 */
[----:B------:R-:W-:Y:S01]  /*26f0*/  IMAD.HI.U32 R27, R25, R20, RZ ;  /* 0x00000014191b7227 */ /* 0x000fe200078e00ff */
[----:B------:R-:W-:-:S03]  /*2700*/  IABS R22, R26 ;  /* 0x0000001a00167213 */ /* 0x000fc60000000000 */
[----:B------:R-:W-:Y:S02]  /*2710*/  IMAD.MOV R26, RZ, RZ, -R21 ;  /* 0x000000ffff1a7224 */ /* 0x000fe400078e0a15 */
[----:B------:R-:W-:Y:S02]  /*2720*/  IMAD.MOV R23, RZ, RZ, -R23 ;  /* 0x000000ffff177224 */ /* 0x000fe400078e0a17 */
[----:B------:R-:W-:Y:S02]  /*2730*/  IMAD.MOV R27, RZ, RZ, -R27 ;  /* 0x000000ffff1b7224 */ /* 0x000fe400078e0a1b */
[----:B------:R-:W-:Y:S02]  /*2740*/  IMAD.MOV.U32 R21, RZ, RZ, R22 ;  /* 0x000000ffff157224 */ /* 0x000fe400078e0016 */
[C---:B------:R-:W-:Y:S02]  /*2750*/  IMAD R18, R29.reuse, R26, R18 ;  /* 0x0000001a1d127224 */ /* 0x040fe400078e0212 */
[----:B------:R-:W-:-:S02]  /*2760*/  IMAD R19, R29, R23, R19 ;  /* 0x000000171d137224 */ /* 0x000fc400078e0213 */
[----:B------:R-:W-:Y:S01]  /*2770*/  IMAD R20, R29, R27, R20 ;  /* 0x0000001b1d147224 */ /* 0x000fe200078e0214 */
[----:B------:R-:W-:Y:S01]  /*2780*/  STL [R1+0xc34], R18 ;  /* 0x000c341201007387 */ /* 0x000fe20000100800 */
[----:B------:R-:W-:Y:S02]  /*2790*/  IMAD.MOV.U32 R22, RZ, RZ, R24 ;  /* 0x000000ffff167224 */ /* 0x000fe400078e0018 */
[C---:B------:R-:W-:Y:S01]  /*27a0*/  IMAD.HI.U32 R26, R25.reuse, R21, RZ ;  /* 0x00000015191a7227 */ /* 0x040fe200078e00ff */
[----:B------:R-:W-:Y:S03]  /*27b0*/  STL [R1+0xc38], R19 ;  /* 0x000c381301007387 */ /* 0x000fe60000100800 */
[----:B------:R-:W-:Y:S01]  /*27c0*/  IMAD.HI.U32 R24, R25, R22, RZ ;  /* 0x0000001619187227 */ /* 0x000fe200078e00ff */
[----:B------:R-:W-:Y:S04]  /*27d0*/  STL [R1+0xc3c], R20 ;  /* 0x000c3c1401007387 */ /* 0x000fe80000100800 */
[----:B0-----:R-:W2:Y:S04]  /*27e0*/  LDL.LU R15, [R1+0x8c] ;  /* 0x00008c00010f7983 */ /* 0x001ea80000300800 */
[----:B------:R-:W2:Y:S04]  /*27f0*/  LDL.LU R14, [R1+0x88] ;  /* 0x00008800010e7983 */ /* 0x000ea80000300800 */
[----:B------:R-:W2:Y:S04]  /*2800*/  LDL.LU R13, [R1+0x84] ;  /* 0x00008400010d7983 */ /* 0x000ea80000300800 */
[----:B------:R-:W2:Y:S01]  /*2810*/  LDL.LU R12, [R1+0x80] ;  /* 0x00008000010c7983 */ /* 0x000ea20000300800 */
[----:B----4-:R-:W-:-:S02]  /*2820*/  IABS R23, R4 ;  /* 0x0000000400177213 */ /* 0x010fc40000000000 */
[----:B-----5:R-:W-:Y:S01]  /*2830*/  IABS R4, R0 ;  /* 0x0000000000047213 */ /* 0x020fe20000000000 */
[----:B------:R-:W-:Y:S02]  /*2840*/  IMAD.MOV R0, RZ, RZ, -R26 ;  /* 0x000000ffff007224 */ /* 0x000fe400078e0a1a */
[----:B------:R-:W-:Y:S02]  /*2850*/  IMAD.MOV R26, RZ, RZ, -R24 ;  /* 0x000000ffff1a7224 */ /* 0x000fe400078e0a18 */
[C---:B------:R-:W-:Y:S02]  /*2860*/  IMAD R21, R29.reuse, R0, R21 ;  /* 0x000000001d157224 */ /* 0x040fe400078e0215 */
[----:B------:R-:W-:-:S03]  /*2870*/  IMAD R22, R29, R26, R22 ;  /* 0x0000001a1d167224 */ /* 0x000fc600078e0216 */
[----:B------:R0:W-:Y:S01]  /*2880*/  STL [R1+0xc40], R21 ;  /* 0x000c401501007387 */ /* 0x0001e20000100800 */
[----:B------:R-:W-:Y:S02]  /*2890*/  IMAD.MOV.U32 R24, RZ, RZ, R4 ;  /* 0x000000ffff187224 */ /* 0x000fe400078e0004 */
[----:B------:R-:W-:-:S04]  /*28a0*/  IMAD.HI.U32 R27, R25, R23, RZ ;  /* 0x00000017191b7227 */ /* 0x000fc800078e00ff */
[----:B------:R-:W-:-:S04]  /*28b0*/  IMAD.HI.U32 R0, R25, R24, RZ ;  /* 0x0000001819007227 */ /* 0x000fc800078e00ff */
[----:B------:R-:W-:-:S04]  /*28c0*/  IMAD.MOV R0, RZ, RZ, -R0 ;  /* 0x000000ffff007224 */ /* 0x000fc800078e0a00 */
[----:B------:R-:W-:Y:S01]  /*28d0*/  IMAD R24, R29, R0, R24 ;  /* 0x000000001d187224 */ /* 0x000fe200078e0218 */
[----:B---3--:R-:W-:Y:S02]  /*28e0*/  IABS R26, R28 ;  /* 0x0000001c001a7213 */ /* 0x008fe40000000000 */
[----:B------:R-:W3:Y:S04]  /*28f0*/  LDL.LU R28, [R1+0x7c] ;  /* 0x00007c00011c7983 */ /* 0x000ee80000300800 */
[----:B------:R-:W4:Y:S04]  /*2900*/  LDL.LU R11, [R1+0x78] ;  /* 0x00007800010b7983 */ /* 0x000f280000300800 */
[----:B------:R-:W5:Y:S04]  /*2910*/  LDL.LU R10, [R1+0x74] ;  /* 0x00007400010a7983 */ /* 0x000f680000300800 */
[----:B------:R-:W3:Y:S04]  /*2920*/  LDL.LU R9, [R1+0x70] ;  /* 0x0000700001097983 */ /* 0x000ee80000300800 */
[----:B------:R-:W3:Y:S04]  /*2930*/  LDL.LU R8, [R1+0x6c] ;  /* 0x00006c0001087983 */ /* 0x000ee80000300800 */
[----:B------:R-:W3:Y:S04]  /*2940*/  LDL.LU R7, [R1+0x68] ;  /* 0x0000680001077983 */ /* 0x000ee80000300800 */
[----:B------:R-:W3:Y:S01]  /*2950*/  LDL.LU R5, [R1+0x64] ;  /* 0x0000640001057983 */ /* 0x000ee20000300800 */
[----:B------:R-:W-:-:S02]  /*2960*/  IABS R3, R3 ;  /* 0x0000000300037213 */ /* 0x000fc40000000000 */
[----:B------:R-:W-:Y:S01]  /*2970*/  IABS R4, R2 ;  /* 0x0000000200047213 */ /* 0x000fe20000000000 */
[----:B------:R-:W-:Y:S02]  /*2980*/  IMAD.MOV R2, RZ, RZ, -R27 ;  /* 0x000000ffff027224 */ /* 0x000fe400078e0a1b */
[----:B------:R-:W-:Y:S02]  /*2990*/  IMAD.MOV.U32 R27, RZ, RZ, R3 ;  /* 0x000000ffff1b7224 */ /* 0x000fe400078e0003 */
[----:B------:R-:W3:Y:S02]  /*29a0*/  LDL.LU R3, [R1+0x60] ;  /* 0x0000600001037983 */ /* 0x000ee40000300800 */
[----:B------:R-:W-:-:S04]  /*29b0*/  IMAD.HI.U32 R0, R25, R27, RZ ;  /* 0x0000001b19007227 */ /* 0x000fc800078e00ff */
[----:B------:R-:W-:Y:S02]  /*29c0*/  IMAD.MOV R6, RZ, RZ, -R0 ;  /* 0x000000ffff067224 */ /* 0x000fe400078e0a00 */
[----:B------:R-:W3:Y:S01]  /*29d0*/  LDL R0, [R1+0x958] ;  /* 0x0009580001007983 */ /* 0x000ee20000100800 */
[----:B------:R-:W-:-:S05]  /*29e0*/  IMAD R23, R29, R2, R23 ;  /* 0x000000021d177224 */ /* 0x000fca00078e0217 */
[C---:B------:R-:W-:Y:S02]  /*29f0*/  ISETP.GT.U32.AND P1, PT, R29.reuse, R23, PT ;  /* 0x000000171d00720c */ /* 0x040fe40003f24070 */
[C---:B--2---:R-:W-:Y:S02]  /*2a00*/  ISETP.GT.U32.AND P2, PT, R29.reuse, R15, PT ;  /* 0x0000000f1d00720c */ /* 0x044fe40003f44070 */
[C---:B------:R-:W-:Y:S02]  /*2a10*/  ISETP.GT.U32.AND P3, PT, R29.reuse, R14, PT ;  /* 0x0000000e1d00720c */ /* 0x040fe40003f64070 */
[C---:B------:R-:W-:Y:S02]  /*2a20*/  ISETP.GT.U32.AND P5, PT, R29.reuse, R13, PT ;  /* 0x0000000d1d00720c */ /* 0x040fe40003fa4070 */
[----:B------:R-:W-:-:S05]  /*2a30*/  ISETP.GT.U32.AND P4, PT, R29, R12, PT ;  /* 0x0000000c1d00720c */ /* 0x000fca0003f84070 */
[--C-:B------:R-:W-:Y:S02]  /*2a40*/  @!P1 IMAD.IADD R23, R23, 0x1, -R29.reuse ;  /* 0x0000000117179824 */ /* 0x100fe400078e0a1d */
[--C-:B------:R-:W-:Y:S02]  /*2a50*/  @!P2 IMAD.IADD R15, R15, 0x1, -R29.reuse ;  /* 0x000000010f0fa824 */ /* 0x100fe400078e0a1d */
[--C-:B------:R-:W-:Y:S02]  /*2a60*/  @!P3 IMAD.IADD R14, R14, 0x1, -R29.reuse ;  /* 0x000000010e0eb824 */ /* 0x100fe400078e0a1d */
[--C-:B------:R-:W-:Y:S02]  /*2a70*/  @!P5 IMAD.IADD R13, R13, 0x1, -R29.reuse ;  /* 0x000000010d0dd824 */ /* 0x100fe400078e0a1d */
[----:B------:R-:W-:Y:S02]  /*2a80*/  @!P4 IMAD.IADD R12, R12, 0x1, -R29 ;  /* 0x000000010c0cc824 */ /* 0x000fe400078e0a1d */
[----:B------:R-:W-:-:S04]  /*2a90*/  IMAD.HI.U32 R2, R25, R26, RZ ;  /* 0x0000001a19027227 */ /* 0x000fc800078e00ff */
[----:B------:R-:W-:-:S04]  /*2aa0*/  IMAD.HI.U32 R25, R25, R4, RZ ;  /* 0x0000000419197227 */ /* 0x000fc800078e00ff */
[----:B-1----:R-:W-:Y:S02]  /*2ab0*/  IMAD.MOV R16, RZ, RZ, -R2 ;  /* 0x000000ffff107224 */ /* 0x002fe400078e0a02 */
[----:B------:R-:W-:Y:S02]  /*2ac0*/  IMAD.MOV R2, RZ, RZ, -R25 ;  /* 0x000000ffff027224 */ /* 0x000fe400078e0a19 */
[C---:B------:R-:W-:Y:S02]  /*2ad0*/  IMAD R25, R29.reuse, R16, R26 ;  /* 0x000000101d197224 */ /* 0x040fe400078e021a */
[C---:B------:R-:W-:Y:S02]  /*2ae0*/  IMAD R26, R29.reuse, R6, R27 ;  /* 0x000000061d1a7224 */ /* 0x040fe400078e021b */
[C---:B------:R-:W-:Y:S02]  /*2af0*/  IMAD R27, R29.reuse, R2, R4 ;  /* 0x000000021d1b7224 */ /* 0x040fe400078e0204 */
[----:B------:R-:W2:Y:S04]  /*2b00*/  LDL.LU R2, [R1+0x5c] ;  /* 0x00005c0001027983 */ /* 0x000ea80000300800 */
[----:B------:R-:W2:Y:S04]  /*2b10*/  LDL.LU R4, [R1+0x58] ;  /* 0x0000580001047983 */ /* 0x000ea80000300800 */
[----:B------:R-:W2:Y:S04]  /*2b20*/  LDL.LU R6, [R1+0x54] ;  /* 0x0000540001067983 */ /* 0x000ea80000300800 */
[----:B0-----:R-:W2:Y:S04]  /*2b30*/  LDL.LU R21, [R1+0x50] ;  /* 0x0000500001157983 */ /* 0x001ea80000300800 */
[----:B------:R-:W2:Y:S01]  /*2b40*/  LDL.LU R20, [R1+0x4c] ;  /* 0x00004c0001147983 */ /* 0x000ea20000300800 */
[----:B----4-:R-:W-:-:S02]  /*2b50*/  ISETP.GT.U32.AND P6, PT, R29, R11, PT ;  /* 0x0000000b1d00720c */ /* 0x010fc40003fc4070 */
[C---:B-----5:R-:W-:Y:S02]  /*2b60*/  ISETP.GT.U32.AND P1, PT, R29.reuse, R10, PT ;  /* 0x0000000a1d00720c */ /* 0x060fe40003f24070 */
[C---:B---3--:R-:W-:Y:S02]  /*2b70*/  ISETP.GT.U32.AND P2, PT, R29.reuse, R9, PT ;  /* 0x000000091d00720c */ /* 0x048fe40003f44070 */
[C---:B------:R-:W-:Y:S02]  /*2b80*/  ISETP.GT.U32.AND P0, PT, R29.reuse, R28, PT ;  /* 0x0000001c1d00720c */ /* 0x040fe40003f04070 */
[C---:B------:R-:W-:Y:S02]  /*2b90*/  ISETP.GT.U32.AND P3, PT, R29.reuse, R8, PT ;  /* 0x000000081d00720c */ /* 0x040fe40003f64070 */
[----:B------:R-:W-:-:S03]  /*2ba0*/  ISETP.GT.U32.AND P5, PT, R29, R7, PT ;  /* 0x000000071d00720c */ /* 0x000fc60003fa4070 */
[--C-:B------:R-:W-:Y:S01]  /*2bb0*/  @!P6 IMAD.IADD R11, R11, 0x1, -R29.reuse ;  /* 0x000000010b0be824 */ /* 0x100fe200078e0a1d */
[C---:B------:R-:W-:Y:S01]  /*2bc0*/  ISETP.GT.U32.AND P4, PT, R29.reuse, R5, PT ;  /* 0x000000051d00720c */ /* 0x040fe20003f84070 */
[--C-:B------:R-:W-:Y:S01]  /*2bd0*/  @!P1 IMAD.IADD R10, R10, 0x1, -R29.reuse ;  /* 0x000000010a0a9824 */ /* 0x100fe200078e0a1d */
[----:B------:R-:W-:Y:S01]  /*2be0*/  ISETP.GT.U32.AND P6, PT, R29, R23, PT ;  /* 0x000000171d00720c */ /* 0x000fe20003fc4070 */
[----:B------:R-:W-:Y:S01]  /*2bf0*/  @!P2 IMAD.IADD R9, R9, 0x1, -R29 ;  /* 0x000000010909a824 */ /* 0x000fe200078e0a1d */
[----:B------:R-:W-:-:S03]  /*2c00*/  ISETP.GT.U32.AND P1, PT, R29, R15, PT ;  /* 0x0000000f1d00720c */ /* 0x000fc60003f24070 */
[--C-:B------:R-:W-:Y:S01]  /*2c10*/  @!P3 IMAD.IADD R8, R8, 0x1, -R29.reuse ;  /* 0x000000010808b824 */ /* 0x100fe200078e0a1d */
[C---:B------:R-:W-:Y:S01]  /*2c20*/  ISETP.GT.U32.AND P2, PT, R29.reuse, R14, PT ;  /* 0x0000000e1d00720c */ /* 0x040fe20003f44070 */
[--C-:B------:R-:W-:Y:S01]  /*2c30*/  @!P0 IMAD.IADD R28, R28, 0x1, -R29.reuse ;  /* 0x000000011c1c8824 */ /* 0x100fe200078e0a1d */
[----:B------:R-:W-:Y:S01]  /*2c40*/  ISETP.GT.U32.AND P3, PT, R29, R13, PT ;  /* 0x0000000d1d00720c */ /* 0x000fe20003f64070 */
[--C-:B------:R-:W-:Y:S01]  /*2c50*/  @!P5 IMAD.IADD R7, R7, 0x1, -R29.reuse ;  /* 0x000000010707d824 */ /* 0x100fe200078e0a1d */
[----:B------:R-:W-:Y:S01]  /*2c60*/  ISETP.GT.U32.AND P5, PT, R29, R12, PT ;  /* 0x0000000c1d00720c */ /* 0x000fe20003fa4070 */
[--C-:B------:R-:W-:Y:S01]  /*2c70*/  @!P4 IMAD.IADD R5, R5, 0x1, -R29.reuse ;  /* 0x000000010505c824 */ /* 0x100fe200078e0a1d */
[----:B------:R-:W-:Y:S01]  /*2c80*/  ISETP.GT.U32.AND P4, PT, R29, R28, PT ;  /* 0x0000001c1d00720c */ /* 0x000fe20003f84070 */
[--C-:B------:R-:W-:Y:S01]  /*2c90*/  @!P6 IMAD.IADD R23, R23, 0x1, -R29.reuse ;  /* 0x000000011717e824 */ /* 0x100fe200078e0a1d */
[----:B------:R-:W-:Y:S01]  /*2ca0*/  ISETP.GT.U32.AND P0, PT, R29, R3, PT ;  /* 0x000000031d00720c */ /* 0x000fe20003f04070 */
[----:B------:R-:W-:-:S04]  /*2cb0*/  @!P1 IMAD.IADD R15, R15, 0x1, -R29 ;  /* 0x000000010f0f9824 */ /* 0x000fc800078e0a1d */
[--C-:B------:R-:W-:Y:S01]  /*2cc0*/  @!P2 IMAD.IADD R14, R14, 0x1, -R29.reuse ;  /* 0x000000010e0ea824 */ /* 0x100fe200078e0a1d */
[----:B------:R-:W-:Y:S01]  /*2cd0*/  STL [R1+0xbb0], R23 ;  /* 0x000bb01701007387 */ /* 0x000fe20000100800 */
[--C-:B------:R-:W-:Y:S02]  /*2ce0*/  @!P3 IMAD.IADD R13, R13, 0x1, -R29.reuse ;  /* 0x000000010d0db824 */ /* 0x100fe400078e0a1d */
[--C-:B------:R-:W-:Y:S01]  /*2cf0*/  @!P5 IMAD.IADD R12, R12, 0x1, -R29.reuse ;  /* 0x000000010c0cd824 */ /* 0x100fe200078e0a1d */
[----:B------:R-:W3:Y:S04]  /*2d00*/  LDL.LU R19, [R1+0x48] ;  /* 0x0000480001137983 */ /* 0x000ee80000300800 */
[----:B------:R0:W-:Y:S01]  /*2d10*/  STL [R1+0x8c], R15 ;  /* 0x00008c0f01007387 */ /* 0x0001e20000100800 */
[----:B------:R-:W-:-:S03]  /*2d20*/  @!P4 IMAD.IADD R28, R28, 0x1, -R29 ;  /* 0x000000011c1cc824 */ /* 0x000fc600078e0a1d */
[----:B------:R-:W-:Y:S04]  /*2d30*/  STL [R1+0x88], R14 ;  /* 0x0000880e01007387 */ /* 0x000fe80000100800 */
[----:B------:R-:W4:Y:S01]  /*2d40*/  LDL.LU R18, [R1+0x44] ;  /* 0x0000440001127983 */ /* 0x000f220000300800 */
[----:B------:R-:W-:-:S03]  /*2d50*/  IABS R0, R0 ;  /* 0x0000000000007213 */ /* 0x000fc60000000000 */
[----:B------:R1:W-:Y:S04]  /*2d60*/  STL [R1+0x84], R13 ;  /* 0x0000840d01007387 */ /* 0x0003e80000100800 */
[----:B------:R-:W5:Y:S04]  /*2d70*/  LDL.LU R17, [R1+0x40] ;  /* 0x0000400001117983 */ /* 0x000f680000300800 */
[----:B------:R-:W-:Y:S01]  /*2d80*/  STL [R1+0x80], R12 ;  /* 0x0000800c01007387 */ /* 0x000fe20000100800 */
[----:B------:R-:W-:-:S03]  /*2d90*/  @!P0 IMAD.IADD R3, R3, 0x1, -R29 ;  /* 0x0000000103038824 */ /* 0x000fc600078e0a1d */
[----:B------:R-:W5:Y:S01]  /*2da0*/  LDL.LU R16, [R1+0x3c] ;  /* 0x00003c0001107983 */ /* 0x000f620000300800 */
[----:B------:R-:W-:-:S03]  /*2db0*/  ISETP.GT.U32.AND P0, PT, R29, R11, PT ;  /* 0x0000000b1d00720c */ /* 0x000fc60003f04070 */
[----:B0-----:R-:W5:Y:S01]  /*2dc0*/  LDL.LU R15, [R1+0x38] ;  /* 0x00003800010f7983 */ /* 0x001f620000300800 */
[C---:B------:R-:W-:Y:S01]  /*2dd0*/  ISETP.GT.U32.AND P1, PT, R29.reuse, R10, PT ;  /* 0x0000000a1d00720c */ /* 0x040fe20003f24070 */
[----:B-1----:R-:W-:Y:S02]  /*2de0*/  IMAD.MOV.U32 R13, RZ, RZ, R0 ;  /* 0x000000ffff0d7224 */ /* 0x002fe400078e0000 */
[----:B------:R0:W-:Y:S01]  /*2df0*/  STL [R1+0x7c], R28 ;  /* 0x00007c1c01007387 */ /* 0x0001e20000100800 */
[----:B------:R-:W-:-:S03]  /*2e00*/  ISETP.GT.U32.AND P2, PT, R29, R9, PT ;  /* 0x000000091d00720c */ /* 0x000fc60003f44070 */
[----:B------:R-:W5:Y:S01]  /*2e10*/  LDL.LU R14, [R1+0x34] ;  /* 0x00003400010e7983 */ /* 0x000f620000300800 */
[----:B------:R-:W-:-:S03]  /*2e20*/  ISETP.GT.U32.AND P3, PT, R29, R8, PT ;  /* 0x000000081d00720c */ /* 0x000fc60003f64070 */
[----:B------:R-:W5:Y:S01]  /*2e30*/  LDL.LU R0, [R1+0x30] ;  /* 0x0000300001007983 */ /* 0x000f620000300800 */
[C---:B------:R-:W-:Y:S02]  /*2e40*/  ISETP.GT.U32.AND P5, PT, R29.reuse, R7, PT ;  /* 0x000000071d00720c */ /* 0x040fe40003fa4070 */
[C---:B------:R-:W-:Y:S01]  /*2e50*/  ISETP.GT.U32.AND P6, PT, R29.reuse, R3, PT ;  /* 0x000000031d00720c */ /* 0x040fe20003fc4070 */
[----:B0-----:R-:W5:Y:S01]  /*2e60*/  LDL.LU R28, [R1+0x2c] ;  /* 0x00002c00011c7983 */ /* 0x001f620000300800 */
[----:B------:R-:W-:Y:S01]  /*2e70*/  ISETP.GT.U32.AND P4, PT, R29, R5, PT ;  /* 0x000000051d00720c */ /* 0x000fe20003f84070 */
[--C-:B------:R-:W-:Y:S02]  /*2e80*/  @!P0 IMAD.IADD R11, R11, 0x1, -R29.reuse ;  /* 0x000000010b0b8824 */ /* 0x100fe400078e0a1d */
[--C-:B------:R-:W-:Y:S01]  /*2e90*/  @!P1 IMAD.IADD R10, R10, 0x1, -R29.reuse ;  /* 0x000000010a0a9824 */ /* 0x100fe200078e0a1d */
[----:B------:R-:W5:Y:S01]  /*2ea0*/  LDL.LU R23, [R1+0x14] ;  /* 0x0000140001177983 */ /* 0x000f620000300800 */
[----:B------:R-:W-:-:S02]  /*2eb0*/  @!P2 IMAD.IADD R9, R9, 0x1, -R29 ;  /* 0x000000010909a824 */ /* 0x000fc400078e0a1d */
[--C-:B------:R-:W-:Y:S01]  /*2ec0*/  @!P3 IMAD.IADD R8, R8, 0x1, -R29.reuse ;  /* 0x000000010808b824 */ /* 0x100fe200078e0a1d */
[----:B------:R-:W-:Y:S01]  /*2ed0*/  STL [R1+0x78], R11 ;  /* 0x0000780b01007387 */ /* 0x000fe20000100800 */
[--C-:B------:R-:W-:Y:S02]  /*2ee0*/  @!P5 IMAD.IADD R7, R7, 0x1, -R29.reuse ;  /* 0x000000010707d824 */ /* 0x100fe400078e0a1d */
[--C-:B------:R-:W-:Y:S01]  /*2ef0*/  @!P6 IMAD.IADD R3, R3, 0x1, -R29.reuse ;  /* 0x000000010303e824 */ /* 0x100fe200078e0a1d */
[----:B------:R-:W-:Y:S01]  /*2f00*/  STL [R1+0x74], R10 ;  /* 0x0000740a01007387 */ /* 0x000fe20000100800 */
[----:B------:R-:W-:-:S03]  /*2f10*/  @!P4 IMAD.IADD R5, R5, 0x1, -R29 ;  /* 0x000000010505c824 */ /* 0x000fc600078e0a1d */
[----:B------:R-:W-:Y:S04]  /*2f20*/  STL [R1+0x70], R9 ;  /* 0x0000700901007387 */ /* 0x000fe80000100800 */
[----:B------:R-:W-:Y:S04]  /*2f30*/  STL [R1+0x6c], R8 ;  /* 0x00006c0801007387 */ /* 0x000fe80000100800 */
[----:B------:R-:W-:Y:S04]  /*2f40*/  STL [R1+0x68], R7 ;  /* 0x0000680701007387 */ /* 0x000fe80000100800 */
[----:B------:R0:W-:Y:S04]  /*2f50*/  STL [R1+0x60], R3 ;  /* 0x0000600301007387 */ /* 0x0001e80000100800 */
[----:B------:R-:W-:Y:S04]  /*2f60*/  STL [R1+0x64], R5 ;  /* 0x0000640501007387 */ /* 0x000fe80000100800 */
[----:B0-----:R-:W5:Y:S01]  /*2f70*/  LDL.LU R3, [R1+0xa0] ;  /* 0x0000a00001037983 */ /* 0x001f620000300800 */
[----:B--2---:R-:W-:-:S02]  /*2f80*/  ISETP.GT.U32.AND P0, PT, R29, R2, PT ;  /* 0x000000021d00720c */ /* 0x004fc40003f04070 */
[C---:B------:R-:W-:Y:S01]  /*2f90*/  ISETP.GT.U32.AND P1, PT, R29.reuse, R4, PT ;  /* 0x000000041d00720c */ /* 0x040fe20003f24070 */
[----:B------:R-:W2:Y:S01]  /*2fa0*/  LDL.LU R11, [R1+0x28] ;  /* 0x00002800010b7983 */ /* 0x000ea20000300800 */
[C---:B------:R-:W-:Y:S02]  /*2fb0*/  ISETP.GT.U32.AND P2, PT, R29.reuse, R6, PT ;  /* 0x000000061d00720c */ /* 0x040fe40003f44070 */
[C---:B------:R-:W-:Y:S01]  /*2fc0*/  ISETP.GT.U32.AND P3, PT, R29.reuse, R21, PT ;  /* 0x000000151d00720c */ /* 0x040fe20003f64070 */
[----:B------:R-:W2:Y:S01]  /*2fd0*/  LDL.LU R10, [R1+0x24] ;  /* 0x00002400010a7983 */ /* 0x000ea20000300800 */
[----:B------:R-:W-:-:S03]  /*2fe0*/  ISETP.GT.U32.AND P5, PT, R29, R20, PT ;  /* 0x000000141d00720c */ /* 0x000fc60003fa4070 */
[----:B------:R-:W2:Y:S02]  /*2ff0*/  LDL.LU R9, [R1+0x20] ;  /* 0x0000200001097983 */ /* 0x000ea40000300800 */
[--C-:B------:R-:W-:Y:S02]  /*3000*/  @!P0 IMAD.IADD R2, R2, 0x1, -R29.reuse ;  /* 0x0000000102028824 */ /* 0x100fe400078e0a1d */
[--C-:B------:R-:W-:Y:S01]  /*3010*/  @!P1 IMAD.IADD R4, R4, 0x1, -R29.reuse ;  /* 0x0000000104049824 */ /* 0x100fe200078e0a1d */
[----:B------:R-:W2:Y:S01]  /*3020*/  LDL.LU R8, [R1+0x1c] ;  /* 0x00001c0001087983 */ /* 0x000ea20000300800 */
[--C-:B------:R-:W-:Y:S02]  /*3030*/  @!P2 IMAD.IADD R6, R6, 0x1, -R29.reuse ;  /* 0x000000010606a824 */ /* 0x100fe400078e0a1d */
[--C-:B------:R-:W-:Y:S01]  /*3040*/  @!P3 IMAD.IADD R21, R21, 0x1, -R29.reuse ;  /* 0x000000011515b824 */ /* 0x100fe200078e0a1d */
[----:B------:R-:W2:Y:S01]  /*3050*/  LDL.LU R7, [R1+0x18] ;  /* 0x0000180001077983 */ /* 0x000ea20000300800 */
[----:B------:R-:W-:Y:S01]  /*3060*/  @!P5 IMAD.IADD R20, R20, 0x1, -R29 ;  /* 0x000000011414d824 */ /* 0x000fe200078e0a1d */
[----:B---3--:R-:W-:-:S02]  /*3070*/  ISETP.GT.U32.AND P4, PT, R29, R19, PT ;  /* 0x000000131d00720c */ /* 0x008fc40003f84070 */
[C---:B----4-:R-:W-:Y:S02]  /*3080*/  ISETP.GT.U32.AND P6, PT, R29.reuse, R18, PT ;  /* 0x000000121d00720c */ /* 0x050fe40003fc4070 */
[C---:B-----5:R-:W-:Y:S02]  /*3090*/  ISETP.GT.U32.AND P0, PT, R29.reuse, R17, PT ;  /* 0x000000111d00720c */ /* 0x060fe40003f04070 */
[C---:B------:R-:W-:Y:S02]  /*30a0*/  ISETP.GT.U32.AND P1, PT, R29.reuse, R16, PT ;  /* 0x000000101d00720c */ /* 0x040fe40003f24070 */
[----:B------:R-:W-:-:S05]  /*30b0*/  ISETP.GT.U32.AND P2, PT, R29, R15, PT ;  /* 0x0000000f1d00720c */ /* 0x000fca0003f44070 */
[--C-:B------:R-:W-:Y:S02]  /*30c0*/  @!P4 IMAD.IADD R19, R19, 0x1, -R29.reuse ;  /* 0x000000011313c824 */ /* 0x100fe400078e0a1d */
[--C-:B------:R-:W-:Y:S01]  /*30d0*/  @!P6 IMAD.IADD R18, R18, 0x1, -R29.reuse ;  /* 0x000000011212e824 */ /* 0x100fe200078e0a1d */
[C---:B------:R-:W-:Y:S02]  /*30e0*/  ISETP.GT.U32.AND P3, PT, R29.reuse, R14, PT ;  /* 0x0000000e1d00720c */ /* 0x040fe40003f64070 */
[----:B------:R-:W-:Y:S01]  /*30f0*/  ISETP.GT.U32.AND P5, PT, R29, R0, PT ;  /* 0x000000001d00720c */ /* 0x000fe20003fa4070 */
[--C-:B------:R-:W-:Y:S01]  /*3100*/  @!P0 IMAD.IADD R17, R17, 0x1, -R29.reuse ;  /* 0x0000000111118824 */ /* 0x100fe200078e0a1d */
[C---:B------:R-:W-:Y:S02]  /*3110*/  ISETP.GT.U32.AND P6, PT, R29.reuse, R2, PT ;  /* 0x000000021d00720c */ /* 0x040fe40003fc4070 */
[C---:B------:R-:W-:Y:S01]  /*3120*/  ISETP.GT.U32.AND P4, PT, R29.reuse, R28, PT ;  /* 0x0000001c1d00720c */ /* 0x040fe20003f84070 */
[--C-:B------:R-:W-:Y:S01]  /*3130*/  @!P1 IMAD.IADD R16, R16, 0x1, -R29.reuse ;  /* 0x0000000110109824 */ /* 0x100fe200078e0a1d */
[----:B------:R-:W-:Y:S01]  /*3140*/  ISETP.GT.U32.AND P0, PT, R29, R4, PT ;  /* 0x000000041d00720c */ /* 0x000fe20003f04070 */
[----:B------:R-:W-:Y:S01]  /*3150*/  @!P2 IMAD.IADD R15, R15, 0x1, -R29 ;  /* 0x000000010f0fa824 */ /* 0x000fe200078e0a1d */
[----:B------:R-:W-:-:S03]  /*3160*/  ISETP.GT.U32.AND P1, PT, R29, R6, PT ;  /* 0x000000061d00720c */ /* 0x000fc60003f24070 */
[--C-:B------:R-:W-:Y:S01]  /*3170*/  @!P3 IMAD.IADD R14, R14, 0x1, -R29.reuse ;  /* 0x000000010e0eb824 */ /* 0x100fe200078e0a1d */
[C---:B------:R-:W-:Y:S02]  /*3180*/  ISETP.GT.U32.AND P2, PT, R29.reuse, R21, PT ;  /* 0x000000151d00720c */ /* 0x040fe40003f44070 */
[C---:B------:R-:W-:Y:S01]  /*3190*/  ISETP.GT.U32.AND P3, PT, R29.reuse, R20, PT ;  /* 0x000000141d00720c */ /* 0x040fe20003f64070 */
[--C-:B------:R-:W-:Y:S01]  /*31a0*/  @!P5 IMAD.IADD R0, R0, 0x1, -R29.reuse ;  /* 0x000000010000d824 */ /* 0x100fe200078e0a1d */
[C---:B------:R-:W-:Y:S01]  /*31b0*/  ISETP.GT.U32.AND P5, PT, R29.reuse, R19, PT ;  /* 0x000000131d00720c */ /* 0x040fe20003fa4070 */
[--C-:B------:R-:W-:Y:S02]  /*31c0*/  @!P6 IMAD.IADD R2, R2, 0x1, -R29.reuse ;  /* 0x000000010202e824 */ /* 0x100fe400078e0a1d */
[--C-:B------:R-:W-:Y:S01]  /*31d0*/  @!P4 IMAD.IADD R28, R28, 0x1, -R29.reuse ;  /* 0x000000011c1cc824 */ /* 0x100fe200078e0a1d */
[C---:B------:R-:W-:Y:S01]  /*31e0*/  ISETP.GT.U32.AND P4, PT, R29.reuse, R18, PT ;  /* 0x000000121d00720c */ /* 0x040fe20003f84070 */
[--C-:B------:R-:W-:Y:S01]  /*31f0*/  @!P0 IMAD.IADD R4, R4, 0x1, -R29.reuse ;  /* 0x0000000104048824 */ /* 0x100fe200078e0a1d */
[C---:B------:R-:W-:Y:S01]  /*3200*/  ISETP.GT.U32.AND P0, PT, R29.reuse, R17, PT ;  /* 0x000000111d00720c */ /* 0x040fe20003f04070 */
[--C-:B------:R-:W-:Y:S01]  /*3210*/  @!P1 IMAD.IADD R6, R6, 0x1, -R29.reuse ;  /* 0x0000000106069824 */ /* 0x100fe200078e0a1d */
[----:B------:R0:W-:Y:S01]  /*3220*/  STL [R1+0x5c], R2 ;  /* 0x00005c0201007387 */ /* 0x0001e20000100800 */
[----:B------:R-:W-:Y:S01]  /*3230*/  ISETP.GT.U32.AND P1, PT, R29, R16, PT ;  /* 0x000000101d00720c */ /* 0x000fe20003f24070 */
[--C-:B------:R-:W-:Y:S01]  /*3240*/  @!P2 IMAD.IADD R21, R21, 0x1, -R29.reuse ;  /* 0x000000011515a824 */ /* 0x100fe200078e0a1d */
[C---:B------:R-:W-:Y:S01]  /*3250*/  ISETP.GT.U32.AND P2, PT, R29.reuse, R15, PT ;  /* 0x0000000f1d00720c */ /* 0x040fe20003f44070 */
[--C-:B------:R-:W-:Y:S01]  /*3260*/  @!P3 IMAD.IADD R20, R20, 0x1, -R29.reuse ;  /* 0x000000011414b824 */ /* 0x100fe200078e0a1d */
[----:B------:R-:W-:Y:S01]  /*3270*/  ISETP.GT.U32.AND P3, PT, R29, R14, PT ;  /* 0x0000000e1d00720c */ /* 0x000fe20003f64070 */
[--C-:B------:R-:W-:Y:S01]  /*3280*/  @!P5 IMAD.IADD R19, R19, 0x1, -R29.reuse ;  /* 0x000000011313d824 */ /* 0x100fe200078e0a1d */
[----:B0-----:R-:W3:Y:S01]  /*3290*/  LDL.LU R2, [R1+0x10] ;  /* 0x0000100001027983 */ /* 0x001ee20000300800 */
[C---:B------:R-:W-:Y:S01]  /*32a0*/  ISETP.GT.U32.AND P5, PT, R29.reuse, R0, PT ;  /* 0x000000001d00720c */ /* 0x040fe20003fa4070 */
[----:B------:R-:W-:Y:S01]  /*32b0*/  @!P4 IMAD.IADD R18, R18, 0x1, -R29 ;  /* 0x000000011212c824 */ /* 0x000fe200078e0a1d */
[----:B------:R-:W-:Y:S01]  /*32c0*/  ISETP.GT.U32.AND P6, PT, R29, R28, PT ;  /* 0x0000001c1d00720c */ /* 0x000fe20003fc4070 */
[----:B------:R-:W-:-:S02]  /*32d0*/  IMAD.HI.U32 R12, R3, R13, RZ ;  /* 0x0000000d030c7227 */ /* 0x000fc400078e00ff */
[----:B------:R-:W4:Y:S04]  /*32e0*/  LDL.LU R3, [R1+0xc] ;  /* 0x00000c0001037983 */ /* 0x000f280000300800 */
[----:B------:R0:W-:Y:S01]  /*32f0*/  STL [R1+0x58], R4 ;  /* 0x0000580401007387 */ /* 0x0001e20000100800 */
[----:B------:R-:W-:-:S03]  /*3300*/  @!P0 IMAD.IADD R17, R17, 0x1, -R29 ;  /* 0x0000000111118824 */ /* 0x000fc600078e0a1d */
[----:B0-----:R-:W5:Y:S04]  /*3310*/  LDL.LU R4, [R1+0x8] ;  /* 0x0000080001047983 */ /* 0x001f680000300800 */
[----:B------:R-:W5:Y:S04]  /*3320*/  LDL.LU R5, [R1+0x4] ;  /* 0x0000040001057983 */ /* 0x000f680000300800 */
[----:B------:R0:W-:Y:S01]  /*3330*/  STL [R1+0x54], R6 ;  /* 0x0000540601007387 */ /* 0x0001e20000100800 */
[----:B------:R-:W-:-:S03]  /*3340*/  @!P1 IMAD.IADD R16, R16, 0x1, -R29 ;  /* 0x0000000110109824 */ /* 0x000fc600078e0a1d */
[----:B0-----:R-:W5:Y:S04]  /*3350*/  LDL.LU R6, [R1] ;  /* 0x0000000001067983 */ /* 0x001f680000300800 */
[----:B------:R0:W-:Y:S01]  /*3360*/  STL [R1+0x50], R21 ;  /* 0x0000501501007387 */ /* 0x0001e20000100800 */
[----:B------:R-:W-:-:S03]  /*3370*/  @!P2 IMAD.IADD R15, R15, 0x1, -R29 ;  /* 0x000000010f0fa824 */ /* 0x000fc600078e0a1d */
[----:B0-----:R-:W5:Y:S04]  /*3380*/  LDL.LU R21, [R1+0xc40] ;  /* 0x000c400001157983 */ /* 0x001f680000300800 */
        /* <DEDUP_REMOVED lines=9> */
[----:B------:R0:W-:Y:S04]  /*3420*/  STL [R1+0x40], R17 ;  /* 0x0000401101007387 */ /* 0x0001e80000100800 */
        /* <DEDUP_REMOVED lines=10> */
[----:B0-----:R-:W5:Y:S01]  /*34d0*/  LDL.LU R28, [R1+0xc1c] ;  /* 0x000c1c00011c7983 */ /* 0x001f620000300800 */
[----:B--2---:R-:W-:-:S02]  /*34e0*/  ISETP.GT.U32.AND P4, PT, R29, R11, PT ;  /* 0x0000000b1d00720c */ /* 0x004fc40003f84070 */
[C---:B------:R-:W-:Y:S02]  /*34f0*/  ISETP.GT.U32.AND P0, PT, R29.reuse, R10, PT ;  /* 0x0000000a1d00720c */ /* 0x040fe40003f04070 */
[C---:B------:R-:W-:Y:S02]  /*3500*/  ISETP.GT.U32.AND P1, PT, R29.reuse, R9, PT ;  /* 0x000000091d00720c */ /* 0x040fe40003f24070 */
[C---:B------:R-:W-:Y:S02]  /*3510*/  ISETP.GT.U32.AND P2, PT, R29.reuse, R8, PT ;  /* 0x000000081d00720c */ /* 0x040fe40003f44070 */
[C---:B------:R-:W-:Y:S02]  /*3520*/  ISETP.GT.U32.AND P3, PT, R29.reuse, R7, PT ;  /* 0x000000071d00720c */ /* 0x040fe40003f64070 */
[----:B------:R-:W-:-:S03]  /*3530*/  ISETP.GT.U32.AND P5, PT, R29, R23, PT ;  /* 0x000000171d00720c */ /* 0x000fc60003fa4070 */
[--C-:B------:R-:W-:Y:S02]  /*3540*/  @!P4 IMAD.IADD R11, R11, 0x1, -R29.reuse ;  /* 0x000000010b0bc824 */ /* 0x100fe400078e0a1d */
[--C-:B------:R-:W-:Y:S02]  /*3550*/  @!P0 IMAD.IADD R10, R10, 0x1, -R29.reuse ;  /* 0x000000010a0a8824 */ /* 0x100fe400078e0a1d */
[--C-:B------:R-:W-:Y:S02]  /*3560*/  @!P1 IMAD.IADD R9, R9, 0x1, -R29.reuse ;  /* 0x0000000109099824 */ /* 0x100fe400078e0a1d */
[--C-:B------:R-:W-:Y:S02]  /*3570*/  @!P2 IMAD.IADD R8, R8, 0x1, -R29.reuse ;  /* 0x000000010808a824 */ /* 0x100fe400078e0a1d */
[--C-:B------:R-:W-:Y:S02]  /*3580*/  @!P3 IMAD.IADD R7, R7, 0x1, -R29.reuse ;  /* 0x000000010707b824 */ /* 0x100fe400078e0a1d */
[----:B------:R-:W-:-:S02]  /*3590*/  @!P5 IMAD.IADD R23, R23, 0x1, -R29 ;  /* 0x000000011717d824 */ /* 0x000fc400078e0a1d */
[----:B------:R-:W-:Y:S01]  /*35a0*/  IMAD.MOV R12, RZ, RZ, -R12 ;  /* 0x000000ffff0c7224 */ /* 0x000fe200078e0a0c */
[C---:B---3--:R-:W-:Y:S02]  /*35b0*/  ISETP.GT.U32.AND P6, PT, R29.reuse, R2, PT ;  /* 0x000000021d00720c */ /* 0x048fe40003fc4070 */
[----:B----4-:R-:W-:-:S11]  /*35c0*/  ISETP.GT.U32.AND P4, PT, R29, R3, PT ;  /* 0x000000031d00720c */ /* 0x010fd60003f84070 */
[--C-:B------:R-:W-:Y:S01]  /*35d0*/  @!P6 IMAD.IADD R2, R2, 0x1, -R29.reuse ;  /* 0x000000010202e824 */ /* 0x100fe200078e0a1d */
[C---:B-----5:R-:W-:Y:S02]  /*35e0*/  ISETP.GT.U32.AND P0, PT, R29.reuse, R4, PT ;  /* 0x000000041d00720c */ /* 0x060fe40003f04070 */
[----:B------:R-:W-:Y:S01]  /*35f0*/  ISETP.GT.U32.AND P1, PT, R29, R5, PT ;  /* 0x000000051d00720c */ /* 0x000fe20003f24070 */
[----:B------:R-:W-:Y:S01]  /*3600*/  @!P4 IMAD.IADD R3, R3, 0x1, -R29 ;  /* 0x000000010303c824 */ /* 0x000fe200078e0a1d */
[----:B------:R-:W-:-:S09]  /*3610*/  ISETP.GT.U32.AND P2, PT, R29, R6, PT ;  /* 0x000000061d00720c */ /* 0x000fd20003f44070 */
[--C-:B------:R-:W-:Y:S01]  /*3620*/  @!P0 IMAD.IADD R4, R4, 0x1, -R29.reuse ;  /* 0x0000000104048824 */ /* 0x100fe200078e0a1d */
[----:B------:R-:W-:Y:S01]  /*3630*/  ISETP.GT.U32.AND P6, PT, R29, R11, PT ;  /* 0x0000000b1d00720c */ /* 0x000fe20003fc4070 */
[--C-:B------:R-:W-:Y:S01]  /*3640*/  @!P1 IMAD.IADD R5, R5, 0x1, -R29.reuse ;  /* 0x0000000105059824 */ /* 0x100fe200078e0a1d */
[C---:B------:R-:W-:Y:S02]  /*3650*/  ISETP.GT.U32.AND P4, PT, R29.reuse, R10, PT ;  /* 0x0000000a1d00720c */ /* 0x040fe40003f84070 */
[C---:B------:R-:W-:Y:S02]  /*3660*/  ISETP.GT.U32.AND P0, PT, R29.reuse, R9, PT ;  /* 0x000000091d00720c */ /* 0x040fe40003f04070 */
[C---:B------:R-:W-:Y:S01]  /*3670*/  ISETP.GT.U32.AND P1, PT, R29.reuse, R8, PT ;  /* 0x000000081d00720c */ /* 0x040fe20003f24070 */
[----:B------:R-:W-:Y:S01]  /*3680*/  @!P2 IMAD.IADD R6, R6, 0x1, -R29 ;  /* 0x000000010606a824 */ /* 0x000fe200078e0a1d */
[C---:B------:R-:W-:Y:S02]  /*3690*/  ISETP.GT.U32.AND P2, PT, R29.reuse, R7, PT ;  /* 0x000000071d00720c */ /* 0x040fe40003f44070 */
[----:B------:R-:W-:-:S02]  /*36a0*/  ISETP.GT.U32.AND P5, PT, R29, R0, PT ;  /* 0x000000001d00720c */ /* 0x000fc40003fa4070 */
[----:B------:R-:W-:-:S13]  /*36b0*/  ISETP.GT.U32.AND P3, PT, R29, R28, PT ;  /* 0x0000001c1d00720c */ /* 0x000fda0003f64070 */
[----:B------:R-:W-:Y:S01]  /*36c0*/  @!P3 IMAD.IADD R28, R28, 0x1, -R29 ;  /* 0x000000011c1cb824 */ /* 0x000fe200078e0a1d */
[----:B------:R-:W-:Y:S02]  /*36d0*/  ISETP.GT.U32.AND P3, PT, R29, R23, PT ;  /* 0x000000171d00720c */ /* 0x000fe40003f64070 */
[----:B------:R-:W-:-:S05]  /*36e0*/  IABS R29, c[0x0][0x178] ;  /* 0x00005e00001d7a13 */ /* 0x000fca0000000000 */
[----:B------:R-:W-:Y:S02]  /*36f0*/  IMAD R29, R29, R12, R13 ;  /* 0x0000000c1d1d7224 */ /* 0x000fe400078e020d */
[----:B------:R-:W2:Y:S04]  /*3700*/  LDL.LU R13, [R1+0xc18] ;  /* 0x000c1800010d7983 */ /* 0x000ea80000300800 */
[----:B------:R-:W3:Y:S04]  /*3710*/  LDL.LU R12, [R1+0xc14] ;  /* 0x000c1400010c7983 */ /* 0x000ee80000300800 */
[----:B------:R0:W-:Y:S02]  /*3720*/  STL [R1+0x94], R29 ;  /* 0x0000941d01007387 */ /* 0x0001e40000100800 */
[----:B0-----:R-:W-:-:S05]  /*3730*/  IABS R29, c[0x0][0x17c] ;  /* 0x00005f00001d7a13 */ /* 0x001fca0000000000 */
[--C-:B------:R-:W-:Y:S01]  /*3740*/  @!P5 IMAD.IADD R0, R0, 0x1, -R29.reuse ;  /* 0x000000010000d824 */ /* 0x100fe200078e0a1d */
[----:B------:R-:W-:Y:S01]  /*3750*/  ISETP.GT.U32.AND P5, PT, R29, R2, PT ;  /* 0x000000021d00720c */ /* 0x000fe20003fa4070 */
[--C-:B------:R-:W-:Y:S02]  /*3760*/  @!P6 IMAD.IADD R11, R11, 0x1, -R29.reuse ;  /* 0x000000010b0be824 */ /* 0x100fe400078e0a1d */
[--C-:B------:R-:W-:Y:S02]  /*3770*/  @!P4 IMAD.IADD R10, R10, 0x1, -R29.reuse ;  /* 0x000000010a0ac824 */ /* 0x100fe400078e0a1d */
[--C-:B------:R-:W-:Y:S01]  /*3780*/  @!P0 IMAD.IADD R9, R9, 0x1, -R29.reuse ;  /* 0x0000000109098824 */ /* 0x100fe200078e0a1d */
[----:B------:R0:W-:Y:S01]  /*3790*/  STL [R1+0x28], R11 ;  /* 0x0000280b01007387 */ /* 0x0001e20000100800 */
[--C-:B------:R-:W-:Y:S02]  /*37a0*/  @!P1 IMAD.IADD R8, R8, 0x1, -R29.reuse ;  /* 0x0000000108089824 */ /* 0x100fe400078e0a1d */
[----:B------:R-:W-:-:S02]  /*37b0*/  @!P2 IMAD.IADD R7, R7, 0x1, -R29 ;  /* 0x000000010707a824 */ /* 0x000fc400078e0a1d */
[--C-:B------:R-:W-:Y:S01]  /*37c0*/  @!P3 IMAD.IADD R23, R23, 0x1, -R29.reuse ;  /* 0x000000011717b824 */ /* 0x100fe200078e0a1d */
[----:B0-----:R-:W4:Y:S04]  /*37d0*/  LDL.LU R11, [R1+0xc10] ;  /* 0x000c1000010b7983 */ /* 0x001f280000300800 */
[----:B------:R0:W-:Y:S01]  /*37e0*/  STL [R1+0x24], R10 ;  /* 0x0000240a01007387 */ /* 0x0001e20000100800 */
[----:B------:R-:W-:-:S03]  /*37f0*/  @!P5 IMAD.IADD R2, R2, 0x1, -R29 ;  /* 0x000000010202d824 */ /* 0x000fc600078e0a1d */
[----:B0-----:R-:W5:Y:S04]  /*3800*/  LDL.LU R10, [R1+0xc0c] ;  /* 0x000c0c00010a7983 */ /* 0x001f680000300800 */
[----:B------:R0:W-:Y:S04]  /*3810*/  STL [R1+0x20], R9 ;  /* 0x0000200901007387 */ /* 0x0001e80000100800 */
[----:B0-----:R-:W2:Y:S04]  /*3820*/  LDL.LU R9, [R1+0xc08] ;  /* 0x000c080001097983 */ /* 0x001ea80000300800 */
[----:B------:R0:W-:Y:S04]  /*3830*/  STL [R1+0x1c], R8 ;  /* 0x00001c0801007387 */ /* 0x0001e80000100800 */
[----:B0-----:R-:W2:Y:S04]  /*3840*/  LDL.LU R8, [R1+0xc04] ;  /* 0x000c040001087983 */ /* 0x001ea80000300800 */
[----:B------:R0:W-:Y:S04]  /*3850*/  STL [R1+0x18], R7 ;  /* 0x0000180701007387 */ /* 0x0001e80000100800 */
[----:B0-----:R-:W3:Y:S04]  /*3860*/  LDL.LU R7, [R1+0xc00] ;  /* 0x000c000001077983 */ /* 0x001ee80000300800 */
[----:B------:R-:W-:Y:S04]  /*3870*/  STL [R1+0xbd4], R23 ;  /* 0x000bd41701007387 */ /* 0x000fe80000100800 */
[----:B------:R0:W-:Y:S04]  /*3880*/  STL [R1+0x10], R2 ;  /* 0x0000100201007387 */ /* 0x0001e80000100800 */
[----:B0-----:R-:W3:Y:S01]  /*3890*/  LDL.LU R2, [R1+0xbfc] ;  /* 0x000bfc0001027983 */ /* 0x001ee20000300800 */
[----:B------:R-:W-:-:S02]  /*38a0*/  ISETP.GT.U32.AND P6, PT, R29, R3, PT ;  /* 0x000000031d00720c */ /* 0x000fc40003fc4070 */
[----:B------:R-:W-:-:S11]  /*38b0*/  ISETP.GT.U32.AND P4, PT, R29, R0, PT ;  /* 0x000000001d00720c */ /* 0x000fd60003f84070 */
[--C-:B------:R-:W-:Y:S02]  /*38c0*/  @!P6 IMAD.IADD R3, R3, 0x1, -R29.reuse ;  /* 0x000000010303e824 */ /* 0x100fe400078e0a1d */
[----:B------:R-:W-:-:S03]  /*38d0*/  @!P4 IMAD.IADD R0, R0, 0x1, -R29 ;  /* 0x000000010000c824 */ /* 0x000fc600078e0a1d */
[----:B------:R0:W-:Y:S01]  /*38e0*/  STL [R1+0xc], R3 ;  /* 0x00000c0301007387 */ /* 0x0001e20000100800 */
[----:B------:R-:W-:-:S03]  /*38f0*/  ISETP.GT.U32.AND P0, PT, R29, R4, PT ;  /* 0x000000041d00720c */ /* 0x000fc60003f04070 */
[----:B0-----:R-:W4:Y:S01]  /*3900*/  LDL.LU R3, [R1+0xbf8] ;  /* 0x000bf80001037983 */ /* 0x001f220000300800 */
[C---:B------:R-:W-:Y:S02]  /*3910*/  ISETP.GT.U32.AND P1, PT, R29.reuse, R5, PT ;  /* 0x000000051d00720c */ /* 0x040fe40003f24070 */
[C---:B------:R-:W-:Y:S02]  /*3920*/  ISETP.GT.U32.AND P2, PT, R29.reuse, R6, PT ;  /* 0x000000061d00720c */ /* 0x040fe40003f44070 */
[----:B------:R-:W-:-:S05]  /*3930*/  ISETP.GT.U32.AND P3, PT, R29, R28, PT ;  /* 0x0000001c1d00720c */ /* 0x000fca0003f64070 */
[----:B------:R-:W-:-:S05]  /*3940*/  @!P0 IMAD.IADD R4, R4, 0x1, -R29 ;  /* 0x0000000104048824 */ /* 0x000fca00078e0a1d */
[----:B------:R0:W-:Y:S01]  /*3950*/  STL [R1+0x8], R4 ;  /* 0x0000080401007387 */ /* 0x0001e20000100800 */
[--C-:B------:R-:W-:Y:S02]  /*3960*/  @!P1 IMAD.IADD R5, R5, 0x1, -R29.reuse ;  /* 0x0000000105059824 */ /* 0x100fe400078e0a1d */
[--C-:B------:R-:W-:Y:S02]  /*3970*/  @!P2 IMAD.IADD R6, R6, 0x1, -R29.reuse ;  /* 0x000000010606a824 */ /* 0x100fe400078e0a1d */
[----:B------:R-:W-:Y:S01]  /*3980*/  @!P3 IMAD.IADD R28, R28, 0x1, -R29 ;  /* 0x000000011c1cb824 */ /* 0x000fe200078e0a1d */
[----:B0-----:R-:W5:Y:S04]  /*3990*/  LDL.LU R4, [R1+0xbf4] ;  /* 0x000bf40001047983 */ /* 0x001f680000300800 */
[----:B------:R0:W-:Y:S04]  /*39a0*/  STL [R1+0x4], R5 ;  /* 0x0000040501007387 */ /* 0x0001e80000100800 */
[----:B0-----:R-:W5:Y:S04]  /*39b0*/  LDL.LU R5, [R1+0xbf0] ;  /* 0x000bf00001057983 */ /* 0x001f680000300800 */
[----:B------:R0:W-:Y:S04]  /*39c0*/  STL [R1], R6 ;  /* 0x0000000601007387 */ /* 0x0001e80000100800 */
[----:B0-----:R-:W5:Y:S04]  /*39d0*/  LDL.LU R6, [R1+0xbec] ;  /* 0x000bec0001067983 */ /* 0x001f680000300800 */
[----:B------:R-:W-:Y:S04]  /*39e0*/  STL [R1+0xbbc], R28 ;  /* 0x000bbc1c01007387 */ /* 0x000fe80000100800 */
[----:B------:R-:W-:Y:S01]  /*39f0*/  STL [R1+0xbb8], R0 ;  /* 0x000bb80001007387 */ /* 0x000fe20000100800 */
[----:B--2---:R-:W-:-:S13]  /*3a00*/  ISETP.GT.U32.AND P4, PT, R29, R8, PT ;  /* 0x000000081d00720c */ /* 0x004fda0003f84070 */
[----:B------:R-:W-:Y:S01]  /*3a10*/  @!P4 IMAD.IADD R8, R8, 0x1, -R29 ;  /* 0x000000010808c824 */ /* 0x000fe200078e0a1d */
[----:B---3--:R-:W-:-:S13]  /*3a20*/  ISETP.GT.U32.AND P5, PT, R29, R2, PT ;  /* 0x000000021d00720c */ /* 0x008fda0003fa4070 */
[----:B------:R-:W-:-:S05]  /*3a30*/  @!P5 IMAD.IADD R2, R2, 0x1, -R29 ;  /* 0x000000010202d824 */ /* 0x000fca00078e0a1d */
[----:B------:R-:W-:-:S13]  /*3a40*/  ISETP.GT.U32.AND P4, PT, R29, R2, PT ;  /* 0x000000021d00720c */ /* 0x000fda0003f84070 */
[----:B------:R-:W-:-:S05]  /*3a50*/  @!P4 IMAD.IADD R2, R2, 0x1, -R29 ;  /* 0x000000010202c824 */ /* 0x000fca00078e0a1d */
[----:B------:R0:W-:Y:S04]  /*3a60*/  STL [R1+0xbb4], R2 ;  /* 0x000bb40201007387 */ /* 0x0001e80000100800 */
[----:B0-----:R-:W2:Y:S01]  /*3a70*/  LDL R2, [R1+0x9e0] ;  /* 0x0009e00001027983 */ /* 0x001ea20000100800 */
[C---:B----4-:R-:W-:Y:S02]  /*3a80*/  ISETP.GT.U32.AND P6, PT, R29.reuse, R3, PT ;  /* 0x000000031d00720c */ /* 0x050fe40003fc4070 */
[----:B------:R-:W-:-:S11]  /*3a90*/  ISETP.GT.U32.AND P5, PT, R29, R9, PT ;  /* 0x000000091d00720c */ /* 0x000fd60003fa4070 */
[--C-:B------:R-:W-:Y:S02]  /*3aa0*/  @!P6 IMAD.IADD R3, R3, 0x1, -R29.reuse ;  /* 0x000000010303e824 */ /* 0x100fe400078e0a1d */
[----:B------:R-:W-:-:S03]  /*3ab0*/  @!P5 IMAD.IADD R9, R9, 0x1, -R29 ;  /* 0x000000010909d824 */ /* 0x000fc600078e0a1d */
[----:B------:R-:W-:-:S13]  /*3ac0*/  ISETP.GT.U32.AND P5, PT, R29, R3, PT ;  /* 0x000000031d00720c */ /* 0x000fda0003fa4070 */
[--C-:B------:R-:W-:Y:S01]  /*3ad0*/  @!P5 IMAD.IADD R3, R3, 0x1, -R29.reuse ;  /* 0x000000010303d824 */ /* 0x100fe200078e0a1d */
[C---:B-----5:R-:W-:Y:S02]  /*3ae0*/  ISETP.GT.U32.AND P0, PT, R29.reuse, R4, PT ;  /* 0x000000041d00720c */ /* 0x060fe40003f04070 */
[C---:B------:R-:W-:Y:S02]  /*3af0*/  ISETP.GT.U32.AND P1, PT, R29.reuse, R5, PT ;  /* 0x000000051d00720c */ /* 0x040fe40003f24070 */
[C---:B------:R-:W-:Y:S01]  /*3b00*/  ISETP.GT.U32.AND P2, PT, R29.reuse, R6, PT ;  /* 0x000000061d00720c */ /* 0x040fe20003f44070 */
[----:B--2---:R-:W-:Y:S04]  /*3b10*/  STL [R1+0xbe0], R2 ;  /* 0x000be00201007387 */ /* 0x004fe80000100800 */
[----:B------:R0:W-:Y:S04]  /*3b20*/  STL [R1+0xbc0], R3 ;  /* 0x000bc00301007387 */ /* 0x0001e80000100800 */
[----:B0-----:R-:W2:Y:S01]  /*3b30*/  LDL R3, [R1+0x9ec] ;  /* 0x0009ec0001037983 */ /* 0x001ea20000100800 */
[C---:B------:R-:W-:Y:S01]  /*3b40*/  ISETP.GT.U32.AND P3, PT, R29.reuse, R7, PT ;  /* 0x000000071d00720c */ /* 0x040fe20003f64070 */
[--C-:B------:R-:W-:Y:S01]  /*3b50*/  @!P0 IMAD.IADD R4, R4, 0x1, -R29.reuse ;  /* 0x0000000104048824 */ /* 0x100fe200078e0a1d */
[----:B------:R-:W-:Y:S01]  /*3b60*/  ISETP.GT.U32.AND P6, PT, R29, R10, PT ;  /* 0x0000000a1d00720c */ /* 0x000fe20003fc4070 */
[--C-:B------:R-:W-:Y:S01]  /*3b70*/  @!P1 IMAD.IADD R5, R5, 0x1, -R29.reuse ;  /* 0x0000000105059824 */ /* 0x100fe200078e0a1d */
[C---:B------:R-:W-:Y:S01]  /*3b80*/  ISETP.GT.U32.AND P0, PT, R29.reuse, R11, PT ;  /* 0x0000000b1d00720c */ /* 0x040fe20003f04070 */
[----:B------:R-:W-:Y:S01]  /*3b90*/  @!P2 IMAD.IADD R6, R6, 0x1, -R29 ;  /* 0x000000010606a824 */ /* 0x000fe200078e0a1d */
[----:B------:R-:W-:-:S02]  /*3ba0*/  ISETP.GT.U32.AND P1, PT, R29, R12, PT ;  /* 0x0000000c1d00720c */ /* 0x000fc40003f24070 */
[----:B------:R-:W-:-:S05]  /*3bb0*/  ISETP.GT.U32.AND P2, PT, R29, R13, PT ;  /* 0x0000000d1d00720c */ /* 0x000fca0003f44070 */
[--C-:B------:R-:W-:Y:S01]  /*3bc0*/  @!P3 IMAD.IADD R7, R7, 0x1, -R29.reuse ;  /* 0x000000010707b824 */ /* 0x100fe200078e0a1d */
[C---:B------:R-:W-:Y:S01]  /*3bd0*/  ISETP.GT.U32.AND P3, PT, R29.reuse, R14, PT ;  /* 0x0000000e1d00720c */ /* 0x040fe20003f64070 */
[--C-:B------:R-:W-:Y:S01]  /*3be0*/  @!P6 IMAD.IADD R10, R10, 0x1, -R29.reuse ;  /* 0x000000010a0ae824 */ /* 0x100fe200078e0a1d */
[----:B------:R-:W-:Y:S01]  /*3bf0*/  ISETP.GT.U32.AND P6, PT, R29, R4, PT ;  /* 0x000000041d00720c */ /* 0x000fe20003fc4070 */
[--C-:B------:R-:W-:Y:S01]  /*3c00*/  @!P0 IMAD.IADD R11, R11, 0x1, -R29.reuse ;  /* 0x000000010b0b8824 */ /* 0x100fe200078e0a1d */
[C---:B------:R-:W-:Y:S01]  /*3c10*/  ISETP.GT.U32.AND P0, PT, R29.reuse, R5, PT ;  /* 0x000000051d00720c */ /* 0x040fe20003f04070 */
[--C-:B------:R-:W-:Y:S01]  /*3c20*/  @!P1 IMAD.IADD R12, R12, 0x1, -R29.reuse ;  /* 0x000000010c0c9824 */ /* 0x100fe200078e0a1d */
[----:B------:R-:W-:Y:S01]  /*3c30*/  ISETP.GT.U32.AND P1, PT, R29, R6, PT ;  /* 0x000000061d00720c */ /* 0x000fe20003f24070 */
[----:B------:R-:W-:Y:S01]  /*3c40*/  @!P2 IMAD.IADD R13, R13, 0x1, -R29 ;  /* 0x000000010d0da824 */ /* 0x000fe200078e0a1d */
[----:B------:R-:W-:-:S05]  /*3c50*/  ISETP.GT.U32.AND P2, PT, R29, R7, PT ;  /* 0x000000071d00720c */ /* 0x000fca0003f44070 */
[--C-:B------:R-:W-:Y:S01]  /*3c60*/  @!P3 IMAD.IADD R14, R14, 0x1, -R29.reuse ;  /* 0x000000010e0eb824 */ /* 0x100fe200078e0a1d */
[----:B------:R-:W-:Y:S01]  /*3c70*/  ISETP.GT.U32.AND P3, PT, R29, R8, PT ;  /* 0x000000081d00720c */ /* 0x000fe20003f64070 */
[--C-:B------:R-:W-:Y:S02]  /*3c80*/  @!P6 IMAD.IADD R4, R4, 0x1, -R29.reuse ;  /* 0x000000010404e824 */ /* 0x100fe400078e0a1d */
[--C-:B------:R-:W-:Y:S02]  /*3c90*/  @!P0 IMAD.IADD R5, R5, 0x1, -R29.reuse ;  /* 0x0000000105058824 */ /* 0x100fe400078e0a1d */
[--C-:B------:R-:W-:Y:S02]  /*3ca0*/  @!P1 IMAD.IADD R6, R6, 0x1, -R29.reuse ;  /* 0x0000000106069824 */ /* 0x100fe400078e0a1d */
[----:B------:R-:W-:-:S06]  /*3cb0*/  @!P2 IMAD.IADD R7, R7, 0x1, -R29 ;  /* 0x000000010707a824 */ /* 0x000fcc00078e0a1d */
[----:B------:R-:W-:Y:S01]  /*3cc0*/  @!P3 IMAD.IADD R8, R8, 0x1, -R29 ;  /* 0x000000010808b824 */ /* 0x000fe200078e0a1d */
[----:B--2---:R-:W-:Y:S04]  /*3cd0*/  STL [R1+0xbe4], R3 ;  /* 0x000be40301007387 */ /* 0x004fe80000100800 */
[----:B------:R-:W-:Y:S04]  /*3ce0*/  STL [R1+0xbc4], R4 ;  /* 0x000bc40401007387 */ /* 0x000fe80000100800 */
[----:B------:R-:W-:Y:S04]  /*3cf0*/  STL [R1+0xbc8], R5 ;  /* 0x000bc80501007387 */ /* 0x000fe80000100800 */
[----:B------:R-:W-:Y:S04]  /*3d00*/  STL [R1+0xbcc], R6 ;  /* 0x000bcc0601007387 */ /* 0x000fe80000100800 */
[----:B------:R-:W-:Y:S04]  /*3d10*/  STL [R1+0xbd0], R7 ;  /* 0x000bd00701007387 */ /* 0x000fe80000100800 */
[----:B------:R-:W2:Y:S04]  /*3d20*/  LDL.LU R2, [R1+0xa4] ;  /* 0x0000a40001027983 */ /* 0x000ea80000300800 */
[----:B------:R0:W-:Y:S04]  /*3d30*/  STL [R1+0xbd8], R8 ;  /* 0x000bd80801007387 */ /* 0x0001e80000100800 */
[----:B0-----:R-:W3:Y:S01]  /*3d40*/  LDL.LU R8, [R1+0x94] ;  /* 0x0000940001087983 */ /* 0x001ee20000300800 */
[----:B------:R-:W-:-:S02]  /*3d50*/  ISETP.GT.U32.AND P4, PT, R29, R9, PT ;  /* 0x000000091d00720c */ /* 0x000fc40003f84070 */
[C---:B------:R-:W-:Y:S02]  /*3d60*/  ISETP.GT.U32.AND P5, PT, R29.reuse, R10, PT ;  /* 0x0000000a1d00720c */ /* 0x040fe40003fa4070 */
[C---:B------:R-:W-:Y:S02]  /*3d70*/  ISETP.GT.U32.AND P0, PT, R29.reuse, R11, PT ;  /* 0x0000000b1d00720c */ /* 0x040fe40003f04070 */
[C---:B------:R-:W-:Y:S02]  /*3d80*/  ISETP.GT.U32.AND P1, PT, R29.reuse, R12, PT ;  /* 0x0000000c1d00720c */ /* 0x040fe40003f24070 */
[C---:B------:R-:W-:Y:S02]  /*3d90*/  ISETP.GT.U32.AND P2, PT, R29.reuse, R13, PT ;  /* 0x0000000d1d00720c */ /* 0x040fe40003f44070 */
[C---:B------:R-:W-:Y:S02]  /*3da0*/  ISETP.GT.U32.AND P6, PT, R29.reuse, R14, PT ;  /* 0x0000000e1d00720c */ /* 0x040fe40003fc4070 */
[----:B------:R-:W-:Y:S01]  /*3db0*/  ISETP.GT.U32.AND P3, PT, R29, R15, PT ;  /* 0x0000000f1d00720c */ /* 0x000fe20003f64070 */
        /* <DEDUP_REMOVED lines=21> */
[----:B------:R-:W-:Y:S01]  /*3f10*/  ISETP.GT.U32.AND P1, PT, R29, R27, PT ;  /* 0x0000001b1d00720c */ /* 0x000fe20003f24070 */
[----:B------:R0:W-:Y:S01]  /*3f20*/  STL [R1+0xbdc], R9 ;  /* 0x000bdc0901007387 */ /* 0x0001e20000100800 */
[----:B------:R-:W-:-:S02]  /*3f30*/  @!P2 IMAD.IADD R20, R20, 0x1, -R29 ;  /* 0x000000011414a824 */ /* 0x000fc400078e0a1d */
[--C-:B------:R-:W-:Y:S01]  /*3f40*/  @!P6 IMAD.IADD R21, R21, 0x1, -R29.reuse ;  /* 0x000000011515e824 */ /* 0x100fe200078e0a1d */
[C---:B------:R-:W-:Y:S01]  /*3f50*/  ISETP.GT.U32.AND P6, PT, R29.reuse, R15, PT ;  /* 0x0000000f1d00720c */ /* 0x040fe20003fc4070 */
[--C-:B------:R-:W-:Y:S01]  /*3f60*/  @!P3 IMAD.IADD R22, R22, 0x1, -R29.reuse ;  /* 0x000000011616b824 */ /* 0x100fe200078e0a1d */
[----:B------:R-:W-:Y:S01]  /*3f70*/  ISETP.GT.U32.AND P3, PT, R29, R16, PT ;  /* 0x000000101d00720c */ /* 0x000fe20003f64070 */
[--C-:B------:R-:W-:Y:S01]  /*3f80*/  @!P4 IMAD.IADD R24, R24, 0x1, -R29.reuse ;  /* 0x000000011818c824 */ /* 0x100fe200078e0a1d */
[----:B0-----:R-:W-:Y:S01]  /*3f90*/  IABS R9, c[0x0][0x178] ;  /* 0x00005e0000097a13 */ /* 0x001fe20000000000 */
[--C-:B------:R-:W-:Y:S01]  /*3fa0*/  @!P5 IMAD.IADD R25, R25, 0x1, -R29.reuse ;  /* 0x000000011919d824 */ /* 0x100fe200078e0a1d */
[C---:B------:R-:W-:Y:S01]  /*3fb0*/  ISETP.GT.U32.AND P4, PT, R29.reuse, R17, PT ;  /* 0x000000111d00720c */ /* 0x040fe20003f84070 */
[--C-:B------:R-:W-:Y:S01]  /*3fc0*/  @!P0 IMAD.IADD R26, R26, 0x1, -R29.reuse ;  /* 0x000000011a1a8824 */ /* 0x100fe200078e0a1d */
[----:B------:R-:W-:Y:S01]  /*3fd0*/  ISETP.GT.U32.AND P5, PT, R29, R18, PT ;  /* 0x000000121d00720c */ /* 0x000fe20003fa4070 */
[----:B------:R-:W-:Y:S01]  /*3fe0*/  @!P1 IMAD.IADD R27, R27, 0x1, -R29 ;  /* 0x000000011b1b9824 */ /* 0x000fe200078e0a1d */
[----:B------:R-:W-:-:S02]  /*3ff0*/  ISETP.GT.U32.AND P0, PT, R29, R19, PT ;  /* 0x000000131d00720c */ /* 0x000fc40003f04070 */
[----:B------:R-:W-:Y:S01]  /*4000*/  ISETP.GT.U32.AND P1, PT, R29, R20, PT ;  /* 0x000000141d00720c */ /* 0x000fe20003f24070 */
[----:B------:R-:W0:Y:S01]  /*4010*/  S2R R23, SR_TID.X ;  /* 0x0000000000177919 */ /* 0x000e220000002100 */
[--C-:B------:R-:W-:Y:S01]  /*4020*/  @!P6 IMAD.IADD R15, R15, 0x1, -R29.reuse ;  /* 0x000000010f0fe824 */ /* 0x100fe200078e0a1d */
[C---:B------:R-:W-:Y:S01]  /*4030*/  ISETP.GT.U32.AND P6, PT, R29.reuse, R27, PT ;  /* 0x0000001b1d00720c */ /* 0x040fe20003fc4070 */
[--C-:B------:R-:W-:Y:S01]  /*4040*/  @!P3 IMAD.IADD R16, R16, 0x1, -R29.reuse ;  /* 0x000000011010b824 */ /* 0x100fe200078e0a1d */
[----:B------:R-:W-:Y:S02]  /*4050*/  ISETP.GT.U32.AND P3, PT, R29, R22, PT ;  /* 0x000000161d00720c */ /* 0x000fe40003f64070 */
[--C-:B------:R-:W-:Y:S01]  /*4060*/  @!P4 IMAD.IADD R17, R17, 0x1, -R29.reuse ;  /* 0x000000011111c824 */ /* 0x100fe200078e0a1d */
[C---:B------:R-:W-:Y:S01]  /*4070*/  ISETP.GT.U32.AND P4, PT, R29.reuse, R24, PT ;  /* 0x000000181d00720c */ /* 0x040fe20003f84070 */
[--C-:B------:R-:W-:Y:S01]  /*4080*/  @!P5 IMAD.IADD R18, R18, 0x1, -R29.reuse ;  /* 0x000000011212d824 */ /* 0x100fe200078e0a1d */
[----:B------:R-:W-:Y:S01]  /*4090*/  ISETP.GT.U32.AND P5, PT, R29, R25, PT ;  /* 0x000000191d00720c */ /* 0x000fe20003fa4070 */
[--C-:B------:R-:W-:Y:S01]  /*40a0*/  @!P0 IMAD.IADD R19, R19, 0x1, -R29.reuse ;  /* 0x0000000113138824 */ /* 0x100fe200078e0a1d */
[----:B------:R-:W-:Y:S01]  /*40b0*/  ISETP.GT.U32.AND P0, PT, R29, R26, PT ;  /* 0x0000001a1d00720c */ /* 0x000fe20003f04070 */
[----:B------:R-:W-:-:S02]  /*40c0*/  @!P1 IMAD.IADD R20, R20, 0x1, -R29 ;  /* 0x0000000114149824 */ /* 0x000fc400078e0a1d */
[----:B------:R-:W-:Y:S01]  /*40d0*/  IMAD.MOV.U32 R28, RZ, RZ, 0x7f ;  /* 0x0000007fff1c7424 */ /* 0x000fe200078e00ff */
[----:B------:R1:W-:Y:S04]  /*40e0*/  STL [R1+0xbe8], R10 ;  /* 0x000be80a01007387 */ /* 0x0003e80000100800 */
[----:B------:R-:W-:Y:S01]  /*40f0*/  IADD3 R28, R28, c[0x0][0x180], RZ ;  /* 0x000060001c1c7a10 */ /* 0x000fe20007ffe0ff */
[----:B------:R-:W4:Y:S01]  /*4100*/  LDL R0, [R1+0xa44] ;  /* 0x000a440001007983 */ /* 0x000f220000100800 */
[----:B0-----:R-:W-:Y:S01]  /*4110*/  LOP3.LUT R23, R23, 0x7, RZ, 0xc0, !PT ;  /* 0x0000000717177812 */ /* 0x001fe200078ec0ff */
[----:B-1----:R-:W-:Y:S01]  /*4120*/  IMAD.MOV.U32 R10, RZ, RZ, 0x7f ;  /* 0x0000007fff0a7424 */ /* 0x002fe200078e00ff */
[----:B------:R-:W-:Y:S01]  /*4130*/  SHF.R.S32.HI R3, RZ, 0x1f, R28 ;  /* 0x0000001fff037819 */ /* 0x000fe2000001141c */
[----:B------:R-:W5:Y:S02]  /*4140*/  LDL R7, [R1+0xa50] ;  /* 0x000a500001077983 */ /* 0x000f640000100800 */
[----:B------:R-:W-:Y:S01]  /*4150*/  IMAD R23, R23, 0x110, RZ ;  /* 0x0000011017177824 */ /* 0x000fe200078e02ff */
[----:B------:R-:W-:Y:S01]  /*4160*/  IADD3 R10, R10, c[0x0][0x180], RZ ;  /* 0x000060000a0a7a10 */ /* 0x000fe20007ffe0ff */
[----:B------:R-:W5:Y:S03]  /*4170*/  LDL R28, [R1+0xa58] ;  /* 0x000a5800011c7983 */ /* 0x000f660000100800 */
[----:B------:R-:W-:Y:S01]  /*4180*/  LEA.HI R3, R3, R10, RZ, 0x7 ;  /* 0x0000000a03037211 */ /* 0x000fe200078f38ff */
[----:B------:R-:W5:Y:S04]  /*4190*/  LDL R6, [R1+0xa54] ;  /* 0x000a540001067983 */ /* 0x000f680000100800 */
[----:B------:R-:W5:Y:S04]  /*41a0*/  LDL R5, [R1+0xa4c] ;  /* 0x000a4c0001057983 */ /* 0x000f680000100800 */
[----:B------:R-:W5:Y:S04]  /*41b0*/  LDL.LU R10, [R1+0xbe8] ;  /* 0x000be800010a7983 */ /* 0x000f680000300800 */
[----:B------:R-:W5:Y:S01]  /*41c0*/  LDL.LU R3, [R1+0xbe4] ;  /* 0x000be40001037983 */ /* 0x000f620000300800 */
[----:B---3--:R-:W-:-:S13]  /*41d0*/  ISETP.GT.U32.AND P2, PT, R9, R8, PT ;  /* 0x000000080900720c */ /* 0x008fda0003f44070 */
[----:B------:R-:W-:Y:S01]  /*41e0*/  @!P2 IMAD.IADD R8, R8, 0x1, -R9 ;  /* 0x000000010808a824 */ /* 0x000fe200078e0a09 */
[----:B------:R-:W-:Y:S02]  /*41f0*/  ISETP.GT.U32.AND P2, PT, R29, R21, PT ;  /* 0x000000151d00720c */ /* 0x000fe40003f44070 */
[----:B------:R-:W0:Y:S01]  /*4200*/  S2R R29, SR_TID.X ;  /* 0x00000000001d7919 */ /* 0x000e220000002100 */
[----:B--2---:R-:W-:Y:S01]  /*4210*/  LOP3.LUT R4, R23, R2, RZ, 0x3c, !PT ;  /* 0x0000000217047212 */ /* 0x004fe200078e3cff */
[----:B0-----:R-:W-:-:S05]  /*4220*/  IMAD.SHL.U32 R2, R29, 0x2, RZ ;  /* 0x000000021d027824 */ /* 0x001fca00078e00ff */
[----:B------:R-:W-:Y:S02]  /*4230*/  LOP3.LUT R23, R23, 0x30, R2, 0x78, !PT ;  /* 0x0000003017177812 */ /* 0x000fe400078e7802 */
[----:B------:R-:W2:Y:S01]  /*4240*/  LDL.LU R2, [R1+0xbe0] ;  /* 0x000be00001027983 */ /* 0x000ea20000300800 */
[----:B------:R-:W-:Y:S01]  /*4250*/  ISETP.GT.U32.AND P1, PT, R9, R8, PT ;  /* 0x000000080900720c */ /* 0x000fe20003f24070 */
[----:B------:R-:W-:Y:S02]  /*4260*/  IMAD.SHL.U32 R29, R29, 0x80, RZ ;  /* 0x000000801d1d7824 */ /* 0x000fe400078e00ff */
[----:B------:R-:W3:Y:S03]  /*4270*/  LDL R23, [R1+0xa48] ;  /* 0x000a480001177983 */ /* 0x000ee60000100800 */
[----:B------:R-:W-:Y:S02]  /*4280*/  LOP3.LUT R4, R4, 0x800, R29, 0xf8, !PT ;  /* 0x0000080004047812 */ /* 0x000fe400078ef81d */
[----:B------:R-:W-:-:S05]  /*4290*/  IABS R29, c[0x0][0x17c] ;  /* 0x00005f00001d7a13 */ /* 0x000fca0000000000 */
[----:B------:R-:W-:Y:S01]  /*42a0*/  @!P1 IMAD.IADD R8, R8, 0x1, -R9 ;  /* 0x0000000108089824 */ /* 0x000fe200078e0a09 */
[----:B------:R0:W-:Y:S01]  /*42b0*/  STL [R1+0x1f0], R4 ;  /* 0x0001f00401007387 */ /* 0x0001e20000100800 */
[--C-:B------:R-:W-:Y:S02]  /*42c0*/  @!P2 IMAD.IADD R21, R21, 0x1, -R29.reuse ;  /* 0x000000011515a824 */ /* 0x100fe400078e0a1d */
[--C-:B------:R-:W-:Y:S02]  /*42d0*/  @!P3 IMAD.IADD R22, R22, 0x1, -R29.reuse ;  /* 0x000000011616b824 */ /* 0x100fe400078e0a1d */
[--C-:B------:R-:W-:Y:S02]  /*42e0*/  @!P5 IMAD.IADD R25, R25, 0x1, -R29.reuse ;  /* 0x000000011919d824 */ /* 0x100fe400078e0a1d */
[--C-:B------:R-:W-:Y:S02]  /*42f0*/  @!P4 IMAD.IADD R24, R24, 0x1, -R29.reuse ;  /* 0x000000011818c824 */ /* 0x100fe400078e0a1d */
[--C-:B------:R-:W-:Y:S01]  /*4300*/  @!P0 IMAD.IADD R26, R26, 0x1, -R29.reuse ;  /* 0x000000011a1a8824 */ /* 0x100fe200078e0a1d */
[----:B0-----:R-:W3:Y:S01]  /*4310*/  LDL R4, [R1+0xa34] ;  /* 0x000a340001047983 */ /* 0x001ee20000100800 */
[----:B------:R-:W-:Y:S01]  /*4320*/  @!P6 IMAD.IADD R27, R27, 0x1, -R29 ;  /* 0x000000011b1be824 */ /* 0x000fe200078e0a1d */
[----:B----4-:R-:W-:-:S02]  /*4330*/  ISETP.GE.AND P5, PT, R0, RZ, PT ;  /* 0x000000ff0000720c */ /* 0x010fc40003fa6270 */
[----:B------:R-:W4:Y:S04]  /*4340*/  LDL R29, [R1+0xa38] ;  /* 0x000a3800011d7983 */ /* 0x000f280000100800 */
[----:B------:R-:W3:Y:S01]  /*4350*/  LDL R0, [R1+0xa30] ;  /* 0x000a300001007983 */ /* 0x000ee20000100800 */
[----:B-----5:R-:W-:-:S03]  /*4360*/  ISETP.GE.AND P3, PT, R3, RZ, PT ;  /* 0x000000ff0300720c */ /* 0x020fc60003f66270 */
[----:B------:R-:W5:Y:S01]  /*4370*/  LDL R3, [R1+0xa3c] ;  /* 0x000a3c0001037983 */ /* 0x000f620000100800 */
[----:B--2---:R-:W-:-:S03]  /*4380*/  ISETP.GE.AND P2, PT, R2, RZ, PT ;  /* 0x000000ff0200720c */ /* 0x004fc60003f46270 */
[----:B------:R-:W2:Y:S04]  /*4390*/  LDL R2, [R1+0xa40] ;  /* 0x000a400001027983 */ /* 0x000ea80000100800 */
[----:B------:R0:W-:Y:S04]  /*43a0*/  STL [R1+0x94], R8 ;  /* 0x0000940801007387 */ /* 0x0001e80000100800 */
[----:B0-----:R-:W2:Y:S01]  /*43b0*/  LDL.LU R8, [R1+0x8c] ;  /* 0x00008c0001087983 */ /* 0x001ea20000300800 */
[----:B------:R-:W-:Y:S02]  /*43c0*/  ISETP.GE.AND P1, PT, R28, RZ, PT ;  /* 0x000000ff1c00720c */ /* 0x000fe40003f26270 */
[----:B------:R-:W-:Y:S01]  /*43d0*/  ISETP.GE.AND P4, PT, R7, RZ, PT ;  /* 0x000000ff0700720c */ /* 0x000fe20003f86270 */
[----:B------:R-:W3:Y:S04]  /*43e0*/  LDL R28, [R1+0xa28] ;  /* 0x000a2800011c7983 */ /* 0x000ee80000100800 */
[----:B------:R-:W3:Y:S01]  /*43f0*/  LDL.LU R7, [R1+0x88] ;  /* 0x0000880001077983 */ /* 0x000ee20000300800 */
[----:B--2---:R-:W-:Y:S01]  /*4400*/  @!P2 IMAD.MOV R8, RZ, RZ, -R8 ;  /* 0x000000ffff08a224 */ /* 0x004fe200078e0a08 */
[----:B------:R-:W-:-:S02]  /*4410*/  ISETP.GE.AND P2, PT, R6, RZ, PT ;  /* 0x000000ff0600720c */ /* 0x000fc40003f46270 */
[----:B------:R-:W2:Y:S04]  /*4420*/  LDL R6, [R1+0xa2c] ;  /* 0x000a2c0001067983 */ /* 0x000ea80000100800 */
[----:B------:R0:W-:Y:S04]  /*4430*/  STL [R1+0x8c], R8 ;  /* 0x00008c0801007387 */ /* 0x0001e80000100800 */
[----:B0-----:R-:W2:Y:S01]  /*4440*/  LDL.LU R8, [R1+0x84] ;  /* 0x0000840001087983 */ /* 0x001ea20000300800 */
[----:B----4-:R-:W-:Y:S01]  /*4450*/  ISETP.GE.AND P0, PT, R29, RZ, PT ;  /* 0x000000ff1d00720c */ /* 0x010fe20003f06270 */
[----:B---3--:R-:W-:Y:S01]  /*4460*/  @!P3 IMAD.MOV R7, RZ, RZ, -R7 ;  /* 0x000000ffff07b224 */ /* 0x008fe200078e0a07 */
[----:B------:R-:W-:-:S02]  /*4470*/  ISETP.GE.AND P3, PT, R5, RZ, PT ;  /* 0x000000ff0500720c */ /* 0x000fc40003f66270 */
[----:B------:R-:W3:Y:S04]  /*4480*/  LDL R5, [R1+0xa20] ;  /* 0x000a200001057983 */ /* 0x000ee80000100800 */
[----:B------:R0:W-:Y:S04]  /*4490*/  STL [R1+0x88], R7 ;  /* 0x0000880701007387 */ /* 0x0001e80000100800 */
[----:B0-----:R-:W4:Y:S01]  /*44a0*/  LDL.LU R7, [R1+0x80] ;  /* 0x0000800001077983 */ /* 0x001f220000300800 */
[----:B--2---:R-:W-:Y:S01]  /*44b0*/  @!P0 IMAD.MOV R8, RZ, RZ, -R8 ;  /* 0x000000ffff088224 */ /* 0x004fe200078e0a08 */
[----:B------:R-:W-:-:S02]  /*44c0*/  ISETP.GE.AND P0, PT, R23, RZ, PT ;  /* 0x000000ff1700720c */ /* 0x000fc40003f06270 */
[----:B------:R-:W2:Y:S04]  /*44d0*/  LDL R23, [R1+0xa24] ;  /* 0x000a240001177983 */ /* 0x000ea80000100800 */
[----:B------:R0:W-:Y:S04]  /*44e0*/  STL [R1+0x84], R8 ;  /* 0x0000840801007387 */ /* 0x0001e80000100800 */
[----:B0-----:R-:W2:Y:S01]  /*44f0*/  LDL.LU R8, [R1+0x7c] ;  /* 0x00007c0001087983 */ /* 0x001ea20000300800 */
[----:B----4-:R-:W-:Y:S01]  /*4500*/  @!P5 IMAD.MOV R7, RZ, RZ, -R7 ;  /* 0x000000ffff07d224 */ /* 0x010fe200078e0a07 */
[----:B------:R-:W-:-:S02]  /*4510*/  ISETP.GE.AND P5, PT, R2, RZ, PT ;  /* 0x000000ff0200720c */ /* 0x000fc40003fa6270 */
[----:B------:R-:W4:Y:S04]  /*4520*/  LDL R2, [R1+0xa18] ;  /* 0x000a180001027983 */ /* 0x000f280000100800 */
[----:B------:R0:W-:Y:S04]  /*4530*/  STL [R1+0x80], R7 ;  /* 0x0000800701007387 */ /* 0x0001e80000100800 */
[----:B0-----:R-:W3:Y:S01]  /*4540*/  LDL.LU R7, [R1+0x78] ;  /* 0x0000780001077983 */ /* 0x001ee20000300800 */
[----:B--2---:R-:W-:Y:S01]  /*4550*/  @!P4 IMAD.MOV R8, RZ, RZ, -R8 ;  /* 0x000000ffff08c224 */ /* 0x004fe200078e0a08 */
[----:B-----5:R-:W-:-:S02]  /*4560*/  ISETP.GE.AND P4, PT, R3, RZ, PT ;  /* 0x000000ff0300720c */ /* 0x020fc40003f86270 */
[----:B------:R-:W2:Y:S04]  /*4570*/  LDL R3, [R1+0xa1c] ;  /* 0x000a1c0001037983 */ /* 0x000ea80000100800 */
[----:B------:R0:W-:Y:S04]  /*4580*/  STL [R1+0x7c], R8 ;  /* 0x00007c0801007387 */ /* 0x0001e80000100800 */
[----:B0-----:R-:W5:Y:S01]  /*4590*/  LDL.LU R8, [R1+0x74] ;  /* 0x0000740001087983 */ /* 0x001f620000300800 */
[----:B---3--:R-:W-:Y:S01]  /*45a0*/  @!P1 IMAD.MOV R7, RZ, RZ, -R7 ;  /* 0x000000ffff079224 */ /* 0x008fe200078e0a07 */
[----:B------:R-:W-:-:S02]  /*45b0*/  ISETP.GE.AND P1, PT, R4, RZ, PT ;  /* 0x000000ff0400720c */ /* 0x000fc40003f26270 */
[----:B------:R-:W3:Y:S04]  /*45c0*/  LDL R4, [R1+0xa10] ;  /* 0x000a100001047983 */ /* 0x000ee80000100800 */
[----:B------:R0:W-:Y:S04]  /*45d0*/  STL [R1+0x78], R7 ;  /* 0x0000780701007387 */ /* 0x0001e80000100800 */
[----:B0-----:R-:W2:Y:S01]  /*45e0*/  LDL.LU R7, [R1+0x70] ;  /* 0x0000700001077983 */ /* 0x001ea20000300800 */
[----:B-----5:R-:W-:Y:S01]  /*45f0*/  @!P2 IMAD.MOV R8, RZ, RZ, -R8 ;  /* 0x000000ffff08a224 */ /* 0x020fe200078e0a08 */
[----:B------:R-:W-:-:S02]  /*4600*/  ISETP.GE.AND P2, PT, R0, RZ, PT ;  /* 0x000000ff0000720c */ /* 0x000fc40003f46270 */
[----:B------:R-:W5:Y:S04]  /*4610*/  LDL R0, [R1+0xa14] ;  /* 0x000a140001007983 */ /* 0x000f680000100800 */
[----:B------:R0:W-:Y:S04]  /*4620*/  STL [R1+0x74], R8 ;  /* 0x0000740801007387 */ /* 0x0001e80000100800 */
[----:B0-----:R-:W3:Y:S01]  /*4630*/  LDL.LU R8, [R1+0x6c] ;  /* 0x00006c0001087983 */ /* 0x001ee20000300800 */
[----:B--2---:R-:W-:Y:S01]  /*4640*/  @!P3 IMAD.MOV R7, RZ, RZ, -R7 ;  /* 0x000000ffff07b224 */ /* 0x004fe200078e0a07 */
[----:B------:R-:W-:-:S02]  /*4650*/  ISETP.GE.AND P3, PT, R28, RZ, PT ;  /* 0x000000ff1c00720c */ /* 0x000fc40003f66270 */
[----:B------:R-:W2:Y:S04]  /*4660*/  LDL R28, [R1+0xa08] ;  /* 0x000a0800011c7983 */ /* 0x000ea80000100800 */
[----:B------:R0:W-:Y:S04]  /*4670*/  STL [R1+0x70], R7 ;  /* 0x0000700701007387 */ /* 0x0001e80000100800 */
[----:B0-----:R-:W2:Y:S01]  /*4680*/  LDL.LU R7, [R1+0x68] ;  /* 0x0000680001077983 */ /* 0x001ea20000300800 */
[----:B---3--:R-:W-:Y:S01]  /*4690*/  @!P0 IMAD.MOV R8, RZ, RZ, -R8 ;  /* 0x000000ffff088224 */ /* 0x008fe200078e0a08 */
[----:B------:R-:W-:-:S02]  /*46a0*/  ISETP.GE.AND P0, PT, R6, RZ, PT ;  /* 0x000000ff0600720c */ /* 0x000fc40003f06270 */
[----:B------:R-:W3:Y:S04]  /*46b0*/  LDL R6, [R1+0xa0c] ;  /* 0x000a0c0001067983 */ /* 0x000ee80000100800 */
        /* <DEDUP_REMOVED lines=13> */
[----:B----4-:R-:W-:-:S02]  /*4790*/  ISETP.GE.AND P1, PT, R2, RZ, PT ;  /* 0x000000ff0200720c */ /* 0x010fc40003f26270 */
[----:B------:R-:W2:Y:S04]  /*47a0*/  LDL R2, [R1+0x9f8] ;  /* 0x0009f80001027983 */ /* 0x000ea80000100800 */
[----:B------:R0:W-:Y:S04]  /*47b0*/  STL [R1+0x60], R7 ;  /* 0x0000600701007387 */ /* 0x0001e80000100800 */
[----:B0-----:R-:W4:Y:S01]  /*47c0*/  LDL.LU R7, [R1+0x58] ;  /* 0x0000580001077983 */ /* 0x001f220000300800 */
[----:B---3--:R-:W-:Y:S01]  /*47d0*/  @!P2 IMAD.MOV R8, RZ, RZ, -R8 ;  /* 0x000000ffff08a224 */ /* 0x008fe200078e0a08 */
[----:B------:R-:W-:-:S02]  /*47e0*/  ISETP.GE.AND P2, PT, R3, RZ, PT ;  /* 0x000000ff0300720c */ /* 0x000fc40003f46270 */
[----:B------:R-:W3:Y:S04]  /*47f0*/  LDL R3, [R1+0x9fc] ;  /* 0x0009fc0001037983 */ /* 0x000ee80000100800 */
[----:B------:R0:W-:Y:S04]  /*4800*/  STL [R1+0x5c], R8 ;  /* 0x00005c0801007387 */ /* 0x0001e80000100800 */
[----:B0-----:R-:W2:Y:S01]  /*4810*/  LDL.LU R8, [R1+0x54] ;  /* 0x0000540001087983 */ /* 0x001ea20000300800 */
[----:B----4-:R-:W-:Y:S01]  /*4820*/  @!P3 IMAD.MOV R7, RZ, RZ, -R7 ;  /* 0x000000ffff07b224 */ /* 0x010fe200078e0a07 */
[----:B------:R-:W-:-:S02]  /*4830*/  ISETP.GE.AND P3, PT, R4, RZ, PT ;  /* 0x000000ff0400720c */ /* 0x000fc40003f66270 */
[----:B------:R-:W4:Y:S04]  /*4840*/  LDL R4, [R1+0x9f0] ;  /* 0x0009f00001047983 */ /* 0x000f280000100800 */
[----:B------:R0:W-:Y:S04]  /*4850*/  STL [R1+0x58], R7 ;  /* 0x0000580701007387 */ /* 0x0001e80000100800 */
[----:B0-----:R-:W3:Y:S01]  /*4860*/  LDL.LU R7, [R1+0x50] ;  /* 0x0000500001077983 */ /* 0x001ee20000300800 */
[----:B--2---:R-:W-:-:S05]  /*4870*/  @!P0 IMAD.MOV R8, RZ, RZ, -R8 ;  /* 0x000000ffff088224 */ /* 0x004fca00078e0a08 */
[----:B------:R0:W-:Y:S04]  /*4880*/  STL [R1+0x54], R8 ;  /* 0x0000540801007387 */ /* 0x0001e80000100800 */
[----:B0-----:R-:W2:Y:S01]  /*4890*/  LDL.LU R8, [R1+0x4c] ;  /* 0x00004c0001087983 */ /* 0x001ea20000300800 */
[----:B-----5:R-:W-:Y:S01]  /*48a0*/  ISETP.GE.AND P0, PT, R0, RZ, PT ;  /* 0x000000ff0000720c */ /* 0x020fe20003f06270 */
[----:B---3--:R-:W-:Y:S02]  /*48b0*/  @!P5 IMAD.MOV R7, RZ, RZ, -R7 ;  /* 0x000000ffff07d224 */ /* 0x008fe400078e0a07 */
[----:B------:R-:W3:Y:S01]  /*48c0*/  LDL R0, [R1+0x9f4] ;  /* 0x0009f40001007983 */ /* 0x000ee20000100800 */
[----:B------:R-:W-:-:S03]  /*48d0*/  ISETP.GE.AND P5, PT, R28, RZ, PT ;  /* 0x000000ff1c00720c */ /* 0x000fc60003fa6270 */
[----:B------:R0:W-:Y:S04]  /*48e0*/  STL [R1+0x50], R7 ;  /* 0x0000500701007387 */ /* 0x0001e80000100800 */
[----:B0-----:R-:W5:Y:S04]  /*48f0*/  LDL.LU R7, [R1+0x48] ;  /* 0x0000480001077983 */ /* 0x001f680000300800 */
[----:B------:R-:W3:Y:S01]  /*4900*/  LDL R28, [R1+0x9e4] ;  /* 0x0009e400011c7983 */ /* 0x000ee20000100800 */
[----:B--2---:R-:W-:Y:S01]  /*4910*/  @!P4 IMAD.MOV R8, RZ, RZ, -R8 ;  /* 0x000000ffff08c224 */ /* 0x004fe200078e0a08 */
[----:B------:R-:W-:-:S02]  /*4920*/  ISETP.GE.AND P4, PT, R6, RZ, PT ;  /* 0x000000ff0600720c */ /* 0x000fc40003f86270 */
[----:B------:R-:W2:Y:S04]  /*4930*/  LDL.LU R6, [R1+0x44] ;  /* 0x0000440001067983 */ /* 0x000ea80000300800 */
[----:B------:R0:W-:Y:S04]  /*4940*/  STL [R1+0x4c], R8 ;  /* 0x00004c0801007387 */ /* 0x0001e80000100800 */
[----:B0-----:R-:W3:Y:S01]  /*4950*/  LDL R8, [R1+0x9e8] ;  /* 0x0009e80001087983 */ /* 0x001ee20000100800 */
[----:B-----5:R-:W-:Y:S01]  /*4960*/  @!P1 IMAD.MOV R7, RZ, RZ, -R7 ;  /* 0x000000ffff079224 */ /* 0x020fe200078e0a07 */
[----:B------:R-:W-:-:S02]  /*4970*/  ISETP.GE.AND P1, PT, R5, RZ, PT ;  /* 0x000000ff0500720c */ /* 0x000fc40003f26270 */
[----:B------:R-:W5:Y:S04]  /*4980*/  LDL.LU R5, [R1+0x40] ;  /* 0x0000400001057983 */ /* 0x000f680000300800 */
[----:B------:R0:W-:Y:S04]  /*4990*/  STL [R1+0x48], R7 ;  /* 0x0000480701007387 */ /* 0x0001e80000100800 */
[----:B0-----:R-:W3:Y:S01]  /*49a0*/  LDL R7, [R1+0x9d8] ;  /* 0x0009d80001077983 */ /* 0x001ee20000100800 */
[----:B--2---:R-:W-:-:S05]  /*49b0*/  @!P2 IMAD.MOV R6, RZ, RZ, -R6 ;  /* 0x000000ffff06a224 */ /* 0x004fca00078e0a06 */
[----:B------:R0:W-:Y:S04]  /*49c0*/  STL [R1+0x44], R6 ;  /* 0x0000440601007387 */ /* 0x0001e80000100800 */
[----:B0-----:R-:W2:Y:S01]  /*49d0*/  LDL.LU R6, [R1+0x3c] ;  /* 0x00003c0001067983 */ /* 0x001ea20000300800 */
[----:B------:R-:W-:Y:S01]  /*49e0*/  ISETP.GE.AND P2, PT, R23, RZ, PT ;  /* 0x000000ff1700720c */ /* 0x000fe20003f46270 */
[----:B-----5:R-:W-:Y:S01]  /*49f0*/  @!P3 IMAD.MOV R5, RZ, RZ, -R5 ;  /* 0x000000ffff05b224 */ /* 0x020fe200078e0a05 */
[----:B------:R-:W-:Y:S01]  /*4a00*/  ISETP.GE.AND P3, PT, R2, RZ, PT ;  /* 0x000000ff0200720c */ /* 0x000fe20003f66270 */
[----:B------:R-:W5:Y:S04]  /*4a10*/  LDL R23, [R1+0x9dc] ;  /* 0x0009dc0001177983 */ /* 0x000f680000100800 */
[----:B------:R-:W3:Y:S04]  /*4a20*/  LDL R2, [R1+0x9d4] ;  /* 0x0009d40001027983 */ /* 0x000ee80000100800 */
[----:B------:R0:W-:Y:S04]  /*4a30*/  STL [R1+0x40], R5 ;  /* 0x0000400501007387 */ /* 0x0001e80000100800 */
[----:B0-----:R-:W3:Y:S01]  /*4a40*/  LDL.LU R5, [R1+0x38] ;  /* 0x0000380001057983 */ /* 0x001ee20000300800 */
[----:B--2---:R-:W-:Y:S01]  /*4a50*/  @!P0 IMAD.MOV R6, RZ, RZ, -R6 ;  /* 0x000000ffff068224 */ /* 0x004fe200078e0a06 */
[----:B------:R-:W-:-:S04]  /*4a60*/  ISETP.GE.AND P0, PT, R3, RZ, PT ;  /* 0x000000ff0300720c */ /* 0x000fc80003f06270 */
[----:B------:R0:W-:Y:S04]  /*4a70*/  STL [R1+0x3c], R6 ;  /* 0x00003c0601007387 */ /* 0x0001e80000100800 */
[----:B0-----:R-:W2:Y:S04]  /*4a80*/  LDL R6, [R1+0x9d0] ;  /* 0x0009d00001067983 */ /* 0x001ea80000100800 */
[----:B------:R-:W2:Y:S01]  /*4a90*/  LDL.LU R3, [R1+0x34] ;  /* 0x0000340001037983 */ /* 0x000ea20000300800 */
[----:B---3--:R-:W-:Y:S01]  /*4aa0*/  @!P5 IMAD.MOV R5, RZ, RZ, -R5 ;  /* 0x000000ffff05d224 */ /* 0x008fe200078e0a05 */
[----:B----4-:R-:W-:-:S04]  /*4ab0*/  ISETP.GE.AND P5, PT, R4, RZ, PT ;  /* 0x000000ff0400720c */ /* 0x010fc80003fa6270 */
[----:B------:R0:W-:Y:S04]  /*4ac0*/  STL [R1+0x38], R5 ;  /* 0x0000380501007387 */ /* 0x0001e80000100800 */
[----:B0-----:R-:W3:Y:S04]  /*4ad0*/  LDL R5, [R1+0x9cc] ;  /* 0x0009cc0001057983 */ /* 0x001ee80000100800 */
[----:B------:R-:W4:Y:S04]  /*4ae0*/  LDL.LU R9, [R1+0x30] ;  /* 0x0000300001097983 */ /* 0x000f280000300800 */
[----:B------:R-:W3:Y:S01]  /*4af0*/  LDL R4, [R1+0x9c8] ;  /* 0x0009c80001047983 */ /* 0x000ee20000100800 */
[----:B--2---:R-:W-:Y:S01]  /*4b00*/  @!P4 IMAD.MOV R3, RZ, RZ, -R3 ;  /* 0x000000ffff03c224 */ /* 0x004fe200078e0a03 */
[----:B------:R-:W-:-:S02]  /*4b10*/  ISETP.GE.AND P4, PT, R0, RZ, PT ;  /* 0x000000ff0000720c */ /* 0x000fc40003f86270 */
[----:B------:R-:W2:Y:S04]  /*4b20*/  LDL.LU R0, [R1+0x2c] ;  /* 0x00002c0001007983 */ /* 0x000ea80000300800 */
[----:B------:R0:W-:Y:S04]  /*4b30*/  STL [R1+0x34], R3 ;  /* 0x0000340301007387 */ /* 0x0001e80000100800 */
[----:B0-----:R-:W3:Y:S01]  /*4b40*/  LDL R3, [R1+0x9c4] ;  /* 0x0009c40001037983 */ /* 0x001ee20000100800 */
[----:B----4-:R-:W-:Y:S01]  /*4b50*/  @!P1 IMAD.MOV R9, RZ, RZ, -R9 ;  /* 0x000000ffff099224 */ /* 0x010fe200078e0a09 */
[----:B------:R-:W-:-:S02]  /*4b60*/  ISETP.GE.AND P1, PT, R28, RZ, PT ;  /* 0x000000ff1c00720c */ /* 0x000fc40003f26270 */
[----:B------:R-:W4:Y:S04]  /*4b70*/  LDL R28, [R1+0x9c0] ;  /* 0x0009c000011c7983 */ /* 0x000f280000100800 */
[----:B------:R0:W-:Y:S04]  /*4b80*/  STL [R1+0x30], R9 ;  /* 0x0000300901007387 */ /* 0x0001e80000100800 */
[----:B0-----:R-:W3:Y:S01]  /*4b90*/  LDL.LU R9, [R1+0x28] ;  /* 0x0000280001097983 */ /* 0x001ee20000300800 */
[----:B--2---:R-:W-:Y:S01]  /*4ba0*/  @!P2 IMAD.MOV R0, RZ, RZ, -R0 ;  /* 0x000000ffff00a224 */ /* 0x004fe200078e0a00 */
[----:B------:R-:W-:-:S04]  /*4bb0*/  ISETP.GE.AND P2, PT, R8, RZ, PT ;  /* 0x000000ff0800720c */ /* 0x000fc80003f46270 */
[----:B------:R0:W-:Y:S04]  /*4bc0*/  STL [R1+0x2c], R0 ;  /* 0x00002c0001007387 */ /* 0x0001e80000100800 */
[----:B0-----:R-:W2:Y:S04]  /*4bd0*/  LDL R0, [R1+0x9bc] ;  /* 0x0009bc0001007983 */ /* 0x001ea80000100800 */
[----:B------:R-:W2:Y:S04]  /*4be0*/  LDL.LU R8, [R1+0x24] ;  /* 0x0000240001087983 */ /* 0x000ea80000300800 */
[----:B------:R-:W4:Y:S01]  /*4bf0*/  LDL R29, [R1+0x9b8] ;  /* 0x0009b800011d7983 */ /* 0x000f220000100800 */
[----:B---3--:R-:W-:Y:S01]  /*4c00*/  @!P3 IMAD.MOV R9, RZ, RZ, -R9 ;  /* 0x000000ffff09b224 */ /* 0x008fe200078e0a09 */
[----:B------:R-:W-:-:S04]  /*4c10*/  ISETP.GE.AND P3, PT, R7, RZ, PT ;  /* 0x000000ff0700720c */ /* 0x000fc80003f66270 */
[----:B------:R0:W-:Y:S04]  /*4c20*/  STL [R1+0x28], R9 ;  /* 0x0000280901007387 */ /* 0x0001e80000100800 */
[----:B0-----:R-:W3:Y:S04]  /*4c30*/  LDL.LU R9, [R1+0xbdc] ;  /* 0x000bdc0001097983 */ /* 0x001ee80000300800 */
[----:B------:R-:W3:Y:S01]  /*4c40*/  LDL.LU R7, [R1+0x20] ;  /* 0x0000200001077983 */ /* 0x000ee20000300800 */
[----:B--2---:R-:W-:Y:S01]  /*4c50*/  @!P0 IMAD.MOV R8, RZ, RZ, -R8 ;  /* 0x000000ffff088224 */ /* 0x004fe200078e0a08 */
[----:B-----5:R-:W-:-:S04]  /*4c60*/  ISETP.GE.AND P0, PT, R23, RZ, PT ;  /* 0x000000ff1700720c */ /* 0x020fc80003f06270 */
[----:B------:R0:W-:Y:S04]  /*4c70*/  STL [R1+0x24], R8 ;  /* 0x0000240801007387 */ /* 0x0001e80000100800 */
[----:B0-----:R-:W2:Y:S04]  /*4c80*/  LDL.LU R8, [R1+0xbd8] ;  /* 0x000bd80001087983 */ /* 0x001ea80000300800 */
[----:B------:R-:W5:Y:S01]  /*4c90*/  LDL.LU R23, [R1+0x1c] ;  /* 0x00001c0001177983 */ /* 0x000f620000300800 */
[----:B---3--:R-:W-:Y:S01]  /*4ca0*/  @!P5 IMAD.MOV R7, RZ, RZ, -R7 ;  /* 0x000000ffff07d224 */ /* 0x008fe200078e0a07 */
[----:B------:R-:W-:-:S02]  /*4cb0*/  ISETP.GE.AND P5, PT, R2, RZ, PT ;  /* 0x000000ff0200720c */ /* 0x000fc40003fa6270 */
[----:B------:R-:W3:Y:S04]  /*4cc0*/  LDL R2, [R1+0x9b0] ;  /* 0x0009b00001027983 */ /* 0x000ee80000100800 */
[----:B------:R0:W-:Y:S04]  /*4cd0*/  STL [R1+0x20], R7 ;  /* 0x0000200701007387 */ /* 0x0001e80000100800 */
[----:B0-----:R-:W2:Y:S01]  /*4ce0*/  LDL.LU R7, [R1+0x18] ;  /* 0x0000180001077983 */ /* 0x001ea20000300800 */
[----:B-----5:R-:W-:-:S05]  /*4cf0*/  @!P4 IMAD.MOV R23, RZ, RZ, -R23 ;  /* 0x000000ffff17c224 */ /* 0x020fca00078e0a17 */
[----:B------:R0:W-:Y:S04]  /*4d00*/  STL [R1+0x1c], R23 ;  /* 0x00001c1701007387 */ /* 0x0001e80000100800 */
[----:B0-----:R-:W5:Y:S01]  /*4d10*/  LDL.LU R23, [R1+0xbd4] ;  /* 0x000bd40001177983 */ /* 0x001f620000300800 */
[----:B------:R-:W-:Y:S01]  /*4d20*/  ISETP.GE.AND P4, PT, R6, RZ, PT ;  /* 0x000000ff0600720c */ /* 0x000fe20003f86270 */
[----:B--2---:R-:W-:Y:S01]  /*4d30*/  @!P1 IMAD.MOV R7, RZ, RZ, -R7 ;  /* 0x000000ffff079224 */ /* 0x004fe200078e0a07 */
[----:B------:R-:W-:Y:S01]  /*4d40*/  ISETP.GE.AND P1, PT, R5, RZ, PT ;  /* 0x000000ff0500720c */ /* 0x000fe20003f26270 */
[----:B-----5:R-:W-:Y:S02]  /*4d50*/  IMAD.MOV.U32 R6, RZ, RZ, R23 ;  /* 0x000000ffff067224 */ /* 0x020fe400078e0017 */
[----:B------:R-:W2:Y:S02]  /*4d60*/  LDL R23, [R1+0x9ac] ;  /* 0x0009ac0001177983 */ /* 0x000ea40000100800 */
[----:B------:R-:W-:-:S02]  /*4d70*/  @!P2 IMAD.MOV R6, RZ, RZ, -R6 ;  /* 0x000000ffff06a224 */ /* 0x000fc400078e0a06 */
[----:B------:R0:W-:Y:S01]  /*4d80*/  STL [R1+0x18], R7 ;  /* 0x0000180701007387 */ /* 0x0001e20000100800 */
[----:B------:R-:W-:-:S03]  /*4d90*/  ISETP.GE.AND P2, PT, R4, RZ, PT ;  /* 0x000000ff0400720c */ /* 0x000fc60003f46270 */
[----:B0-----:R-:W5:Y:S04]  /*4da0*/  LDL.LU R7, [R1+0xbd0] ;  /* 0x000bd00001077983 */ /* 0x001f680000300800 */
[----:B------:R-:W2:Y:S04]  /*4db0*/  LDL.LU R5, [R1+0x10] ;  /* 0x0000100001057983 */ /* 0x000ea80000300800 */
[----:B------:R0:W-:Y:S04]  /*4dc0*/  STL [R1+0x14], R6 ;  /* 0x0000140601007387 */ /* 0x0001e80000100800 */
[----:B0-----:R-:W3:Y:S04]  /*4dd0*/  LDL.LU R6, [R1+0xbcc] ;  /* 0x000bcc0001067983 */ /* 0x001ee80000300800 */
[----:B------:R-:W3:Y:S01]  /*4de0*/  LDL.LU R4, [R1+0xc] ;  /* 0x00000c0001047983 */ /* 0x000ee20000300800 */
[----:B--2---:R-:W-:Y:S01]  /*4df0*/  @!P3 IMAD.MOV R5, RZ, RZ, -R5 ;  /* 0x000000ffff05b224 */ /* 0x004fe200078e0a05 */
[----:B------:R-:W-:-:S04]  /*4e00*/  ISETP.GE.AND P3, PT, R3, RZ, PT ;  /* 0x000000ff0300720c */ /* 0x000fc80003f66270 */
[----:B------:R0:W-:Y:S04]  /*4e10*/  STL [R1+0x10], R5 ;  /* 0x0000100501007387 */ /* 0x0001e80000100800 */
[----:B0-----:R-:W2:Y:S01]  /*4e20*/  LDL.LU R5, [R1+0xbc8] ;  /* 0x000bc80001057983 */ /* 0x001ea20000300800 */
[----:B---3--:R-:W-:-:S03]  /*4e30*/  @!P0 IMAD.MOV R4, RZ, RZ, -R4 ;  /* 0x000000ffff048224 */ /* 0x008fc600078e0a04 */
[----:B------:R-:W3:Y:S01]  /*4e40*/  LDL.LU R3, [R1+0x8] ;  /* 0x0000080001037983 */ /* 0x000ee20000300800 */
[----:B----4-:R-:W-:-:S03]  /*4e50*/  ISETP.GE.AND P0, PT, R28, RZ, PT ;  /* 0x000000ff1c00720c */ /* 0x010fc60003f06270 */
[----:B------:R0:W-:Y:S04]  /*4e60*/  STL [R1+0xc], R4 ;  /* 0x00000c0401007387 */ /* 0x0001e80000100800 */
[----:B0-----:R-:W4:Y:S04]  /*4e70*/  LDL.LU R4, [R1+0xbc4] ;  /* 0x000bc40001047983 */ /* 0x001f280000300800 */
[----:B------:R-:W2:Y:S01]  /*4e80*/  LDL.LU R28, [R1+0x4] ;  /* 0x00000400011c7983 */ /* 0x000ea20000300800 */
[----:B---3--:R-:W-:Y:S01]  /*4e90*/  @!P5 IMAD.MOV R3, RZ, RZ, -R3 ;  /* 0x000000ffff03d224 */ /* 0x008fe200078e0a03 */
[----:B------:R-:W-:-:S04]  /*4ea0*/  ISETP.GE.AND P5, PT, R0, RZ, PT ;  /* 0x000000ff0000720c */ /* 0x000fc80003fa6270 */
[----:B------:R0:W-:Y:S04]  /*4eb0*/  STL [R1+0x8], R3 ;  /* 0x0000080301007387 */ /* 0x0001e80000100800 */
[----:B0-----:R-:W3:Y:S01]  /*4ec0*/  LDL.LU R3, [R1+0xbc0] ;  /* 0x000bc00001037983 */ /* 0x001ee20000300800 */
[----:B--2---:R-:W-:-:S03]  /*4ed0*/  @!P4 IMAD.MOV R28, RZ, RZ, -R28 ;  /* 0x000000ffff1cc224 */ /* 0x004fc600078e0a1c */
[----:B------:R-:W2:Y:S04]  /*4ee0*/  LDL.LU R0, [R1] ;  /* 0x0000000001007983 */ /* 0x000ea80000300800 */
[----:B------:R0:W-:Y:S04]  /*4ef0*/  STL [R1+0x4], R28 ;  /* 0x0000041c01007387 */ /* 0x0001e80000100800 */
[----:B0-----:R-:W2:Y:S01]  /*4f00*/  LDL.LU R28, [R1+0xbbc] ;  /* 0x000bbc00011c7983 */ /* 0x001ea20000300800 */
[----:B------:R-:W-:Y:S01]  /*4f10*/  ISETP.GE.AND P4, PT, R29, RZ, PT ;  /* 0x000000ff1d00720c */ /* 0x000fe20003f86270 */
[----:B--2---:R-:W-:-:S02]  /*4f20*/  IMAD.MOV.U32 R29, RZ, RZ, R28 ;  /* 0x000000ffff1d7224 */ /* 0x004fc400078e001c */
[----:B------:R-:W2:Y:S01]  /*4f30*/  LDL R28, [R1+0x9b4] ;  /* 0x0009b400011c7983 */ /* 0x000ea20000100800 */
[----:B------:R-:W-:Y:S02]  /*4f40*/  @!P1 IMAD.MOV R0, RZ, RZ, -R0 ;  /* 0x000000ffff009224 */ /* 0x000fe400078e0a00 */
[----:B------:R-:W-:-:S03]  /*4f50*/  @!P2 IMAD.MOV R29, RZ, RZ, -R29 ;  /* 0x000000ffff1da224 */ /* 0x000fc600078e0a1d */
[----:B------:R0:W-:Y:S01]  /*4f60*/  STL [R1], R0 ;  /* 0x0000000001007387 */ /* 0x0001e20000100800 */
[----:B------:R-:W-:-:S03]  /*4f70*/  ISETP.GE.AND P2, PT, R2, RZ, PT ;  /* 0x000000ff0200720c */ /* 0x000fc60003f46270 */
[----:B0-----:R-:W3:Y:S01]  /*4f80*/  LDL.LU R0, [R1+0xbb8] ;  /* 0x000bb80001007983 */ /* 0x001ee20000300800 */
[----:B--2---:R-:W-:-:S03]  /*4f90*/  ISETP.GE.AND P1, PT, R28, RZ, PT ;  /* 0x000000ff1c00720c */ /* 0x004fc60003f26270 */
[----:B------:R-:W2:Y:S04]  /*4fa0*/  LDL R28, [R1+0x998] ;  /* 0x00099800011c7983 */ /* 0x000ea80000100800 */
[----:B------:R0:W-:Y:S04]  /*4fb0*/  STL [R1+0xb34], R29 ;  /* 0x000b341d01007387 */ /* 0x0001e80000100800 */
[----:B0-----:R-:W2:Y:S04]  /*4fc0*/  LDL R29, [R1+0x9a0] ;  /* 0x0009a000011d7983 */ /* 0x001ea80000100800 */
[----:B------:R-:W2:Y:S01]  /*4fd0*/  LDL.LU R2, [R1+0xbb4] ;  /* 0x000bb40001027983 */ /* 0x000ea20000300800 */
[----:B---3--:R-:W-:Y:S01]  /*4fe0*/  @!P3 IMAD.MOV R0, RZ, RZ, -R0 ;  /* 0x000000ffff00b224 */ /* 0x008fe200078e0a00 */
[----:B------:R-:W-:-:S04]  /*4ff0*/  ISETP.GE.AND P3, PT, R23, RZ, PT ;  /* 0x000000ff1700720c */ /* 0x000fc80003f66270 */
[----:B------:R0:W-:Y:S04]  /*5000*/  STL [R1+0xb38], R0 ;  /* 0x000b380001007387 */ /* 0x0001e80000100800 */
[----:B0-----:R-:W3:Y:S04]  /*5010*/  LDL R0, [R1+0x9a4] ;  /* 0x0009a40001007983 */ /* 0x001ee80000100800 */
[----:B------:R-:W5:Y:S01]  /*5020*/  LDL.LU R23, [R1+0xbb0] ;  /* 0x000bb00001177983 */ /* 0x000f620000300800 */
[----:B--2---:R-:W-:-:S05]  /*5030*/  @!P0 IMAD.MOV R2, RZ, RZ, -R2 ;  /* 0x000000ffff028224 */ /* 0x004fca00078e0a02 */
[----:B------:R0:W-:Y:S04]  /*5040*/  STL [R1+0xb3c], R2 ;  /* 0x000b3c0201007387 */ /* 0x0001e80000100800 */
[----:B0-----:R-:W2:Y:S01]  /*5050*/  LDL R2, [R1+0x9a8] ;  /* 0x0009a80001027983 */ /* 0x001ea20000100800 */
[----:B------:R-:W-:Y:S02]  /*5060*/  @!P5 IMAD.MOV R3, RZ, RZ, -R3 ;  /* 0x000000ffff03d224 */ /* 0x000fe400078e0a03 */
[----:B----4-:R-:W-:Y:S01]  /*5070*/  @!P4 IMAD.MOV R4, RZ, RZ, -R4 ;  /* 0x000000ffff04c224 */ /* 0x010fe200078e0a04 */
[----:B---3--:R-:W-:Y:S01]  /*5080*/  ISETP.GE.AND P5, PT, R0, RZ, PT ;  /* 0x000000ff0000720c */ /* 0x008fe20003fa6270 */
[----:B------:R-:W-:Y:S01]  /*5090*/  @!P1 IMAD.MOV R5, RZ, RZ, -R5 ;  /* 0x000000ffff059224 */ /* 0x000fe200078e0a05 */
[----:B------:R-:W-:Y:S01]  /*50a0*/  ISETP.GE.AND P4, PT, R29, RZ, PT ;  /* 0x000000ff1d00720c */ /* 0x000fe20003f86270 */
[----:B------:R-:W-:Y:S01]  /*50b0*/  @!P2 IMAD.MOV R6, RZ, RZ, -R6 ;  /* 0x000000ffff06a224 */ /* 0x000fe200078e0a06 */
[----:B------:R-:W-:-:S02]  /*50c0*/  ISETP.GE.AND P2, PT, R28, RZ, PT ;  /* 0x000000ff1c00720c */ /* 0x000fc40003f46270 */
[----:B--2---:R-:W-:Y:S02]  /*50d0*/  ISETP.GE.AND P0, PT, R2, RZ, PT ;  /* 0x000000ff0200720c */ /* 0x004fe40003f06270 */
[----:B------:R-:W2:Y:S04]  /*50e0*/  LDL R2, [R1+0x98c] ;  /* 0x00098c0001027983 */ /* 0x000ea80000100800 */
[----:B------:R0:W-:Y:S04]  /*50f0*/  STL [R1+0xb40], R3 ;  /* 0x000b400301007387 */ /* 0x0001e80000100800 */
[----:B------:R-:W3:Y:S04]  /*5100*/  LDL R0, [R1+0x988] ;  /* 0x0009880001007983 */ /* 0x000ee80000100800 */
[----:B0-----:R-:W4:Y:S04]  /*5110*/  LDL R3, [R1+0x990] ;  /* 0x0009900001037983 */ /* 0x001f280000100800 */
[----:B------:R0:W-:Y:S04]  /*5120*/  STL [R1+0xb44], R4 ;  /* 0x000b440401007387 */ /* 0x0001e80000100800 */
[----:B------:R-:W3:Y:S04]  /*5130*/  LDL R29, [R1+0x984] ;  /* 0x00098400011d7983 */ /* 0x000ee80000100800 */
[----:B0-----:R-:W3:Y:S04]  /*5140*/  LDL R4, [R1+0x994] ;  /* 0x0009940001047983 */ /* 0x001ee80000100800 */
[----:B------:R0:W-:Y:S04]  /*5150*/  STL [R1+0xb48], R5 ;  /* 0x000b480501007387 */ /* 0x0001e80000100800 */
[----:B0-----:R-:W3:Y:S04]  /*5160*/  LDL R5, [R1+0x99c] ;  /* 0x00099c0001057983 */ /* 0x001ee80000100800 */
[----:B------:R0:W-:Y:S04]  /*5170*/  STL [R1+0xb4c], R6 ;  /* 0x000b4c0601007387 */ /* 0x0001e80000100800 */
[----:B------:R-:W3:Y:S01]  /*5180*/  LDL R28, [R1+0x980] ;  /* 0x00098000011c7983 */ /* 0x000ee20000100800 */
[----:B-----5:R-:W-:-:S05]  /*5190*/  @!P3 IMAD.MOV R7, RZ, RZ, -R7 ;  /* 0x000000ffff07b224 */ /* 0x020fca00078e0a07 */
[----:B------:R-:W-:Y:S04]  /*51a0*/  STL [R1+0xb50], R7 ;  /* 0x000b500701007387 */ /* 0x000fe80000100800 */
[----:B0-----:R-:W5:Y:S01]  /*51b0*/  LDL R6, [R1+0x97c] ;  /* 0x00097c0001067983 */ /* 0x001f620000100800 */
[----:B------:R-:W-:Y:S02]  /*51c0*/  @!P0 IMAD.MOV R8, RZ, RZ, -R8 ;  /* 0x000000ffff088224 */ /* 0x000fe400078e0a08 */
[----:B------:R-:W-:Y:S02]  /*51d0*/  @!P5 IMAD.MOV R9, RZ, RZ, -R9 ;  /* 0x000000ffff09d224 */ /* 0x000fe400078e0a09 */
[----:B------:R-:W-:Y:S01]  /*51e0*/  @!P4 IMAD.MOV R10, RZ, RZ, -R10 ;  /* 0x000000ffff0ac224 */ /* 0x000fe200078e0a0a */
[----:B--2---:R-:W-:-:S02]  /*51f0*/  ISETP.GE.AND P5, PT, R2, RZ, PT ;  /* 0x000000ff0200720c */ /* 0x004fc40003fa6270 */
[----:B----4-:R-:W-:Y:S02]  /*5200*/  ISETP.GE.AND P0, PT, R3, RZ, PT ;  /* 0x000000ff0300720c */ /* 0x010fe40003f06270 */
[----:B---3--:R-:W-:Y:S02]  /*5210*/  ISETP.GE.AND P1, PT, R5, RZ, PT ;  /* 0x000000ff0500720c */ /* 0x008fe40003f26270 */
[----:B------:R-:W2:Y:S01]  /*5220*/  LDL R5, [R1+0x978] ;  /* 0x0009780001057983 */ /* 0x000ea20000100800 */
[----:B------:R-:W-:-:S03]  /*5230*/  ISETP.GE.AND P3, PT, R4, RZ, PT ;  /* 0x000000ff0400720c */ /* 0x000fc60003f66270 */
[----:B------:R-:W-:Y:S04]  /*5240*/  STL [R1+0xb54], R8 ;  /* 0x000b540801007387 */ /* 0x000fe80000100800 */
[----:B------:R-:W3:Y:S04]  /*5250*/  LDL R4, [R1+0x974] ;  /* 0x0009740001047983 */ /* 0x000ee80000100800 */
[----:B------:R-:W-:Y:S04]  /*5260*/  STL [R1+0xb58], R9 ;  /* 0x000b580901007387 */ /* 0x000fe80000100800 */
[----:B------:R-:W4:Y:S04]  /*5270*/  LDL R3, [R1+0x970] ;  /* 0x0009700001037983 */ /* 0x000f280000100800 */
[----:B------:R-:W-:Y:S04]  /*5280*/  STL [R1+0xb5c], R10 ;  /* 0x000b5c0a01007387 */ /* 0x000fe80000100800 */
[----:B------:R-:W4:Y:S01]  /*5290*/  LDL R2, [R1+0x960] ;  /* 0x0009600001027983 */ /* 0x000f220000100800 */
[----:B------:R-:W-:-:S02]  /*52a0*/  @!P1 IMAD.MOV R11, RZ, RZ, -R11 ;  /* 0x000000ffff0b9224 */ /* 0x000fc400078e0a0b */
[----:B------:R-:W-:Y:S01]  /*52b0*/  @!P2 IMAD.MOV R12, RZ, RZ, -R12 ;  /* 0x000000ffff0ca224 */ /* 0x000fe200078e0a0c */
[----:B------:R-:W-:Y:S02]  /*52c0*/  ISETP.GE.AND P4, PT, R0, RZ, PT ;  /* 0x000000ff0000720c */ /* 0x000fe40003f86270 */
[----:B------:R-:W-:Y:S01]  /*52d0*/  STL [R1+0xb60], R11 ;  /* 0x000b600b01007387 */ /* 0x000fe20000100800 */
[----:B------:R-:W-:Y:S02]  /*52e0*/  ISETP.GE.AND P1, PT, R29, RZ, PT ;  /* 0x000000ff1d00720c */ /* 0x000fe40003f26270 */
[----:B------:R-:W-:Y:S01]  /*52f0*/  ISETP.GE.AND P2, PT, R28, RZ, PT ;  /* 0x000000ff1c00720c */ /* 0x000fe20003f46270 */
[----:B------:R-:W4:Y:S04]  /*5300*/  LDL R0, [R1+0x964] ;  /* 0x0009640001007983 */ /* 0x000f280000100800 */
[----:B------:R-:W4:Y:S04]  /*5310*/  LDL R29, [R1+0x968] ;  /* 0x00096800011d7983 */ /* 0x000f280000100800 */
[----:B------:R-:W-:Y:S04]  /*5320*/  STL [R1+0xb64], R12 ;  /* 0x000b640c01007387 */ /* 0x000fe80000100800 */
[----:B------:R-:W4:Y:S01]  /*5330*/  LDL R28, [R1+0x96c] ;  /* 0x00096c00011c7983 */ /* 0x000f220000100800 */
[----:B------:R-:W-:-:S02]  /*5340*/  @!P3 IMAD.MOV R13, RZ, RZ, -R13 ;  /* 0x000000ffff0db224 */ /* 0x000fc400078e0a0d */
[----:B------:R-:W-:Y:S01]  /*5350*/  @!P0 IMAD.MOV R14, RZ, RZ, -R14 ;  /* 0x000000ffff0e8224 */ /* 0x000fe200078e0a0e */
[----:B-----5:R-:W-:Y:S02]  /*5360*/  ISETP.GE.AND P3, PT, R6, RZ, PT ;  /* 0x000000ff0600720c */ /* 0x020fe40003f66270 */
[----:B------:R-:W-:Y:S04]  /*5370*/  STL [R1+0xb68], R13 ;  /* 0x000b680d01007387 */ /* 0x000fe80000100800 */
[----:B------:R-:W-:Y:S01]  /*5380*/  STL [R1+0xb6c], R14 ;  /* 0x000b6c0e01007387 */ /* 0x000fe20000100800 */
[----:B------:R-:W-:Y:S02]  /*5390*/  @!P5 IMAD.MOV R15, RZ, RZ, -R15 ;  /* 0x000000ffff0fd224 */ /* 0x000fe400078e0a0f */
[----:B------:R-:W-:-:S02]  /*53a0*/  @!P4 IMAD.MOV R16, RZ, RZ, -R16 ;  /* 0x000000ffff10c224 */ /* 0x000fc400078e0a10 */
[----:B------:R-:W-:Y:S02]  /*53b0*/  @!P1 IMAD.MOV R17, RZ, RZ, -R17 ;  /* 0x000000ffff119224 */ /* 0x000fe400078e0a11 */
[----:B------:R-:W-:Y:S02]  /*53c0*/  @!P2 IMAD.MOV R18, RZ, RZ, -R18 ;  /* 0x000000ffff12a224 */ /* 0x000fe400078e0a12 */
[----:B------:R-:W-:Y:S01]  /*53d0*/  @!P3 IMAD.MOV R19, RZ, RZ, -R19 ;  /* 0x000000ffff13b224 */ /* 0x000fe200078e0a13 */
[----:B--2---:R-:W-:Y:S02]  /*53e0*/  ISETP.GE.AND P0, PT, R5, RZ, PT ;  /* 0x000000ff0500720c */ /* 0x004fe40003f06270 */
[----:B------:R-:W2:Y:S04]  /*53f0*/  LDL R5, [R1+0x338] ;  /* 0x0003380001057983 */ /* 0x000ea80000100800 */
[----:B------:R-:W-:Y:S04]  /*5400*/  STL [R1+0xb70], R15 ;  /* 0x000b700f01007387 */ /* 0x000fe80000100800 */
[----:B------:R-:W-:Y:S03]  /*5410*/  STL [R1+0xb74], R16 ;  /* 0x000b741001007387 */ /* 0x000fe60000100800 */
[----:B------:R-:W-:Y:S01]  /*5420*/  @!P0 IMAD.MOV R20, RZ, RZ, -R20 ;  /* 0x000000ffff148224 */ /* 0x000fe200078e0a14 */
[----:B------:R-:W-:Y:S01]  /*5430*/  STL [R1+0xb78], R17 ;  /* 0x000b781101007387 */ /* 0x000fe20000100800 */
[----:B---3--:R-:W-:-:S03]  /*5440*/  ISETP.GE.AND P5, PT, R4, RZ, PT ;  /* 0x000000ff0400720c */ /* 0x008fc60003fa6270 */
[----:B------:R-:W-:Y:S01]  /*5450*/  STL [R1+0xb7c], R18 ;  /* 0x000b7c1201007387 */ /* 0x000fe20000100800 */
[----:B----4-:R-:W-:-:S03]  /*5460*/  ISETP.GE.AND P4, PT, R3, RZ, PT ;  /* 0x000000ff0300720c */ /* 0x010fc60003f86270 */
[----:B------:R-:W-:Y:S01]  /*5470*/  STL [R1+0xb80], R19 ;  /* 0x000b801301007387 */ /* 0x000fe20000100800 */
[----:B------:R-:W-:-:S03]  /*5480*/  ISETP.GE.AND P1, PT, R2, RZ, PT ;  /* 0x000000ff0200720c */ /* 0x000fc60003f26270 */
[----:B------:R-:W-:Y:S04]  /*5490*/  STL [R1+0xb84], R20 ;  /* 0x000b841401007387 */ /* 0x000fe80000100800 */
[----:B------:R-:W3:Y:S04]  /*54a0*/  LDL.LU R4, [R1+0x8c] ;  /* 0x00008c0001047983 */ /* 0x000ee80000300800 */
[----:B------:R-:W4:Y:S04]  /*54b0*/  LDL.LU R3, [R1+0x88] ;  /* 0x0000880001037983 */ /* 0x000f280000300800 */
[----:B------:R-:W5:Y:S01]  /*54c0*/  LDL.LU R2, [R1+0x84] ;  /* 0x0000840001027983 */ /* 0x000f620000300800 */
[----:B------:R-:W-:-:S03]  /*54d0*/  ISETP.GE.AND P0, PT, R28, RZ, PT ;  /* 0x000000ff1c00720c */ /* 0x000fc60003f06270 */
[----:B------:R-:W0:Y:S01]  /*54e0*/  S2R R28, SR_TID.X ;  /* 0x00000000001c7919 */ /* 0x000e220000002100 */
[----:B------:R-:W-:Y:S01]  /*54f0*/  @!P5 IMAD.MOV R21, RZ, RZ, -R21 ;  /* 0x000000ffff15d224 */ /* 0x000fe200078e0a15 */
[----:B------:R-:W-:Y:S02]  /*5500*/  ISETP.GE.AND P2, PT, R0, RZ, PT ;  /* 0x000000ff0000720c */ /* 0x000fe40003f46270 */
[----:B------:R-:W-:Y:S01]  /*5510*/  ISETP.GE.AND P3, PT, R29, RZ, PT ;  /* 0x000000ff1d00720c */ /* 0x000fe20003f66270 */
[----:B------:R-:W-:Y:S01]  /*5520*/  @!P4 IMAD.MOV R22, RZ, RZ, -R22 ;  /* 0x000000ffff16c224 */ /* 0x000fe200078e0a16 */
[----:B------:R-:W5:Y:S04]  /*5530*/  LDL.LU R0, [R1+0x80] ;  /* 0x0000800001007983 */ /* 0x000f680000300800 */
[----:B------:R-:W5:Y:S01]  /*5540*/  LDL.LU R29, [R1+0x7c] ;  /* 0x00007c00011d7983 */ /* 0x000f620000300800 */
[----:B0-----:R-:W-:-:S03]  /*5550*/  LOP3.LUT R28, R28, 0x7f, RZ, 0xc0, !PT ;  /* 0x0000007f1c1c7812 */ /* 0x001fc600078ec0ff */
[----:B------:R-:W-:Y:S01]  /*5560*/  STL [R1+0xb88], R21 ;  /* 0x000b881501007387 */ /* 0x000fe20000100800 */
[----:B------:R-:W-:-:S03]  /*5570*/  ISETP.NE.AND P4, PT, RZ, c[0x0][0x17c], PT ;  /* 0x00005f00ff007a0c */ /* 0x000fc60003f85270 */
[----:B------:R-:W-:Y:S01]  /*5580*/  STL [R1+0xb8c], R22 ;  /* 0x000b8c1601007387 */ /* 0x000fe20000100800 */
[----:B------:R-:W-:Y:S02]  /*5590*/  @!P2 IMAD.MOV R25, RZ, RZ, -R25 ;  /* 0x000000ffff19a224 */ /* 0x000fe400078e0a19 */
[----:B------:R-:W-:Y:S02]  /*55a0*/  @!P3 IMAD.MOV R26, RZ, RZ, -R26 ;  /* 0x000000ffff1ab224 */ /* 0x000fe400078e0a1a */
[----:B------:R-:W-:Y:S01]  /*55b0*/  @!P0 IMAD.MOV R27, RZ, RZ, -R27 ;  /* 0x000000ffff1b8224 */ /* 0x000fe200078e0a1b */
[----:B--2---:R-:W-:Y:S01]  /*55c0*/  ISETP.GE.AND P5, PT, R5, RZ, PT ;  /* 0x000000ff0500720c */ /* 0x004fe20003fa6270 */
[----:B------:R-:W-:Y:S02]  /*55d0*/  IMAD R5, R28, c[0x0][0x18c], RZ ;  /* 0x000063001c057a24 */ /* 0x000fe400078e02ff */
[----:B------:R-:W-:-:S04]  /*55e0*/  IMAD.MOV.U32 R28, RZ, RZ, R24 ;  /* 0x000000ffff1c7224 */ /* 0x000fc800078e0018 */
[----:B------:R-:W-:Y:S01]  /*55f0*/  @!P1 IMAD.MOV R28, RZ, RZ, -R28 ;  /* 0x000000ffff1c9224 */ /* 0x000fe200078e0a1c */
[----:B------:R-:W-:-:S04]  /*5600*/  LEA R24, P1, R5, c[0x0][0x168], 0x1 ;  /* 0x00005a0005187a11 */ /* 0x000fc800078208ff */
[----:B------:R-:W-:Y:S04]  /*5610*/  STL [R1+0xb90], R28 ;  /* 0x000b901c01007387 */ /* 0x000fe80000100800 */
[----:B------:R0:W-:Y:S01]  /*5620*/  STL [R1+0xab4], R24 ;  /* 0x000ab41801007387 */ /* 0x0001e20000100800 */
[----:B------:R-:W-:-:S03]  /*5630*/  @!P5 IMAD.MOV R23, RZ, RZ, -R23 ;  /* 0x000000ffff17d224 */ /* 0x000fc600078e0a17 */
[----:B------:R-:W-:Y:S01]  /*5640*/  STL [R1+0xb94], R25 ;  /* 0x000b941901007387 */ /* 0x000fe20000100800 */
[----:B0-----:R-:W-:-:S03]  /*5650*/  LOP3.LUT R24, RZ, c[0x0][0x17c], RZ, 0x33, !PT ;  /* 0x00005f00ff187a12 */ /* 0x001fc600078e33ff */
[----:B------:R-:W-:Y:S01]  /*5660*/  STL [R1+0xb98], R26 ;  /* 0x000b981a01007387 */ /* 0x000fe20000100800 */
[C---:B---3--:R-:W-:Y:S02]  /*5670*/  SEL R5, R24.reuse, R4, !P4 ;  /* 0x0000000418057207 */ /* 0x048fe40006000000 */
[C---:B----4-:R-:W-:Y:S01]  /*5680*/  SEL R4, R24.reuse, R3, !P4 ;  /* 0x0000000318047207 */ /* 0x050fe20006000000 */
[----:B------:R-:W-:Y:S01]  /*5690*/  STL [R1+0xb9c], R27 ;  /* 0x000b9c1b01007387 */ /* 0x000fe20000100800 */
[----:B-----5:R-:W-:-:S03]  /*56a0*/  SEL R3, R24, R2, !P4 ;  /* 0x0000000218037207 */ /* 0x020fc60006000000 */
[----:B------:R0:W-:Y:S04]  /*56b0*/  STL [R1+0xba0], R23 ;  /* 0x000ba01701007387 */ /* 0x0001e80000100800 */
[----:B------:R-:W-:Y:S04]  /*56c0*/  STL [R1+0xb8], R5 ;  /* 0x0000b80501007387 */ /* 0x000fe80000100800 */
[----:B------:R-:W-:Y:S04]  /*56d0*/  STL [R1+0xb4], R4 ;  /* 0x0000b40401007387 */ /* 0x000fe80000100800 */
[----:B------:R-:W-:Y:S04]  /*56e0*/  STL [R1+0xb0], R3 ;  /* 0x0000b00301007387 */ /* 0x000fe80000100800 */
[----:B0-----:R-:W2:Y:S01]  /*56f0*/  LDL.LU R23, [R1+0x6c] ;  /* 0x00006c0001177983 */ /* 0x001ea20000300800 */
[----:B------:R-:W-:-:S02]  /*5700*/  SEL R2, R24, R0, !P4 ;  /* 0x0000000018027207 */ /* 0x000fc40006000000 */
[----:B------:R-:W-:-:S03]  /*5710*/  SEL R0, R24, R29, !P4 ;  /* 0x0000001d18007207 */ /* 0x000fc60006000000 */
[----:B------:R-:W-:Y:S04]  /*5720*/  STL [R1+0xac], R2 ;  /* 0x0000ac0201007387 */ /* 0x000fe80000100800 */
[----:B--2---:R0:W-:Y:S04]  /*5730*/  STL [R1+0xba4], R23 ;  /* 0x000ba41701007387 */ /* 0x0041e80000100800 */
[----:B------:R-:W-:Y:S04]  /*5740*/  STL [R1+0xa8], R0 ;  /* 0x0000a80001007387 */ /* 0x000fe80000100800 */
[----:B0-----:R-:W2:Y:S04]  /*5750*/  LDL.LU R23, [R1+0x70] ;  /* 0x0000700001177983 */ /* 0x001ea80000300800 */
[----:B--2---:R0:W-:Y:S04]  /*5760*/  STL [R1+0xba8], R23 ;  /* 0x000ba81701007387 */ /* 0x0041e80000100800 */
[----:B0-----:R-:W2:Y:S04]  /*5770*/  LDL.LU R23, [R1+0x74] ;  /* 0x0000740001177983 */ /* 0x001ea80000300800 */
[----:B--2---:R0:W-:Y:S04]  /*5780*/  STL [R1+0xbac], R23 ;  /* 0x000bac1701007387 */ /* 0x0041e80000100800 */
[----:B0-----:R-:W2:Y:S04]  /*5790*/  LDL.LU R23, [R1+0x78] ;  /* 0x0000780001177983 */ /* 0x001ea80000300800 */
[----:B------:R-:W3:Y:S04]  /*57a0*/  LDL.LU R27, [R1+0x68] ;  /* 0x00006800011b7983 */ /* 0x000ee80000300800 */
[----:B------:R-:W4:Y:S04]  /*57b0*/  LDL.LU R26, [R1+0x64] ;  /* 0x00006400011a7983 */ /* 0x000f280000300800 */
[----:B------:R-:W5:Y:S04]  /*57c0*/  LDL.LU R25, [R1+0x60] ;  /* 0x0000600001197983 */ /* 0x000f680000300800 */
[----:B------:R-:W3:Y:S04]  /*57d0*/  LDL.LU R28, [R1+0x5c] ;  /* 0x00005c00011c7983 */ /* 0x000ee80000300800 */
        /* <DEDUP_REMOVED lines=22> */
[----:B------:R-:W3:Y:S01]  /*5940*/  LDL.LU R29, [R1] ;  /* 0x00000000011d7983 */ /* 0x000ee20000300800 */
[----:B--2---:R-:W-:-:S05]  /*5950*/  SEL R23, R24, R23, !P4 ;  /* 0x0000001718177207 */ /* 0x004fca0006000000 */
[----:B------:R0:W-:Y:S04]  /*5960*/  STL [R1+0xa4], R23 ;  /* 0x0000a41701007387 */ /* 0x0001e80000100800 */
[----:B0-----:R-:W2:Y:S02]  /*5970*/  LDL.LU R23, [R1+0xbac] ;  /* 0x000bac0001177983 */ /* 0x001ea40000300800 */
[----:B--2---:R-:W-:-:S05]  /*5980*/  SEL R23, R24, R23, !P4 ;  /* 0x0000001718177207 */ /* 0x004fca0006000000 */
[----:B------:R0:W-:Y:S04]  /*5990*/  STL [R1+0xa0], R23 ;  /* 0x0000a01701007387 */ /* 0x0001e80000100800 */
[----:B0-----:R-:W2:Y:S02]  /*59a0*/  LDL.LU R23, [R1+0xba8] ;  /* 0x000ba80001177983 */ /* 0x001ea40000300800 */
[----:B--2---:R-:W-:-:S05]  /*59b0*/  SEL R23, R24, R23, !P4 ;  /* 0x0000001718177207 */ /* 0x004fca0006000000 */
[----:B------:R0:W-:Y:S04]  /*59c0*/  STL [R1+0x9c], R23 ;  /* 0x00009c1701007387 */ /* 0x0001e80000100800 */
[----:B0-----:R-:W2:Y:S01]  /*59d0*/  LDL.LU R23, [R1+0xba4] ;  /* 0x000ba40001177983 */ /* 0x001ea20000300800 */
[C---:B---3--:R-:W-:Y:S02]  /*59e0*/  SEL R27, R24.reuse, R27, !P4 ;  /* 0x0000001b181b7207 */ /* 0x048fe40006000000 */
[C---:B----4-:R-:W-:Y:S02]  /*59f0*/  SEL R26, R24.reuse, R26, !P4 ;  /* 0x0000001a181a7207 */ /* 0x050fe40006000000 */
[C---:B-----5:R-:W-:Y:S02]  /*5a00*/  SEL R25, R24.reuse, R25, !P4 ;  /* 0x0000001918197207 */ /* 0x060fe40006000000 */
[----:B------:R-:W-:-:S02]  /*5a10*/  SEL R28, R24, R28, !P4 ;  /* 0x0000001c181c7207 */ /* 0x000fc40006000000 */
[C---:B------:R-:W-:Y:S02]  /*5a20*/  SEL R22, R24.reuse, R22, !P4 ;  /* 0x0000001618167207 */ /* 0x040fe40006000000 */
[C---:B------:R-:W-:Y:S02]  /*5a30*/  SEL R21, R24.reuse, R21, !P4 ;  /* 0x0000001518157207 */ /* 0x040fe40006000000 */
[C---:B------:R-:W-:Y:S02]  /*5a40*/  SEL R20, R24.reuse, R20, !P4 ;  /* 0x0000001418147207 */ /* 0x040fe40006000000 */
[C---:B------:R-:W-:Y:S02]  /*5a50*/  SEL R19, R24.reuse, R19, !P4 ;  /* 0x0000001318137207 */ /* 0x040fe40006000000 */
[C---:B------:R-:W-:Y:S02]  /*5a60*/  SEL R18, R24.reuse, R18, !P4 ;  /* 0x0000001218127207 */ /* 0x040fe40006000000 */
        /* <DEDUP_REMOVED lines=18> */
[----:B--2---:R-:W-:-:S05]  /*5b90*/  SEL R23, R24, R23, !P4 ;  /* 0x0000001718177207 */ /* 0x004fca0006000000 */
[----:B------:R0:W-:Y:S04]  /*5ba0*/  STL [R1+0x7c], R23 ;  /* 0x00007c1701007387 */ /* 0x0001e80000100800 */
[----:B0-----:R-:W2:Y:S04]  /*5bb0*/  LDL.LU R23, [R1+0xba0] ;  /* 0x000ba00001177983 */ /* 0x001ea80000300800 */
[----:B------:R0:W-:Y:S04]  /*5bc0*/  STL [R1+0x8c], R27 ;  /* 0x00008c1b01007387 */ /* 0x0001e80000100800 */
[----:B0-----:R-:W3:Y:S04]  /*5bd0*/  LDL.LU R27, [R1+0xb9c] ;  /* 0x000b9c00011b7983 */ /* 0x001ee80000300800 */
[----:B------:R0:W-:Y:S04]  /*5be0*/  STL [R1+0x98], R26 ;  /* 0x0000981a01007387 */ /* 0x0001e80000100800 */
[----:B0-----:R-:W4:Y:S04]  /*5bf0*/  LDL.LU R26, [R1+0xb98] ;  /* 0x000b9800011a7983 */ /* 0x001f280000300800 */
[----:B------:R0:W-:Y:S04]  /*5c00*/  STL [R1+0x88], R25 ;  /* 0x0000881901007387 */ /* 0x0001e80000100800 */
[----:B0-----:R-:W5:Y:S04]  /*5c10*/  LDL.LU R25, [R1+0xb94] ;  /* 0x000b940001197983 */ /* 0x001f680000300800 */
[----:B------:R0:W-:Y:S04]  /*5c20*/  STL [R1+0x84], R28 ;  /* 0x0000841c01007387 */ /* 0x0001e80000100800 */
[----:B0-----:R-:W2:Y:S04]  /*5c30*/  LDL.LU R28, [R1+0xb90] ;  /* 0x000b9000011c7983 */ /* 0x001ea80000300800 */
        /* <DEDUP_REMOVED lines=45> */
[----:B0-----:R-:W2:Y:S02]  /*5f10*/  LDL.LU R29, [R1+0xb34] ;  /* 0x000b3400011d7983 */ /* 0x001ea40000300800 */
[----:B--2---:R-:W-:-:S02]  /*5f20*/  SEL R29, R24, R29, !P4 ;  /* 0x0000001d181d7207 */ /* 0x004fc40006000000 */
[----:B------:R-:W-:Y:S02]  /*5f30*/  SEL R24, R24, R0, !P4 ;  /* 0x0000000018187207 */ /* 0x000fe40006000000 */
[----:B------:R-:W-:Y:S01]  /*5f40*/  LOP3.LUT R0, RZ, c[0x0][0x17c], RZ, 0x33, !PT ;  /* 0x00005f00ff007a12 */ /* 0x000fe200078e33ff */
[----:B------:R0:W-:Y:S04]  /*5f50*/  STL [R1+0x10], R29 ;  /* 0x0000101d01007387 */ /* 0x0001e80000100800 */
[----:B------:R1:W-:Y:S01]  /*5f60*/  STL [R1+0xc], R24 ;  /* 0x00000c1801007387 */ /* 0x0003e20000100800 */
[----:B0-----:R-:W-:-:S03]  /*5f70*/  SEL R29, R0, R2, !P4 ;  /* 0x00000002001d7207 */ /* 0x001fc60006000000 */
[----:B------:R-:W2:Y:S01]  /*5f80*/  LDL.LU R2, [R1+0xb8] ;  /* 0x0000b80001027983 */ /* 0x000ea20000300800 */
[----:B-1----:R-:W-:-:S03]  /*5f90*/  SEL R24, R0, R3, !P4 ;  /* 0x0000000300187207 */ /* 0x002fc60006000000 */
[----:B------:R0:W-:Y:S04]  /*5fa0*/  STL [R1+0x8], R29 ;  /* 0x0000081d01007387 */ /* 0x0001e80000100800 */
[----:B------:R-:W2:Y:S04]  /*5fb0*/  LDL.LU R3, [R1+0xb4] ;  /* 0x0000b40001037983 */ /* 0x000ea80000300800 */
[----:B------:R1:W-:Y:S01]  /*5fc0*/  STL [R1+0x4], R24 ;  /* 0x0000041801007387 */ /* 0x0003e20000100800 */
[C---:B0-----:R-:W-:Y:S02]  /*5fd0*/  SEL R29, R0.reuse, R5, !P4 ;  /* 0x00000005001d7207 */ /* 0x041fe40006000000 */
[----:B------:R-:W-:-:S02]  /*5fe0*/  SEL R6, R0, R6, !P4 ;  /* 0x0000000600067207 */ /* 0x000fc40006000000 */
[C---:B-1----:R-:W-:Y:S02]  /*5ff0*/  SEL R24, R0.reuse, R4, !P4 ;  /* 0x0000000400187207 */ /* 0x042fe40006000000 */
[----:B------:R-:W2:Y:S01]  /*6000*/  LDL.LU R4, [R1+0xb0] ;  /* 0x0000b00001047983 */ /* 0x000ea20000300800 */
[----:B------:R-:W-:-:S03]  /*6010*/  SEL R7, R0, R7, !P4 ;  /* 0x0000000700077207 */ /* 0x000fc60006000000 */
[----:B------:R0:W-:Y:S01]  /*6020*/  STL [R1+0xab8], R24 ;  /* 0x000ab81801007387 */ /* 0x0001e20000100800 */
[----:B------:R-:W-:-:S03]  /*6030*/  SEL R8, R0, R8, !P4 ;  /* 0x0000000800087207 */ /* 0x000fc60006000000 */
[----:B0-----:R-:W2:Y:S04]  /*6040*/  LDL.LU R24, [R1+0x7c] ;  /* 0x00007c0001187983 */ /* 0x001ea80000300800 */
[----:B------:R-:W2:Y:S04]  /*6050*/  LDL.LU R5, [R1+0xac] ;  /* 0x0000ac0001057983 */ /* 0x000ea80000300800 */
[----:B------:R0:W-:Y:S04]  /*6060*/  STL [R1+0xabc], R29 ;  /* 0x000abc1d01007387 */ /* 0x0001e80000100800 */
[----:B0-----:R-:W2:Y:S04]  /*6070*/  LDL.LU R29, [R1+0x9c] ;  /* 0x00009c00011d7983 */ /* 0x001ea80000300800 */
[----:B------:R0:W-:Y:S04]  /*6080*/  STL [R1+0xac0], R6 ;  /* 0x000ac00601007387 */ /* 0x0001e80000100800 */
[----:B0-----:R-:W2:Y:S04]  /*6090*/  LDL.LU R6, [R1+0xa0] ;  /* 0x0000a00001067983 */ /* 0x001ea80000300800 */
[----:B------:R0:W-:Y:S04]  /*60a0*/  STL [R1+0xac4], R7 ;  /* 0x000ac40701007387 */ /* 0x0001e80000100800 */
[----:B0-----:R-:W2:Y:S04]  /*60b0*/  LDL.LU R7, [R1+0xa4] ;  /* 0x0000a40001077983 */ /* 0x001ea80000300800 */
[----:B------:R0:W-:Y:S04]  /*60c0*/  STL [R1+0xac8], R8 ;  /* 0x000ac80801007387 */ /* 0x0001e80000100800 */
[----:B0-----:R-:W2:Y:S01]  /*60d0*/  LDL.LU R8, [R1+0xa8] ;  /* 0x0000a80001087983 */ /* 0x001ea20000300800 */
[----:B------:R-:W-:-:S03]  /*60e0*/  SEL R9, R0, R9, !P4 ;  /* 0x0000000900097207 */ /* 0x000fc60006000000 */
[----:B------:R-:W0:Y:S04]  /*60f0*/  S2R R0, SR_TID.X ;  /* 0x0000000000007919 */ /* 0x000e280000002100 */
[----:B------:R1:W-:Y:S02]  /*6100*/  STL [R1+0xacc], R9 ;  /* 0x000acc0901007387 */ /* 0x0003e40000100800 */
[----:B-1----:R-:W-:-:S04]  /*6110*/  LOP3.LUT R9, RZ, c[0x0][0x17c], RZ, 0x33, !PT ;  /* 0x00005f00ff097a12 */ /* 0x002fc800078e33ff */
[C---:B------:R-:W-:Y:S02]  /*6120*/  SEL R10, R9.reuse, R10, !P4 ;  /* 0x0000000a090a7207 */ /* 0x040fe40006000000 */
[C---:B------:R-:W-:Y:S02]  /*6130*/  SEL R11, R9.reuse, R11, !P4 ;  /* 0x0000000b090b7207 */ /* 0x040fe40006000000 */
[C---:B------:R-:W-:Y:S02]  /*6140*/  SEL R12, R9.reuse, R12, !P4 ;  /* 0x0000000c090c7207 */ /* 0x040fe40006000000 */
[C---:B------:R-:W-:Y:S01]  /*6150*/  SEL R13, R9.reuse, R13, !P4 ;  /* 0x0000000d090d7207 */ /* 0x040fe20006000000 */
[----:B------:R-:W-:Y:S01]  /*6160*/  STL [R1+0xad0], R10 ;  /* 0x000ad00a01007387 */ /* 0x000fe20000100800 */
[C---:B------:R-:W-:Y:S02]  /*6170*/  SEL R14, R9.reuse, R14, !P4 ;  /* 0x0000000e090e7207 */ /* 0x040fe40006000000 */
[C---:B------:R-:W-:Y:S01]  /*6180*/  SEL R15, R9.reuse, R15, !P4 ;  /* 0x0000000f090f7207 */ /* 0x040fe20006000000 */
[----:B------:R-:W-:Y:S01]  /*6190*/  STL [R1+0xad4], R11 ;  /* 0x000ad40b01007387 */ /* 0x000fe20000100800 */
[----:B------:R-:W-:-:S02]  /*61a0*/  SEL R16, R9, R16, !P4 ;  /* 0x0000001009107207 */ /* 0x000fc40006000000 */
[C---:B------:R-:W-:Y:S01]  /*61b0*/  SEL R17, R9.reuse, R17, !P4 ;  /* 0x0000001109117207 */ /* 0x040fe20006000000 */
[----:B------:R-:W-:Y:S01]  /*61c0*/  STL [R1+0xad8], R12 ;  /* 0x000ad80c01007387 */ /* 0x000fe20000100800 */
[C---:B------:R-:W-:Y:S02]  /*61d0*/  SEL R18, R9.reuse, R18, !P4 ;  /* 0x0000001209127207 */ /* 0x040fe40006000000 */
[----:B0-----:R-:W-:Y:S01]  /*61e0*/  LOP3.LUT R0, R0, 0x7f, RZ, 0xc0, !PT ;  /* 0x0000007f00007812 */ /* 0x001fe200078ec0ff */
[----:B------:R-:W-:Y:S01]  /*61f0*/  STL [R1+0xadc], R13 ;  /* 0x000adc0d01007387 */ /* 0x000fe20000100800 */
[C---:B------:R-:W-:Y:S02]  /*6200*/  SEL R19, R9.reuse, R19, !P4 ;  /* 0x0000001309137207 */ /* 0x040fe40006000000 */
[C---:B------:R-:W-:Y:S01]  /*6210*/  SEL R20, R9.reuse, R20, !P4 ;  /* 0x0000001409147207 */ /* 0x040fe20006000000 */
[----:B------:R-:W-:Y:S01]  /*6220*/  STL [R1+0xae0], R14 ;  /* 0x000ae00e01007387 */ /* 0x000fe20000100800 */
[----:B------:R-:W-:-:S03]  /*6230*/  SEL R21, R9, R21, !P4 ;  /* 0x0000001509157207 */ /* 0x000fc60006000000 */
[----:B------:R-:W-:Y:S01]  /*6240*/  STL [R1+0xae4], R15 ;  /* 0x000ae40f01007387 */ /* 0x000fe20000100800 */
[C---:B------:R-:W-:Y:S01]  /*6250*/  SEL R22, R9.reuse, R22, !P4 ;  /* 0x0000001609167207 */ /* 0x040fe20006000000 */
[----:B------:R-:W-:Y:S02]  /*6260*/  IMAD R0, R0, c[0x0][0x18c], RZ ;  /* 0x0000630000007a24 */ /* 0x000fe400078e02ff */
[----:B------:R-:W-:Y:S01]  /*6270*/  STL [R1+0xae8], R16 ;  /* 0x000ae81001007387 */ /* 0x000fe20000100800 */
[----:B------:R-:W-:-:S03]  /*6280*/  SEL R28, R9, R28, !P4 ;  /* 0x0000001c091c7207 */ /* 0x000fc60006000000 */
[----:B------:R-:W-:Y:S01]  /*6290*/  STL [R1+0xaec], R17 ;  /* 0x000aec1101007387 */ /* 0x000fe20000100800 */
[----:B-----5:R-:W-:-:S03]  /*62a0*/  SEL R25, R9, R25, !P4 ;  /* 0x0000001909197207 */ /* 0x020fc60006000000 */
[----:B------:R-:W-:Y:S01]  /*62b0*/  STL [R1+0xaf0], R18 ;  /* 0x000af01201007387 */ /* 0x000fe20000100800 */
[----:B----4-:R-:W-:-:S03]  /*62c0*/  SEL R26, R9, R26, !P4 ;  /* 0x0000001a091a7207 */ /* 0x010fc60006000000 */
[----:B------:R-:W-:Y:S01]  /*62d0*/  STL [R1+0xaf4], R19 ;  /* 0x000af41301007387 */ /* 0x000fe20000100800 */
[----:B---3--:R-:W-:-:S03]  /*62e0*/  SEL R27, R9, R27, !P4 ;  /* 0x0000001b091b7207 */ /* 0x008fc60006000000 */
[----:B------:R-:W-:Y:S01]  /*62f0*/  STL [R1+0xaf8], R20 ;  /* 0x000af81401007387 */ /* 0x000fe20000100800 */
[----:B------:R-:W-:-:S03]  /*6300*/  SEL R23, R9, R23, !P4 ;  /* 0x0000001709177207 */ /* 0x000fc60006000000 */
[----:B------:R-:W-:Y:S01]  /*6310*/  STL [R1+0xafc], R21 ;  /* 0x000afc1501007387 */ /* 0x000fe20000100800 */
[----:B------:R-:W-:-:S03]  /*6320*/  LEA.HI.X.SX32 R0, R0, c[0x0][0x16c], 0x1, P1 ;  /* 0x00005b0000007a11 */ /* 0x000fc600008f0eff */
[----:B------:R-:W-:Y:S04]  /*6330*/  STL [R1+0xb00], R22 ;  /* 0x000b001601007387 */ /* 0x000fe80000100800 */
[----:B------:R-:W-:Y:S04]  /*6340*/  STL [R1+0xb04], R28 ;  /* 0x000b041c01007387 */ /* 0x000fe80000100800 */
[----:B------:R-:W-:Y:S04]  /*6350*/  STL [R1+0xb08], R25 ;  /* 0x000b081901007387 */ /* 0x000fe80000100800 */
[----:B------:R-:W-:Y:S04]  /*6360*/  STL [R1+0xb0c], R26 ;  /* 0x000b0c1a01007387 */ /* 0x000fe80000100800 */
[----:B------:R-:W-:Y:S04]  /*6370*/  STL [R1+0xb10], R27 ;  /* 0x000b101b01007387 */ /* 0x000fe80000100800 */
[----:B------:R-:W-:Y:S04]  /*6380*/  STL [R1+0xb14], R23 ;  /* 0x000b141701007387 */ /* 0x000fe80000100800 */
[----:B------:R-:W-:Y:S01]  /*6390*/  STL [R1+0xb18], R0 ;  /* 0x000b180001007387 */ /* 0x000fe20000100800 */
[----:B--2---:R-:W-:-:S05]  /*63a0*/  IMAD R2, R2, c[0x0][0x190], RZ ;  /* 0x0000640002027a24 */ /* 0x004fca00078e02ff */
[----:B------:R-:W-:Y:S01]  /*63b0*/  STL [R1+0xb1c], R2 ;  /* 0x000b1c0201007387 */ /* 0x000fe20000100800 */
[----:B------:R-:W-:-:S05]  /*63c0*/  IMAD R3, R3, c[0x0][0x190], RZ ;  /* 0x0000640003037a24 */ /* 0x000fca00078e02ff */
[----:B------:R0:W-:Y:S01]  /*63d0*/  STL [R1+0xb20], R3 ;  /* 0x000b200301007387 */ /* 0x0001e20000100800 */
[----:B------:R-:W-:-:S05]  /*63e0*/  IMAD R4, R4, c[0x0][0x190], RZ ;  /* 0x0000640004047a24 */ /* 0x000fca00078e02ff */
[----:B------:R-:W-:Y:S01]  /*63f0*/  STL [R1+0xb24], R4 ;  /* 0x000b240401007387 */ /* 0x000fe20000100800 */
[----:B------:R-:W-:-:S05]  /*6400*/  IMAD R5, R5, c[0x0][0x190], RZ ;  /* 0x0000640005057a24 */ /* 0x000fca00078e02ff */
[----:B------:R1:W-:Y:S01]  /*6410*/  STL [R1+0xb28], R5 ;  /* 0x000b280501007387 */ /* 0x0003e20000100800 */
[----:B0-----:R-:W-:Y:S02]  /*6420*/  IMAD R3, R6, c[0x0][0x190], RZ ;  /* 0x0000640006037a24 */ /* 0x001fe400078e02ff */
[----:B------:R-:W-:Y:S02]  /*6430*/  IMAD R0, R7, c[0x0][0x190], RZ ;  /* 0x0000640007007a24 */ /* 0x000fe400078e02ff */
[----:B------:R-:W-:-:S05]  /*6440*/  IMAD R2, R8, c[0x0][0x190], RZ ;  /* 0x0000640008027a24 */ /* 0x000fca00078e02ff */
[----:B------:R0:W-:Y:S04]  /*6450*/  STL [R1+0x24], R2 ;  /* 0x0000240201007387 */ /* 0x0001e80000100800 */
[----:B------:R2:W-:Y:S04]  /*6460*/  STL [R1+0x3c], R0 ;  /* 0x00003c0001007387 */ /* 0x0005e80000100800 */
[----:B------:R-:W-:Y:S04]  /*6470*/  STL [R1+0x54], R3 ;  /* 0x0000540301007387 */ /* 0x000fe80000100800 */
[----:B-1----:R-:W3:Y:S01]  /*6480*/  LDL.LU R5, [R1+0x88] ;  /* 0x0000880001057983 */ /* 0x002ee20000300800 */
[----:B0-----:R-:W-:-:S02]  /*6490*/  IMAD R2, R29, c[0x0][0x190], RZ ;  /* 0x000064001d027a24 */ /* 0x001fc400078e02ff */
[----:B--2---:R-:W-:-:S03]  /*64a0*/  IMAD R0, R24, c[0x0][0x190], RZ ;  /* 0x0000640018007a24 */ /* 0x004fc600078e02ff */
[----:B------:R-:W-:Y:S04]  /*64b0*/  STL [R1+0x68], R2 ;  /* 0x0000680201007387 */ /* 0x000fe80000100800 */
[----:B---3--:R0:W-:Y:S04]  /*64c0*/  STL [R1+0xb2c], R5 ;  /* 0x000b2c0501007387 */ /* 0x0081e80000100800 */
[----:B------:R-:W-:Y:S04]  /*64d0*/  STL [R1+0x7c], R0 ;  /* 0x00007c0001007387 */ /* 0x000fe80000100800 */
        /* <DEDUP_REMOVED lines=30> */
[----:B------:R-:W3:Y:S01]  /*66c0*/  LDL.LU R24, [R1+0x4] ;  /* 0x0000040001187983 */ /* 0x000ee20000300800 */
[----:B--2---:R-:W-:-:S05]  /*66d0*/  IMAD R5, R5, c[0x0][0x190], RZ ;  /* 0x0000640005057a24 */ /* 0x004fca00078e02ff */
[----:B------:R0:W-:Y:S04]  /*66e0*/  STL [R1+0x8c], R5 ;  /* 0x00008c0501007387 */ /* 0x0001e80000100800 */
[----:B0-----:R-:W2:Y:S02]  /*66f0*/  LDL.LU R5, [R1+0xb30] ;  /* 0x000b300001057983 */ /* 0x001ea40000300800 */
[----:B--2---:R-:W-:-:S05]  /*6700*/  IMAD R5, R5, c[0x0][0x190], RZ ;  /* 0x0000640005057a24 */ /* 0x004fca00078e02ff */
[----:B------:R0:W-:Y:S04]  /*6710*/  STL [R1+0x90], R5 ;  /* 0x0000900501007387 */ /* 0x0001e80000100800 */
[----:B0-----:R-:W2:Y:S01]  /*6720*/  LDL.LU R5, [R1+0xb2c] ;  /* 0x000b2c0001057983 */ /* 0x001ea20000300800 */
[----:B---3--:R-:W-:Y:S02]  /*6730*/  IMAD R4, R4, c[0x0][0x190], RZ ;  /* 0x0000640004047a24 */ /* 0x008fe400078e02ff */
[----:B----4-:R-:W-:Y:S02]  /*6740*/  IMAD R3, R3, c[0x0][0x190], RZ ;  /* 0x0000640003037a24 */ /* 0x010fe400078e02ff */
[----:B-----5:R-:W-:Y:S02]  /*6750*/  IMAD R2, R2, c[0x0][0x190], RZ ;  /* 0x0000640002027a24 */ /* 0x020fe400078e02ff */
[----:B------:R-:W-:-:S02]  /*6760*/  IMAD R0, R0, c[0x0][0x190], RZ ;  /* 0x0000640000007a24 */ /* 0x000fc400078e02ff */
[----:B------:R-:W-:Y:S02]  /*6770*/  IMAD R23, R23, c[0x0][0x190], RZ ;  /* 0x0000640017177a24 */ /* 0x000fe400078e02ff */
[----:B------:R-:W-:Y:S02]  /*6780*/  IMAD R27, R27, c[0x0][0x190], RZ ;  /* 0x000064001b1b7a24 */ /* 0x000fe400078e02ff */
[----:B------:R-:W-:Y:S02]  /*6790*/  IMAD R26, R26, c[0x0][0x190], RZ ;  /* 0x000064001a1a7a24 */ /* 0x000fe400078e02ff */
[----:B------:R-:W-:Y:S02]  /*67a0*/  IMAD R25, R25, c[0x0][0x190], RZ ;  /* 0x0000640019197a24 */ /* 0x000fe400078e02ff */
[----:B------:R-:W-:Y:S02]  /*67b0*/  IMAD R28, R28, c[0x0][0x190], RZ ;  /* 0x000064001c1c7a24 */ /* 0x000fe400078e02ff */
        /* <DEDUP_REMOVED lines=19> */
[----:B--2---:R-:W-:-:S05]  /*68f0*/  IMAD R5, R5, c[0x0][0x190], RZ ;  /* 0x0000640005057a24 */ /* 0x004fca00078e02ff */
        /* <DEDUP_REMOVED lines=58> */
[----:B--2---:R-:W-:-:S02]  /*6ca0*/  IMAD R17, R17, c[0x0][0x190], RZ ;  /* 0x0000640011117a24 */ /* 0x004fc400078e02ff */
[----:B---3--:R-:W-:Y:S02]  /*6cb0*/  IMAD R16, R16, c[0x0][0x190], RZ ;  /* 0x0000640010107a24 */ /* 0x008fe400078e02ff */
[----:B----4-:R-:W-:Y:S02]  /*6cc0*/  IMAD R15, R15, c[0x0][0x190], RZ ;  /* 0x000064000f0f7a24 */ /* 0x010fe400078e02ff */
[----:B-----5:R-:W-:Y:S02]  /*6cd0*/  IMAD R14, R14, c[0x0][0x190], RZ ;  /* 0x000064000e0e7a24 */ /* 0x020fe400078e02ff */
        /* <DEDUP_REMOVED lines=9> */
[----:B------:R-:W-:-:S05]  /*6d70*/  IMAD R24, R24, c[0x0][0x190], RZ ;  /* 0x0000640018187a24 */ /* 0x000fca00078e02ff */
[----:B------:R0:W-:Y:S04]  /*6d80*/  STL [R1], R24 ;  /* 0x0000001801007387 */ /* 0x0001e80000100800 */
[----:B0-----:R-:W2:Y:S04]  /*6d90*/  LDL.LU R24, [R1+0xab4] ;  /* 0x000ab40001187983 */ /* 0x001ea80000300800 */
[----:B------:R0:W-:Y:S04]  /*6da0*/  STL [R1+0xa74], R29 ;  /* 0x000a741d01007387 */ /* 0x0001e80000100800 */
[----:B0-----:R-:W3:Y:S04]  /*6db0*/  LDL.LU R29, [R1+0x78] ;  /* 0x00007800011d7983 */ /* 0x001ee80000300800 */
[----:B------:R-:W-:Y:S04]  /*6dc0*/  STL [R1+0xa70], R6 ;  /* 0x000a700601007387 */ /* 0x000fe80000100800 */
[----:B------:R0:W-:Y:S04]  /*6dd0*/  STL [R1+0xa6c], R7 ;  /* 0x000a6c0701007387 */ /* 0x0001e80000100800 */
[----:B0-----:R-:W4:Y:S04]  /*6de0*/  LDL.LU R7, [R1+0x80] ;  /* 0x0000800001077983 */ /* 0x001f280000300800 */
[----:B------:R-:W-:Y:S04]  /*6df0*/  STL [R1+0xa68], R8 ;  /* 0x000a680801007387 */ /* 0x000fe80000100800 */
[----:B------:R0:W-:Y:S04]  /*6e00*/  STL [R1+0xa78], R9 ;  /* 0x000a780901007387 */ /* 0x0001e80000100800 */
[----:B0-----:R-:W5:Y:S04]  /*6e10*/  LDL.LU R9, [R1+0x84] ;  /* 0x0000840001097983 */ /* 0x001f680000300800 */
[----:B------:R0:W-:Y:S04]  /*6e20*/  STL [R1+0xa7c], R10 ;  /* 0x000a7c0a01007387 */ /* 0x0001e80000100800 */
[----:B0-----:R-:W3:Y:S04]  /*6e30*/  LDL.LU R10, [R1+0x88] ;  /* 0x00008800010a7983 */ /* 0x001ee80000300800 */
        /* <DEDUP_REMOVED lines=13> */
[----:B0-----:R-:W4:Y:S01]  /*6f10*/  LDL.LU R17, [R1+0x24] ;  /* 0x0000240001117983 */ /* 0x001f220000300800 */
[----:B------:R-:W-:-:S02]  /*6f20*/  IMAD R18, R18, c[0x0][0x190], RZ ;  /* 0x0000640012127a24 */ /* 0x000fc400078e02ff */
[----:B------:R-:W-:Y:S02]  /*6f30*/  IMAD R19, R19, c[0x0][0x190], RZ ;  /* 0x0000640013137a24 */ /* 0x000fe400078e02ff */
[----:B------:R-:W-:Y:S02]  /*6f40*/  IMAD R20, R20, c[0x0][0x190], RZ ;  /* 0x0000640014147a24 */ /* 0x000fe400078e02ff */
[----:B------:R-:W-:Y:S01]  /*6f50*/  IMAD R21, R21, c[0x0][0x190], RZ ;  /* 0x0000640015157a24 */ /* 0x000fe200078e02ff */
[----:B------:R2:W-:Y:S01]  /*6f60*/  STL [R1+0xa9c], R18 ;  /* 0x000a9c1201007387 */ /* 0x0005e20000100800 */
[----:B------:R-:W-:Y:S02]  /*6f70*/  IMAD R22, R22, c[0x0][0x190], RZ ;  /* 0x0000640016167a24 */ /* 0x000fe400078e02ff */
[----:B------:R-:W-:Y:S01]  /*6f80*/  IMAD R28, R28, c[0x0][0x190], RZ ;  /* 0x000064001c1c7a24 */ /* 0x000fe200078e02ff */
[----:B------:R0:W-:Y:S04]  /*6f90*/  STL [R1+0xaa0], R19 ;  /* 0x000aa01301007387 */ /* 0x0001e80000100800 */
[----:B------:R-:W-:Y:S04]  /*6fa0*/  STL [R1+0xaa4], R20 ;  /* 0x000aa41401007387 */ /* 0x000fe80000100800 */
[----:B------:R-:W-:Y:S04]  /*6fb0*/  STL [R1+0xaa8], R21 ;  /* 0x000aa81501007387 */ /* 0x000fe80000100800 */
[----:B------:R-:W-:Y:S04]  /*6fc0*/  STL [R1+0xaac], R22 ;  /* 0x000aac1601007387 */ /* 0x000fe80000100800 */
[----:B------:R-:W-:Y:S04]  /*6fd0*/  STL [R1+0xab0], R28 ;  /* 0x000ab01c01007387 */ /* 0x000fe80000100800 */
[----:B------:R-:W5:Y:S01]  /*6fe0*/  LDL.LU R6, [R1+0x74] ;  /* 0x0000740001067983 */ /* 0x000f620000300800 */
[----:B--2---:R-:W-:-:S02]  /*6ff0*/  LEA R18, P6, R2, R24, 0x1 ;  /* 0x0000001802127211 */ /* 0x004fc400078c08ff */
[----:B------:R-:W-:-:S03]  /*7000*/  LEA R8, P5, R3, R24, 0x1 ;  /* 0x0000001803087211 */ /* 0x000fc600078a08ff */
[----:B------:R1:W-:Y:S01]  /*7010*/  STL [R1+0x918], R18 ;  /* 0x0009181201007387 */ /* 0x0003e20000100800 */
[----:B0-----:R-:W-:-:S03]  /*7020*/  LEA R19, P2, R5, R24, 0x1 ;  /* 0x0000001805137211 */ /* 0x001fc600078408ff */
[----:B------:R0:W-:Y:S01]  /*7030*/  STL [R1+0x91c], R8 ;  /* 0x00091c0801007387 */ /* 0x0001e20000100800 */
[----:B-1----:R-:W-:-:S03]  /*7040*/  LEA R18, P3, R4, R24, 0x1 ;  /* 0x0000001804127211 */ /* 0x002fc600078608ff */
[----:B0-----:R-:W2:Y:S04]  /*7050*/  LDL.LU R8, [R1+0x70] ;  /* 0x0000700001087983 */ /* 0x001ea80000300800 */
[----:B------:R4:W-:Y:S04]  /*7060*/  STL [R1+0x920], R18 ;  /* 0x0009201201007387 */ /* 0x0009e80000100800 */
[----:B------:R-:W-:Y:S01]  /*7070*/  STL [R1+0x924], R19 ;  /* 0x0009241301007387 */ /* 0x000fe20000100800 */
[-C--:B---3--:R-:W-:Y:S02]  /*7080*/  LEA R20, P0, R16, R24.reuse, 0x1 ;  /* 0x0000001810147211 */ /* 0x088fe400078008ff */
[----:B----4-:R-:W-:-:S05]  /*7090*/  LEA R18, P1, R17, R24, 0x1 ;  /* 0x0000001811127211 */ /* 0x010fca00078208ff */
[----:B------:R0:W-:Y:S04]  /*70a0*/  STL [R1+0x928], R18 ;  /* 0x0009281201007387 */ /* 0x0001e80000100800 */
[----:B------:R-:W-:Y:S01]  /*70b0*/  STL [R1+0x92c], R20 ;  /* 0x00092c1401007387 */ /* 0x000fe20000100800 */
[----:B0-----:R-:W-:-:S03]  /*70c0*/  LEA.HI.X.SX32 R18, R2, R0, 0x1, P6 ;  /* 0x0000000002127211 */ /* 0x001fc600030f0eff */
[----:B------:R-:W3:Y:S01]  /*70d0*/  LDL.LU R2, [R1+0x6c] ;  /* 0x00006c0001027983 */ /* 0x000ee20000300800 */
[----:B------:R-:W-:-:S05]  /*70e0*/  LEA R19, P4, R15, R24, 0x1 ;  /* 0x000000180f137211 */ /* 0x000fca00078808ff */
[----:B------:R0:W-:Y:S04]  /*70f0*/  STL [R1+0x930], R19 ;  /* 0x0009301301007387 */ /* 0x0001e80000100800 */
[----:B------:R-:W4:Y:S01]  /*7100*/  LDL.LU R28, [R1+0x64] ;  /* 0x00006400011c7983 */ /* 0x000f220000300800 */
[----:B0-----:R-:W-:-:S03]  /*7110*/  LEA R19, P6, R14, R24, 0x1 ;  /* 0x000000180e137211 */ /* 0x001fc600078c08ff */
[----:B------:R0:W-:Y:S04]  /*7120*/  STL [R1+0x910], R18 ;  /* 0x0009101201007387 */ /* 0x0001e80000100800 */
[----:B------:R-:W-:Y:S04]  /*7130*/  STL [R1+0x914], R19 ;  /* 0x0009141301007387 */ /* 0x000fe80000100800 */
[----:B------:R-:W4:Y:S01]  /*7140*/  LDL.LU R22, [R1+0x60] ;  /* 0x0000600001167983 */ /* 0x000f220000300800 */
[----:B0-----:R-:W-:Y:S02]  /*7150*/  LEA.HI.X.SX32 R18, R3, R0, 0x1, P5 ;  /* 0x0000000003127211 */ /* 0x001fe400028f0eff */
[----:B------:R-:W-:-:S03]  /*7160*/  LEA R3, P5, R13, R24, 0x1 ;  /* 0x000000180d037211 */ /* 0x000fc600078a08ff */
[----:B------:R0:W-:Y:S04]  /*7170*/  STL [R1+0x908], R18 ;  /* 0x0009081201007387 */ /* 0x0001e80000100800 */
[----:B------:R1:W-:Y:S01]  /*7180*/  STL [R1+0x90c], R3 ;  /* 0x00090c0301007387 */ /* 0x0003e20000100800 */
[----:B0-----:R-:W-:-:S05]  /*7190*/  LEA.HI.X.SX32 R18, R4, R0, 0x1, P3 ;  /* 0x0000000004127211 */ /* 0x001fca00018f0eff */
[----:B------:R-:W-:Y:S04]  /*71a0*/  STL [R1+0x900], R18 ;  /* 0x0009001201007387 */ /* 0x000fe80000100800 */
[----:B------:R-:W4:Y:S01]  /*71b0*/  LDL.LU R21, [R1+0x5c] ;  /* 0x00005c0001157983 */ /* 0x000f220000300800 */
[----:B------:R-:W-:Y:S02]  /*71c0*/  LEA R4, P3, R12, R24, 0x1 ;  /* 0x000000180c047211 */ /* 0x000fe400078608ff */
[----:B-1----:R-:W-:Y:S02]  /*71d0*/  LEA.HI.X.SX32 R3, R5, R0, 0x1, P2 ;  /* 0x0000000005037211 */ /* 0x002fe400010f0eff */
[----:B------:R-:W-:Y:S01]  /*71e0*/  LEA R5, P2, R11, R24, 0x1 ;  /* 0x000000180b057211 */ /* 0x000fe200078408ff */
[----:B------:R0:W-:Y:S04]  /*71f0*/  STL [R1+0x904], R4 ;  /* 0x0009040401007387 */ /* 0x0001e80000100800 */
[----:B------:R1:W-:Y:S04]  /*7200*/  STL [R1+0x754], R3 ;  /* 0x0007540301007387 */ /* 0x0003e80000100800 */
[----:B------:R5:W-:Y:S04]  /*7210*/  STL [R1+0x774], R5 ;  /* 0x0007740501007387 */ /* 0x000be80000100800 */
[----:B------:R-:W4:Y:S01]  /*7220*/  LDL.LU R20, [R1+0x58] ;  /* 0x0000580001147983 */ /* 0x000f220000300800 */
[----:B0-----:R-:W-:-:S02]  /*7230*/  LEA.HI.X.SX32 R4, R17, R0, 0x1, P1 ;  /* 0x0000000011047211 */ /* 0x001fc400008f0eff */
[----:B-1----:R-:W-:Y:S02]  /*7240*/  LEA R3, P1, R10, R24, 0x1 ;  /* 0x000000180a037211 */ /* 0x002fe400078208ff */
[----:B-----5:R-:W-:Y:S01]  /*7250*/  LEA.HI.X.SX32 R5, R16, R0, 0x1, P0 ;  /* 0x0000000010057211 */ /* 0x020fe200000f0eff */
[----:B------:R0:W-:Y:S04]  /*7260*/  STL [R1+0x758], R4 ;  /* 0x0007580401007387 */ /* 0x0001e80000100800 */
[----:B------:R1:W-:Y:S04]  /*7270*/  STL [R1+0x77c], R3 ;  /* 0x00077c0301007387 */ /* 0x0003e80000100800 */
[----:B------:R5:W-:Y:S04]  /*7280*/  STL [R1+0x75c], R5 ;  /* 0x00075c0501007387 */ /* 0x000be80000100800 */
[----:B------:R-:W4:Y:S01]  /*7290*/  LDL.LU R19, [R1+0x50] ;  /* 0x0000500001137983 */ /* 0x000f220000300800 */
[----:B0-----:R-:W-:-:S02]  /*72a0*/  LEA R4, P0, R9, R24, 0x1 ;  /* 0x0000001809047211 */ /* 0x001fc400078008ff */
[----:B-1----:R-:W-:Y:S02]  /*72b0*/  LEA.HI.X.SX32 R3, R15, R0, 0x1, P4 ;  /* 0x000000000f037211 */ /* 0x002fe400020f0eff */
[----:B-----5:R-:W-:Y:S01]  /*72c0*/  LEA R5, P4, R7, R24, 0x1 ;  /* 0x0000001807057211 */ /* 0x020fe200078808ff */
        /* <DEDUP_REMOVED lines=10> */
[----:B------:R-:W5:Y:S01]  /*7370*/  LDL.LU R17, [R1+0x48] ;  /* 0x0000480001117983 */ /* 0x000f620000300800 */
[----:B0-----:R-:W-:-:S02]  /*7380*/  LEA R4, P5, R6, R24, 0x1 ;  /* 0x0000001806047211 */ /* 0x001fc400078a08ff */
[----:B-1----:R-:W-:-:S03]  /*7390*/  LEA.HI.X.SX32 R3, R12, R0, 0x1, P3 ;  /* 0x000000000c037211 */ /* 0x002fc600018f0eff */
[----:B------:R-:W-:Y:S04]  /*73a0*/  STL [R1+0x79c], R4 ;  /* 0x00079c0401007387 */ /* 0x000fe80000100800 */
[----:B------:R0:W-:Y:S01]  /*73b0*/  STL [R1+0x76c], R3 ;  /* 0x00076c0301007387 */ /* 0x0001e20000100800 */
[----:B--2---:R-:W-:-:S05]  /*73c0*/  LEA R5, P3, R8, R24, 0x1 ;  /* 0x0000001808057211 */ /* 0x004fca00078608ff */
[----:B------:R-:W-:Y:S01]  /*73d0*/  STL [R1+0x7a4], R5 ;  /* 0x0007a40501007387 */ /* 0x000fe20000100800 */
[----:B0-----:R-:W-:-:S03]  /*73e0*/  LEA.HI.X.SX32 R3, R11, R0, 0x1, P2 ;  /* 0x000000000b037211 */ /* 0x001fc600010f0eff */
[----:B------:R-:W2:Y:S04]  /*73f0*/  LDL.LU R16, [R1+0x44] ;  /* 0x0000440001107983 */ /* 0x000ea80000300800 */
[----:B------:R0:W-:Y:S02]  /*7400*/  STL [R1+0x770], R3 ;  /* 0x0007700301007387 */ /* 0x0001e40000100800 */
[----:B0-----:R-:W-:Y:S02]  /*7410*/  LEA.HI.X.SX32 R3, R10, R0, 0x1, P1 ;  /* 0x000000000a037211 */ /* 0x001fe400008f0eff */
[----:B---3--:R-:W-:-:S05]  /*7420*/  LEA R4, P2, R2, R24, 0x1 ;  /* 0x0000001802047211 */ /* 0x008fca00078408ff */
[----:B------:R4:W-:Y:S04]  /*7430*/  STL [R1+0x7ac], R4 ;  /* 0x0007ac0401007387 */ /* 0x0009e80000100800 */
[----:B------:R-:W3:Y:S04]  /*7440*/  LDL.LU R15, [R1+0x40] ;  /* 0x00004000010f7983 */ /* 0x000ee80000300800 */
[----:B------:R0:W-:Y:S01]  /*7450*/  STL [R1+0x778], R3 ;  /* 0x0007780301007387 */ /* 0x0001e20000100800 */
[----:B----4-:R-:W-:-:S03]  /*7460*/  LEA R4, P1, R28, R24, 0x1 ;  /* 0x000000181c047211 */ /* 0x010fc600078208ff */
[----:B------:R-:W4:Y:S04]  /*7470*/  LDL.LU R14, [R1+0x38] ;  /* 0x00003800010e7983 */ /* 0x000f280000300800 */
[----:B------:R1:W-:Y:S01]  /*7480*/  STL [R1+0x7b4], R4 ;  /* 0x0007b40401007387 */ /* 0x0003e20000100800 */
[----:B0-----:R-:W-:-:S03]  /*7490*/  LEA.HI.X.SX32 R3, R9, R0, 0x1, P0 ;  /* 0x0000000009037211 */ /* 0x001fc600000f0eff */
[----:B------:R-:W4:Y:S04]  /*74a0*/  LDL.LU R13, [R1+0x34] ;  /* 0x00003400010d7983 */ /* 0x000f280000300800 */
[----:B------:R0:W-:Y:S01]  /*74b0*/  STL [R1+0x780], R3 ;  /* 0x0007800301007387 */ /* 0x0001e20000100800 */
[----:B-1----:R-:W-:-:S03]  /*74c0*/  LEA R4, P0, R22, R24, 0x1 ;  /* 0x0000001816047211 */ /* 0x002fc600078008ff */
[----:B------:R-:W4:Y:S04]  /*74d0*/  LDL.LU R12, [R1+0x30] ;  /* 0x00003000010c7983 */ /* 0x000f280000300800 */
[----:B------:R1:W-:Y:S01]  /*74e0*/  STL [R1+0x7bc], R4 ;  /* 0x0007bc0401007387 */ /* 0x0003e20000100800 */
[----:B0-----:R-:W-:-:S03]  /*74f0*/  LEA.HI.X.SX32 R3, R7, R0, 0x1, P4 ;  /* 0x0000000007037211 */ /* 0x001fc600020f0eff */
[----:B------:R-:W4:Y:S04]  /*7500*/  LDL.LU R11, [R1+0x2c] ;  /* 0x00002c00010b7983 */ /* 0x000f280000300800 */
[----:B------:R0:W-:Y:S04]  /*7510*/  STL [R1+0x788], R3 ;  /* 0x0007880301007387 */ /* 0x0001e80000100800 */
[----:B------:R-:W4:Y:S01]  /*7520*/  LDL.LU R10, [R1+0x28] ;  /* 0x00002800010a7983 */ /* 0x000f220000300800 */
[----:B-1----:R-:W-:-:S05]  /*7530*/  LEA R4, P4, R21, R24, 0x1 ;  /* 0x0000001815047211 */ /* 0x002fca00078808ff */
[----:B------:R1:W-:Y:S01]  /*7540*/  STL [R1+0x7c4], R4 ;  /* 0x0007c40401007387 */ /* 0x0003e20000100800 */
[----:B0-----:R-:W-:-:S03]  /*7550*/  LEA.HI.X.SX32 R3, R29, R0, 0x1, P6 ;  /* 0x000000001d037211 */ /* 0x001fc600030f0eff */
[----:B------:R-:W4:Y:S04]  /*7560*/  LDL.LU R9, [R1+0x20] ;  /* 0x0000200001097983 */ /* 0x000f280000300800 */
[----:B------:R0:W-:Y:S04]  /*7570*/  STL [R1+0x790], R3 ;  /* 0x0007900301007387 */ /* 0x0001e80000100800 */
[----:B------:R-:W4:Y:S01]  /*7580*/  LDL.LU R29, [R1+0x1c] ;  /* 0x00001c00011d7983 */ /* 0x000f220000300800 */
[----:B-1----:R-:W-:Y:S02]  /*7590*/  LEA R4, P6, R20, R24, 0x1 ;  /* 0x0000001814047211 */ /* 0x002fe400078c08ff */
[----:B0-----:R-:W-:-:S03]  /*75a0*/  LEA.HI.X.SX32 R3, R6, R0, 0x1, P5 ;  /* 0x0000000006037211 */ /* 0x001fc600028f0eff */
[----:B------:R0:W-:Y:S04]  /*75b0*/  STL [R1+0x7cc], R4 ;  /* 0x0007cc0401007387 */ /* 0x0001e80000100800 */
[----:B------:R-:W4:Y:S04]  /*75c0*/  LDL.LU R6, [R1+0x18] ;  /* 0x0000180001067983 */ /* 0x000f280000300800 */
[----:B------:R1:W-:Y:S04]  /*75d0*/  STL [R1+0x798], R3 ;  /* 0x0007980301007387 */ /* 0x0003e80000100800 */
[----:B------:R-:W4:Y:S01]  /*75e0*/  LDL.LU R7, [R1+0x14] ;  /* 0x0000140001077983 */ /* 0x000f220000300800 */
[----:B0-----:R-:W-:-:S02]  /*75f0*/  LEA R4, P5, R19, R24, 0x1 ;  /* 0x0000001813047211 */ /* 0x001fc400078a08ff */
[----:B-1----:R-:W-:-:S03]  /*7600*/  LEA.HI.X.SX32 R3, R8, R0, 0x1, P3 ;  /* 0x0000000008037211 */ /* 0x002fc600018f0eff */
[----:B------:R0:W-:Y:S04]  /*7610*/  STL [R1+0x7d4], R4 ;  /* 0x0007d40401007387 */ /* 0x0001e80000100800 */
[----:B------:R-:W4:Y:S04]  /*7620*/  LDL.LU R8, [R1+0x10] ;  /* 0x0000100001087983 */ /* 0x000f280000300800 */
[----:B------:R1:W-:Y:S04]  /*7630*/  STL [R1+0x7a0], R3 ;  /* 0x0007a00301007387 */ /* 0x0003e80000100800 */
[----:B------:R-:W4:Y:S01]  /*7640*/  LDL.LU R5, [R1+0xc] ;  /* 0x00000c0001057983 */ /* 0x000f220000300800 */
[----:B0-----:R-:W-:-:S05]  /*7650*/  LEA R4, P3, R18, R24, 0x1 ;  /* 0x0000001812047211 */ /* 0x001fca00078608ff */
[----:B------:R0:W-:Y:S01]  /*7660*/  STL [R1+0x7dc], R4 ;  /* 0x0007dc0401007387 */ /* 0x0001e20000100800 */
[----:B-1----:R-:W-:-:S03]  /*7670*/  LEA.HI.X.SX32 R3, R2, R0, 0x1, P2 ;  /* 0x0000000002037211 */ /* 0x002fc600010f0eff */
[----:B0-----:R-:W4:Y:S04]  /*7680*/  LDL.LU R4, [R1+0x8] ;  /* 0x0000080001047983 */ /* 0x001f280000300800 */
[----:B------:R0:W-:Y:S01]  /*7690*/  STL [R1+0x7a8], R3 ;  /* 0x0007a80301007387 */ /* 0x0001e20000100800 */
[----:B-----5:R-:W-:-:S03]  /*76a0*/  LEA R2, P2, R17, R24, 0x1 ;  /* 0x0000001811027211 */ /* 0x020fc600078408ff */
[----:B0-----:R-:W5:Y:S04]  /*76b0*/  LDL.LU R3, [R1+0x4] ;  /* 0x0000040001037983 */ /* 0x001f680000300800 */
[----:B------:R0:W-:Y:S04]  /*76c0*/  STL [R1+0x7e4], R2 ;  /* 0x0007e40201007387 */ /* 0x0001e80000100800 */
[----:B0-----:R-:W5:Y:S01]  /*76d0*/  LDL.LU R2, [R1] ;  /* 0x0000000001027983 */ /* 0x001f620000300800 */
[-C--:B------:R-:W-:Y:S02]  /*76e0*/  LEA.HI.X.SX32 R28, R28, R0.reuse, 0x1, P1 ;  /* 0x000000001c1c7211 */ /* 0x080fe400008f0eff */
[----:B------:R-:W-:-:S03]  /*76f0*/  LEA.HI.X.SX32 R22, R22, R0, 0x1, P0 ;  /* 0x0000000016167211 */ /* 0x000fc600000f0eff */
[----:B------:R2:W-:Y:S02]  /*7700*/  STL [R1+0x7b0], R28 ;  /* 0x0007b01c01007387 */ /* 0x0005e40000100800 */
[----:B--2---:R-:W-:-:S05]  /*7710*/  LEA R28, P1, R16, R24, 0x1 ;  /* 0x00000018101c7211 */ /* 0x004fca00078208ff */
[----:B------:R0:W-:Y:S01]  /*7720*/  STL [R1+0x7ec], R28 ;  /* 0x0007ec1c01007387 */ /* 0x0001e20000100800 */
[----:B------:R-:W-:-:S03]  /*7730*/  LEA.HI.X.SX32 R21, R21, R0, 0x1, P4 ;  /* 0x0000000015157211 */ /* 0x000fc600020f0eff */
[----:B0-----:R-:W2:Y:S04]  /*7740*/  LDL.LU R28, [R1+0xab0] ;  /* 0x000ab000011c7983 */ /* 0x001ea80000300800 */
[----:B------:R3:W-:Y:S01]  /*7750*/  STL [R1+0x7b8], R22 ;  /* 0x0007b81601007387 */ /* 0x0007e20000100800 */
[-C--:B------:R-:W-:Y:S02]  /*7760*/  LEA.HI.X.SX32 R20, R20, R0.reuse, 0x1, P6 ;  /* 0x0000000014147211 */ /* 0x080fe400030f0eff */
[-C--:B------:R-:W-:Y:S02]  /*7770*/  LEA.HI.X.SX32 R19, R19, R0.reuse, 0x1, P5 ;  /* 0x0000000013137211 */ /* 0x080fe400028f0eff */
[-C--:B------:R-:W-:Y:S02]  /*7780*/  LEA.HI.X.SX32 R18, R18, R0.reuse, 0x1, P3 ;  /* 0x0000000012127211 */ /* 0x080fe400018f0eff */
[----:B------:R-:W-:-:S02]  /*7790*/  LEA.HI.X.SX32 R17, R17, R0, 0x1, P2 ;  /* 0x0000000011117211 */ /* 0x000fc400010f0eff */
[----:B------:R-:W-:Y:S02]  /*77a0*/  LEA.HI.X.SX32 R16, R16, R0, 0x1, P1 ;  /* 0x0000000010107211 */ /* 0x000fe400008f0eff */
[----:B---3--:R-:W-:-:S05]  /*77b0*/  LEA R22, P0, R15, R24, 0x1 ;  /* 0x000000180f167211 */ /* 0x008fca00078008ff */
[----:B------:R0:W-:Y:S04]  /*77c0*/  STL [R1+0x7f4], R22 ;  /* 0x0007f41601007387 */ /* 0x0001e80000100800 */
[----:B0-----:R-:W3:Y:S04]  /*77d0*/  LDL.LU R22, [R1+0xaac] ;  /* 0x000aac0001167983 */ /* 0x001ee80000300800 */
[----:B------:R4:W-:Y:S02]  /*77e0*/  STL [R1+0x7c0], R21 ;  /* 0x0007c01501007387 */ /* 0x0009e40000100800 */
[----:B----4-:R-:W-:-:S05]  /*77f0*/  LEA R21, P4, R14, R24, 0x1 ;  /* 0x000000180e157211 */ /* 0x010fca00078808ff */
[----:B------:R0:W-:Y:S04]  /*7800*/  STL [R1+0x7fc], R21 ;  /* 0x0007fc1501007387 */ /* 0x0001e80000100800 */
[----:B0-----:R-:W4:Y:S04]  /*7810*/  LDL.LU R21, [R1+0xaa8] ;  /* 0x000aa80001157983 */ /* 0x001f280000300800 */
[----:B------:R0:W-:Y:S02]  /*7820*/  STL [R1+0x7c8], R20 ;  /* 0x0007c81401007387 */ /* 0x0001e40000100800 */
[----:B0-----:R-:W-:-:S05]  /*7830*/  LEA R20, P6, R13, R24, 0x1 ;  /* 0x000000180d147211 */ /* 0x001fca00078c08ff */
[----:B------:R0:W-:Y:S04]  /*7840*/  STL [R1+0x804], R20 ;  /* 0x0008041401007387 */ /* 0x0001e80000100800 */
[----:B0-----:R-:W2:Y:S04]  /*7850*/  LDL.LU R20, [R1+0xaa4] ;  /* 0x000aa40001147983 */ /* 0x001ea80000300800 */
        /* <DEDUP_REMOVED lines=10> */
[----:B------:R0:W-:Y:S01]  /*7900*/  STL [R1+0x81c], R17 ;  /* 0x00081c1101007387 */ /* 0x0001e20000100800 */
[----:B------:R-:W-:-:S03]  /*7910*/  LEA.HI.X.SX32 R15, R15, R0, 0x1, P0 ;  /* 0x000000000f0f7211 */ /* 0x000fc600000f0eff */
        /* <DEDUP_REMOVED lines=37> */
[----:B-----5:R-:W-:-:S05]  /*7b70*/  LEA R9, P1, R3, R24, 0x1 ;  /* 0x0000001803097211 */ /* 0x020fca00078208ff */
[----:B------:R0:W-:Y:S04]  /*7b80*/  STL [R1+0x85c], R9 ;  /* 0x00085c0901007387 */ /* 0x0001e80000100800 */
[----:B0-----:R-:W5:Y:S04]  /*7b90*/  LDL.LU R9, [R1+0xa78] ;  /* 0x000a780001097983 */ /* 0x001f680000300800 */
[----:B------:R0:W-:Y:S02]  /*7ba0*/  STL [R1+0x828], R29 ;  /* 0x0008281d01007387 */ /* 0x0001e40000100800 */
[----:B0-----:R-:W-:-:S05]  /*7bb0*/  LEA R29, P0, R2, R24, 0x1 ;  /* 0x00000018021d7211 */ /* 0x001fca00078008ff */
[----:B------:R0:W-:Y:S04]  /*7bc0*/  STL [R1+0x864], R29 ;  /* 0x0008641d01007387 */ /* 0x0001e80000100800 */
[----:B0-----:R-:W2:Y:S01]  /*7bd0*/  LDL.LU R29, [R1+0xa74] ;  /* 0x000a7400011d7983 */ /* 0x001ea20000300800 */
[----:B------:R-:W-:-:S05]  /*7be0*/  LEA.HI.X.SX32 R6, R6, R0, 0x1, P4 ;  /* 0x0000000006067211 */ /* 0x000fca00020f0eff */
[----:B------:R2:W-:Y:S02]  /*7bf0*/  STL [R1+0x830], R6 ;  /* 0x0008300601007387 */ /* 0x0005e40000100800 */
[----:B--2---:R-:W-:-:S05]  /*7c00*/  LEA R6, P4, R29, R24, 0x1 ;  /* 0x000000181d067211 */ /* 0x004fca00078808ff */
        /* <DEDUP_REMOVED lines=13> */
[----:B------:R2:W-:Y:S01]  /*7ce0*/  STL [R1+0x848], R5 ;  /* 0x0008480501007387 */ /* 0x0005e20000100800 */
[----:B------:R-:W-:Y:S02]  /*7cf0*/  IMAD R25, R25, c[0x0][0x190], RZ ;  /* 0x0000640019197a24 */ /* 0x000fe400078e02ff */
[----:B------:R-:W-:Y:S02]  /*7d00*/  IMAD R26, R26, c[0x0][0x190], RZ ;  /* 0x000064001a1a7a24 */ /* 0x000fe400078e02ff */
[----:B------:R-:W-:Y:S02]  /*7d10*/  IMAD R27, R27, c[0x0][0x190], RZ ;  /* 0x000064001b1b7a24 */ /* 0x000fe400078e02ff */
[----:B------:R-:W-:Y:S01]  /*7d20*/  IMAD R23, R23, c[0x0][0x190], RZ ;  /* 0x0000640017177a24 */ /* 0x000fe200078e02ff */
[----:B--2---:R-:W-:-:S05]  /*7d30*/  LEA R5, P3, R8, R24, 0x1 ;  /* 0x0000001808057211 */ /* 0x004fca00078608ff */
[----:B------:R0:W-:Y:S02]  /*7d40*/  STL [R1+0x884], R5 ;  /* 0x0008840501007387 */ /* 0x0001e40000100800 */
[----:B0-----:R-:W-:Y:S02]  /*7d50*/  LEA.HI.X.SX32 R5, R4, R0, 0x1, P2 ;  /* 0x0000000004057211 */ /* 0x001fe400010f0eff */
[----:B-----5:R-:W-:-:S03]  /*7d60*/  LEA R4, P2, R9, R24, 0x1 ;  /* 0x0000001809047211 */ /* 0x020fc600078408ff */
[----:B------:R0:W-:Y:S04]  /*7d70*/  STL [R1+0x850], R5 ;  /* 0x0008500501007387 */ /* 0x0001e80000100800 */
[----:B------:R1:W-:Y:S01]  /*7d80*/  STL [R1+0x88c], R4 ;  /* 0x00088c0401007387 */ /* 0x0003e20000100800 */
[-C--:B0-----:R-:W-:Y:S02]  /*7d90*/  LEA.HI.X.SX32 R5, R3, R0.reuse, 0x1, P1 ;  /* 0x0000000003057211 */ /* 0x081fe400008f0eff */
[----:B------:R-:W-:Y:S02]  /*7da0*/  LEA.HI.X.SX32 R3, R2, R0, 0x1, P0 ;  /* 0x0000000002037211 */ /* 0x000fe400000f0eff */
[-C--:B-1----:R-:W-:Y:S01]  /*7db0*/  LEA R4, P1, R10, R24.reuse, 0x1 ;  /* 0x000000180a047211 */ /* 0x082fe200078208ff */
[----:B------:R-:W-:Y:S01]  /*7dc0*/  STL [R1+0x858], R5 ;  /* 0x0008580501007387 */ /* 0x000fe20000100800 */
[----:B------:R-:W-:-:S03]  /*7dd0*/  LEA R2, P0, R11, R24, 0x1 ;  /* 0x000000180b027211 */ /* 0x000fc600078008ff */
[----:B------:R0:W-:Y:S04]  /*7de0*/  STL [R1+0x894], R4 ;  /* 0x0008940401007387 */ /* 0x0001e80000100800 */
[----:B------:R1:W-:Y:S01]  /*7df0*/  STL [R1+0x860], R3 ;  /* 0x0008600301007387 */ /* 0x0003e20000100800 */
[----:B0-----:R-:W-:-:S03]  /*7e00*/  LEA.HI.X.SX32 R4, R29, R0, 0x1, P4 ;  /* 0x000000001d047211 */ /* 0x001fc600020f0eff */
[----:B------:R0:W-:Y:S01]  /*7e10*/  STL [R1+0x89c], R2 ;  /* 0x00089c0201007387 */ /* 0x0001e20000100800 */
[----:B-1----:R-:W-:-:S03]  /*7e20*/  LEA R3, P4, R12, R24, 0x1 ;  /* 0x000000180c037211 */ /* 0x002fc600078808ff */
[----:B------:R1:W-:Y:S04]  /*7e30*/  STL [R1+0x868], R4 ;  /* 0x0008680401007387 */ /* 0x0003e80000100800 */
[----:B------:R2:W-:Y:S01]  /*7e40*/  STL [R1+0x8a4], R3 ;  /* 0x0008a40301007387 */ /* 0x0005e20000100800 */
[----:B0-----:R-:W-:Y:S02]  /*7e50*/  LEA.HI.X.SX32 R2, R6, R0, 0x1, P6 ;  /* 0x0000000006027211 */ /* 0x001fe400030f0eff */
[----:B-1----:R-:W-:-:S03]  /*7e60*/  LEA R4, P6, R13, R24, 0x1 ;  /* 0x000000180d047211 */ /* 0x002fc600078c08ff */
[----:B------:R0:W-:Y:S01]  /*7e70*/  STL [R1+0x870], R2 ;  /* 0x0008700201007387 */ /* 0x0001e20000100800 */
[----:B--2---:R-:W-:-:S03]  /*7e80*/  LEA.HI.X.SX32 R3, R7, R0, 0x1, P5 ;  /* 0x0000000007037211 */ /* 0x004fc600028f0eff */
[----:B------:R1:W-:Y:S04]  /*7e90*/  STL [R1+0x8ac], R4 ;  /* 0x0008ac0401007387 */ /* 0x0003e80000100800 */
[----:B------:R2:W-:Y:S01]  /*7ea0*/  STL [R1+0x878], R3 ;  /* 0x0008780301007387 */ /* 0x0005e20000100800 */
[----:B0-----:R-:W-:Y:S02]  /*7eb0*/  LEA R2, P5, R14, R24, 0x1 ;  /* 0x000000180e027211 */ /* 0x001fe400078a08ff */
[----:B-1----:R-:W-:-:S03]  /*7ec0*/  LEA.HI.X.SX32 R4, R8, R0, 0x1, P3 ;  /* 0x0000000008047211 */ /* 0x002fc600018f0eff */
[----:B------:R0:W-:Y:S01]  /*7ed0*/  STL [R1+0x8b4], R2 ;  /* 0x0008b40201007387 */ /* 0x0001e20000100800 */
[----:B--2---:R-:W-:-:S03]  /*7ee0*/  LEA R3, P3, R15, R24, 0x1 ;  /* 0x000000180f037211 */ /* 0x004fc600078608ff */
[----:B------:R1:W-:Y:S04]  /*7ef0*/  STL [R1+0x880], R4 ;  /* 0x0008800401007387 */ /* 0x0003e80000100800 */
[----:B------:R2:W-:Y:S01]  /*7f00*/  STL [R1+0x8bc], R3 ;  /* 0x0008bc0301007387 */ /* 0x0005e20000100800 */
[----:B0-----:R-:W-:Y:S02]  /*7f10*/  LEA.HI.X.SX32 R2, R9, R0, 0x1, P2 ;  /* 0x0000000009027211 */ /* 0x001fe400010f0eff */
[----:B-1----:R-:W-:-:S03]  /*7f20*/  LEA R4, P2, R16, R24, 0x1 ;  /* 0x0000001810047211 */ /* 0x002fc600078408ff */
[----:B------:R0:W-:Y:S01]  /*7f30*/  STL [R1+0x888], R2 ;  /* 0x0008880201007387 */ /* 0x0001e20000100800 */
[----:B--2---:R-:W-:Y:S02]  /*7f40*/  LEA.HI.X.SX32 R3, R10, R0, 0x1, P1 ;  /* 0x000000000a037211 */ /* 0x004fe400008f0eff */
[----:B------:R-:W-:Y:S01]  /*7f50*/  LEA R5, P1, R17, R24, 0x1 ;  /* 0x0000001811057211 */ /* 0x000fe200078208ff */
[----:B0-----:R-:W2:Y:S04]  /*7f60*/  LDL R2, [R1+0x958] ;  /* 0x0009580001027983 */ /* 0x001ea80000100800 */
        /* <DEDUP_REMOVED lines=10> */
[----:B-----5:R-:W-:-:S03]  /*8010*/  LEA.HI.X.SX32 R3, R13, R0, 0x1, P6 ;  /* 0x000000000d037211 */ /* 0x020fc600030f0eff */
[----:B------:R1:W-:Y:S04]  /*8020*/  STL [R1+0x8dc], R4 ;  /* 0x0008dc0401007387 */ /* 0x0003e80000100800 */
[----:B------:R4:W-:Y:S01]  /*8030*/  STL [R1+0x8a8], R3 ;  /* 0x0008a80301007387 */ /* 0x0009e20000100800 */
[----:B0-----:R-:W-:Y:S02]  /*8040*/  LEA R5, P6, R20, R24, 0x1 ;  /* 0x0000001814057211 */ /* 0x001fe400078c08ff */
[----:B-1----:R-:W-:-:S03]  /*8050*/  LEA.HI.X.SX32 R4, R14, R0, 0x1, P5 ;  /* 0x000000000e047211 */ /* 0x002fc600028f0eff */
[----:B------:R0:W-:Y:S01]  /*8060*/  STL [R1+0x8e4], R5 ;  /* 0x0008e40501007387 */ /* 0x0001e20000100800 */
[----:B----4-:R-:W-:-:S03]  /*8070*/  LEA R3, P5, R21, R24, 0x1 ;  /* 0x0000001815037211 */ /* 0x010fc600078a08ff */
[----:B------:R3:W-:Y:S04]  /*8080*/  STL [R1+0x8b0], R4 ;  /* 0x0008b00401007387 */ /* 0x0007e80000100800 */
[----:B------:R1:W-:Y:S01]  /*8090*/  STL [R1+0x8e8], R3 ;  /* 0x0008e80301007387 */ /* 0x0003e20000100800 */
[----:B0-----:R-:W-:Y:S02]  /*80a0*/  LEA.HI.X.SX32 R5, R15, R0, 0x1, P3 ;  /* 0x000000000f057211 */ /* 0x001fe400018f0eff */
[----:B---3--:R-:W-:-:S03]  /*80b0*/  LEA R4, P3, R22, R24, 0x1 ;  /* 0x0000001816047211 */ /* 0x008fc600078608ff */
[----:B------:R0:W-:Y:S01]  /*80c0*/  STL [R1+0x8b8], R5 ;  /* 0x0008b80501007387 */ /* 0x0001e20000100800 */
[----:B-1----:R-:W-:-:S03]  /*80d0*/  LEA.HI.X.SX32 R3, R16, R0, 0x1, P2 ;  /* 0x0000000010037211 */ /* 0x002fc600010f0eff */
[----:B------:R1:W-:Y:S04]  /*80e0*/  STL [R1+0x8ec], R4 ;  /* 0x0008ec0401007387 */ /* 0x0003e80000100800 */
[----:B------:R3:W-:Y:S01]  /*80f0*/  STL [R1+0x8c0], R3 ;  /* 0x0008c00301007387 */ /* 0x0007e20000100800 */
[----:B0-----:R-:W-:Y:S02]  /*8100*/  LEA R5, P2, R28, R24, 0x1 ;  /* 0x000000181c057211 */ /* 0x001fe400078408ff */
[----:B-1----:R-:W-:-:S03]  /*8110*/  LEA.HI.X.SX32 R4, R17, R0, 0x1, P1 ;  /* 0x0000000011047211 */ /* 0x002fc600008f0eff */
[----:B------:R0:W-:Y:S01]  /*8120*/  STL [R1+0x8f0], R5 ;  /* 0x0008f00501007387 */ /* 0x0001e20000100800 */
[----:B---3--:R-:W-:-:S03]  /*8130*/  LEA R3, P1, R25, R24, 0x1 ;  /* 0x0000001819037211 */ /* 0x008fc600078208ff */
[----:B------:R1:W-:Y:S04]  /*8140*/  STL [R1+0x8c8], R4 ;  /* 0x0008c80401007387 */ /* 0x0003e80000100800 */
[----:B------:R3:W-:Y:S01]  /*8150*/  STL [R1+0x8f4], R3 ;  /* 0x0008f40301007387 */ /* 0x0007e20000100800 */
[----:B0-----:R-:W-:Y:S02]  /*8160*/  LEA.HI.X.SX32 R5, R18, R0, 0x1, P0 ;  /* 0x0000000012057211 */ /* 0x001fe400000f0eff */
[----:B-1----:R-:W-:-:S03]  /*8170*/  LEA R4, P0, R26, R24, 0x1 ;  /* 0x000000181a047211 */ /* 0x002fc600078008ff */
[----:B------:R0:W-:Y:S01]  /*8180*/  STL [R1+0x8d0], R5 ;  /* 0x0008d00501007387 */ /* 0x0001e20000100800 */
[----:B---3--:R-:W-:-:S03]  /*8190*/  LEA.HI.X.SX32 R3, R19, R0, 0x1, P4 ;  /* 0x0000000013037211 */ /* 0x008fc600020f0eff */
        /* <DEDUP_REMOVED lines=8> */
[-C--:B0-----:R-:W-:Y:S02]  /*8220*/  LEA.HI.X.SX32 R5, R21, R0.reuse, 0x1, P5 ;  /* 0x0000000015057211 */ /* 0x081fe400028f0eff */
[----:B-1----:R-:W-:-:S03]  /*8230*/  LEA.HI.X.SX32 R4, R22, R0, 0x1, P3 ;  /* 0x0000000016047211 */ /* 0x002fc600018f0eff */
[----:B------:R0:W-:Y:S01]  /*8240*/  STL [R1+0x738], R5 ;  /* 0x0007380501007387 */ /* 0x0001e20000100800 */
[----:B---3--:R-:W-:-:S03]  /*8250*/  LEA.HI.X.SX32 R3, R28, R0, 0x1, P2 ;  /* 0x000000001c037211 */ /* 0x008fc600010f0eff */
[----:B------:R1:W-:Y:S04]  /*8260*/  STL [R1+0x73c], R4 ;  /* 0x00073c0401007387 */ /* 0x0003e80000100800 */
[----:B------:R3:W-:Y:S01]  /*8270*/  STL [R1+0x740], R3 ;  /* 0x0007400301007387 */ /* 0x0007e20000100800 */
[-C--:B0-----:R-:W-:Y:S02]  /*8280*/  LEA.HI.X.SX32 R5, R25, R0.reuse, 0x1, P1 ;  /* 0x0000000019057211 */ /* 0x081fe400008f0eff */
[----:B-1----:R-:W-:-:S03]  /*8290*/  LEA.HI.X.SX32 R4, R26, R0, 0x1, P0 ;  /* 0x000000001a047211 */ /* 0x002fc600000f0eff */
[----:B------:R-:W-:Y:S01]  /*82a0*/  STL [R1+0x744], R5 ;  /* 0x0007440501007387 */ /* 0x000fe20000100800 */
[-C--:B---3--:R-:W-:Y:S02]  /*82b0*/  LEA.HI.X.SX32 R3, R27, R0.reuse, 0x1, P4 ;  /* 0x000000001b037211 */ /* 0x088fe400020f0eff */
[----:B------:R-:W-:Y:S01]  /*82c0*/  LEA.HI.X.SX32 R0, R23, R0, 0x1, P6 ;  /* 0x0000000017007211 */ /* 0x000fe200030f0eff */
[----:B------:R-:W-:Y:S04]  /*82d0*/  STL [R1+0x748], R4 ;  /* 0x0007480401007387 */ /* 0x000fe80000100800 */
[----:B------:R0:W-:Y:S04]  /*82e0*/  STL [R1+0x74c], R3 ;  /* 0x00074c0301007387 */ /* 0x0001e80000100800 */
[----:B------:R1:W-:Y:S04]  /*82f0*/  STL [R1+0x33c], R0 ;  /* 0x00033c0001007387 */ /* 0x0003e80000100800 */
[----:B------:R-:W-:Y:S04]  /*8300*/  STL [R1+0x334], RZ ;  /* 0x000334ff01007387 */ /* 0x000fe80000100800 */
[----:B------:R-:W-:Y:S04]  /*8310*/  STL [R1+0x1b0], RZ ;  /* 0x0001b0ff01007387 */ /* 0x000fe80000100800 */
[----:B------:R-:W-:Y:S04]  /*8320*/  STL [R1+0x1b4], RZ ;  /* 0x0001b4ff01007387 */ /* 0x000fe80000100800 */
[----:B------:R-:W-:Y:S04]  /*8330*/  STL [R1+0x1b8], RZ ;  /* 0x0001b8ff01007387 */ /* 0x000fe80000100800 */
[----:B------:R-:W-:Y:S04]  /*8340*/  STL [R1+0x1bc], RZ ;  /* 0x0001bcff01007387 */ /* 0x000fe80000100800 */
[----:B------:R-:W-:Y:S04]  /*8350*/  STL [R1+0x1a0], RZ ;  /* 0x0001a0ff01007387 */ /* 0x000fe80000100800 */
[----:B------:R-:W-:Y:S04]  /*8360*/  STL [R1+0x1a4], RZ ;  /* 0x0001a4ff01007387 */ /* 0x000fe80000100800 */
[----:B------:R-:W-:Y:S04]  /*8370*/  STL [R1+0x1a8], RZ ;  /* 0x0001a8ff01007387 */ /* 0x000fe80000100800 */
[----:B------:R-:W1:Y:S04]  /*8380*/  S2R R29, SR_TID.X ;  /* 0x00000000001d7919 */ /* 0x000e680000002100 */
        /* <DEDUP_REMOVED lines=20> */
[----:B------:R-:W-:Y:S01]  /*84d0*/  STL [R1+0x15c], RZ ;  /* 0x00015cff01007387 */ /* 0x000fe20000100800 */
[----:B0-----:R-:W-:-:S03]  /*84e0*/  IMAD.MOV.U32 R3, RZ, RZ, c[0x0][0x188] ;  /* 0x00006200ff037624 */ /* 0x001fc600078e00ff */
[----:B------:R-:W-:Y:S01]  /*84f0*/  STL [R1+0x140], RZ ;  /* 0x000140ff01007387 */ /* 0x000fe20000100800 */
[----:B-1----:R-:W-:-:S03]  /*8500*/  IMAD.SHL.U32 R0, R29, 0x40, RZ ;  /* 0x000000401d007824 */ /* 0x002fc600078e00ff */
[----:B------:R-:W-:Y:S04]  /*8510*/  STL [R1+0x144], RZ ;  /* 0x000144ff01007387 */ /* 0x000fe80000100800 */
[----:B------:R-:W-:Y:S04]  /*8520*/  STL [R1+0x148], RZ ;  /* 0x000148ff01007387 */ /* 0x000fe80000100800 */
[----:B------:R-:W-:Y:S01]  /*8530*/  STL [R1+0x14c], RZ ;  /* 0x00014cff01007387 */ /* 0x000fe20000100800 */
[----:B------:R-:W-:-:S03]  /*8540*/  IMAD R28, R3, 0x5f, RZ ;  /* 0x0000005f031c7824 */ /* 0x000fc600078e02ff */
[----:B------:R-:W-:Y:S01]  /*8550*/  STL [R1+0x110], RZ ;  /* 0x000110ff01007387 */ /* 0x000fe20000100800 */
[----:B------:R-:W-:-:S03]  /*8560*/  LOP3.LUT R0, R0, 0x800, RZ, 0xc0, !PT ;  /* 0x0000080000007812 */ /* 0x000fc600078ec0ff */
[----:B------:R-:W-:Y:S01]  /*8570*/  STL [R1+0x114], RZ ;  /* 0x000114ff01007387 */ /* 0x000fe20000100800 */
[----:B------:R-:W-:-:S03]  /*8580*/  IMAD R25, R3, 0x5b, RZ ;  /* 0x0000005b03197824 */ /* 0x000fc600078e02ff */
[----:B------:R-:W-:Y:S01]  /*8590*/  STL [R1+0x118], RZ ;  /* 0x000118ff01007387 */ /* 0x000fe20000100800 */
[----:B------:R-:W-:-:S03]  /*85a0*/  IMAD R22, R3, 0x57, RZ ;  /* 0x0000005703167824 */ /* 0x000fc600078e02ff */
[----:B------:R-:W-:Y:S04]  /*85b0*/  STL [R1+0x11c], RZ ;  /* 0x00011cff01007387 */ /* 0x000fe80000100800 */
[----:B------:R-:W-:Y:S04]  /*85c0*/  STL [R1+0x100], RZ ;  /* 0x000100ff01007387 */ /* 0x000fe80000100800 */
[----:B------:R-:W-:Y:S04]  /*85d0*/  STL [R1+0x104], RZ ;  /* 0x000104ff01007387 */ /* 0x000fe80000100800 */
[----:B------:R-:W-:Y:S04]  /*85e0*/  STL [R1+0x108], RZ ;  /* 0x000108ff01007387 */ /* 0x000fe80000100800 */
[----:B------:R-:W-:Y:S04]  /*85f0*/  STL [R1+0x10c], RZ ;  /* 0x00010cff01007387 */ /* 0x000fe80000100800 */
[----:B------:R-:W-:Y:S04]  /*8600*/  STL [R1+0xa5c], R28 ;  /* 0x000a5c1c01007387 */ /* 0x000fe80000100800 */
[----:B------:R-:W-:Y:S04]  /*8610*/  STL [R1+0x95c], R0 ;  /* 0x00095c0001007387 */ /* 0x000fe80000100800 */
[----:B------:R-:W-:Y:S04]  /*8620*/  STL [R1+0xa60], R25 ;  /* 0x000a601901007387 */ /* 0x000fe80000100800 */
[----:B------:R0:W-:Y:S04]  /*8630*/  STL [R1+0xa64], R22 ;  /* 0x000a641601007387 */ /* 0x0001e80000100800 */
[----:B0-----:R-:W3:Y:S04]  /*8640*/  LDL R22, [R1+0x95c] ;  /* 0x00095c0001167983 */ /* 0x001ee80000100800 */
[----:B------:R-:W4:Y:S01]  /*8650*/  LDL.LU R0, [R1+0x94] ;  /* 0x0000940001007983 */ /* 0x000f220000300800 */
[----:B--2---:R-:W-:-:S03]  /*8660*/  ISETP.GE.AND P1, PT, R2, RZ, PT ;  /* 0x000000ff0200720c */ /* 0x004fc60003f26270 */
[----:B------:R-:W0:Y:S01]  /*8670*/  S2R R28, SR_TID.X ;  /* 0x00000000001c7919 */ /* 0x000e220000002100 */
[----:B------:R-:W-:Y:S01]  /*8680*/  ISETP.NE.AND P0, PT, RZ, c[0x0][0x178], PT ;  /* 0x00005e00ff007a0c */ /* 0x000fe20003f05270 */
[----:B------:R-:W-:-:S05]  /*8690*/  IMAD.SHL.U32 R4, R3, 0x80, RZ ;  /* 0x0000008003047824 */ /* 0x000fca00078e00ff */
[----:B------:R-:W-:Y:S01]  /*86a0*/  SHF.R.S32.HI R7, RZ, 0x1f, R4 ;  /* 0x0000001fff077819 */ /* 0x000fe20000011404 */
[----:B------:R-:W-:Y:S01]  /*86b0*/  IMAD.MOV.U32 R4, RZ, RZ, 0x7f ;  /* 0x0000007fff047424 */ /* 0x000fe200078e00ff */
[----:B------:R-:W-:-:S04]  /*86c0*/  LOP3.LUT R29, R29, 0x7, RZ, 0xc0, !PT ;  /* 0x000000071d1d7812 */ /* 0x000fc800078ec0ff */
[----:B------:R-:W-:Y:S01]  /*86d0*/  IADD3 R4, R4, c[0x0][0x180], RZ ;  /* 0x0000600004047a10 */ /* 0x000fe20007ffe0ff */
[----:B------:R-:W-:Y:S02]  /*86e0*/  IMAD R29, R29, 0x110, RZ ;  /* 0x000001101d1d7824 */ /* 0x000fe400078e02ff */
[----:B0-----:R-:W-:-:S05]  /*86f0*/  IMAD.SHL.U32 R28, R28, 0x2, RZ ;  /* 0x000000021c1c7824 */ /* 0x001fca00078e00ff */
[----:B------:R-:W-:Y:S01]  /*8700*/  LOP3.LUT R28, R29, 0x30, R28, 0x78, !PT ;  /* 0x000000301d1c7812 */ /* 0x000fe200078e781c */
[C---:B------:R-:W-:Y:S02]  /*8710*/  IMAD R25, R3.reuse, 0xae, RZ ;  /* 0x000000ae03197824 */ /* 0x040fe400078e02ff */
[C---:B------:R-:W-:Y:S02]  /*8720*/  IMAD R19, R3.reuse, 0x53, RZ ;  /* 0x0000005303137824 */ /* 0x040fe400078e02ff */
[C---:B------:R-:W-:Y:S02]  /*8730*/  IMAD R27, R3.reuse, 0xa2, RZ ;  /* 0x000000a2031b7824 */ /* 0x040fe400078e02ff */
[C---:B------:R-:W-:Y:S02]  /*8740*/  IMAD R16, R3.reuse, 0x4f, RZ ;  /* 0x0000004f03107824 */ /* 0x040fe400078e02ff */
[C---:B------:R-:W-:Y:S02]  /*8750*/  IMAD R26, R3.reuse, 0x9e, RZ ;  /* 0x0000009e031a7824 */ /* 0x040fe400078e02ff */
[----:B------:R-:W-:-:S02]  /*8760*/  IMAD R24, R3, 0x9a, RZ ;  /* 0x0000009a03187824 */ /* 0x000fc400078e02ff */
        /* <DEDUP_REMOVED lines=14> */
[----:B------:R-:W-:Y:S02]  /*8850*/  IMAD R8, R3, 0xd4, RZ ;  /* 0x000000d403087824 */ /* 0x000fe400078e02ff */
[----:B----4-:R-:W-:Y:S01]  /*8860*/  @!P1 IMAD.MOV R0, RZ, RZ, -R0 ;  /* 0x000000ffff009224 */ /* 0x010fe200078e0a00 */
[----:B------:R-:W-:-:S05]  /*8870*/  @!P0 LOP3.LUT R0, RZ, c[0x0][0x178], RZ, 0x33, !PT ;  /* 0x00005e00ff008a12 */ /* 0x000fca00078e33ff */
[----:B------:R-:W-:Y:S01]  /*8880*/  IMAD R2, R0, c[0x0][0x184], RZ ;  /* 0x0000610000027a24 */ /* 0x000fe200078e02ff */
[----:B------:R-:W-:-:S04]  /*8890*/  SHF.R.S32.HI R0, RZ, 0x1f, R4 ;  /* 0x0000001fff007819 */ /* 0x000fc80000011404 */
[----:B------:R-:W-:Y:S01]  /*88a0*/  LEA.HI R0, R0, R4, RZ, 0x7 ;  /* 0x0000000400007211 */ /* 0x000fe200078f38ff */
[----:B------:R-:W-:-:S03]  /*88b0*/  IMAD.SHL.U32 R4, R3, 0x80, RZ ;  /* 0x0000008003047824 */ /* 0x000fc600078e00ff */
[----:B------:R-:W-:Y:S02]  /*88c0*/  SHF.R.S32.HI R0, RZ, 0x7, R0 ;  /* 0x00000007ff007819 */ /* 0x000fe40000011400 */
[----:B------:R-:W-:Y:S02]  /*88d0*/  SHF.L.U64.HI R0, R4, 0x1, R7 ;  /* 0x0000000104007819 */ /* 0x000fe40000010207 */
[----:B---3--:R-:W-:Y:S01]  /*88e0*/  LOP3.LUT R4, R28, R22, RZ, 0xfc, !PT ;  /* 0x000000161c047212 */ /* 0x008fe200078efcff */
[C---:B------:R-:W-:Y:S01]  /*88f0*/  IMAD R22, R3.reuse, 0xfe, RZ ;  /* 0x000000fe03167824 */ /* 0x040fe200078e02ff */
[----:B------:R-:W-:Y:S01]  /*8900*/  LEA R29, P0, R2, c[0x0][0x160], 0x1 ;  /* 0x00005800021d7a11 */ /* 0x000fe200078008ff */
[----:B------:R-:W-:-:S03]  /*8910*/  IMAD R28, R3, 0xfa, RZ ;  /* 0x000000fa031c7824 */ /* 0x000fc600078e02ff */
[-C--:B------:R-:W-:Y:S02]  /*8920*/  IADD3 R22, P2, R22, R29.reuse, RZ ;  /* 0x0000001d16167210 */ /* 0x080fe40007f5e0ff */
[----:B------:R-:W-:Y:S01]  /*8930*/  LEA.HI.X.SX32 R2, R2, c[0x0][0x164], 0x1, P0 ;  /* 0x0000590002027a11 */ /* 0x000fe200000f0eff */
[----:B------:R-:W-:Y:S01]  /*8940*/  STL [R1+0x1fc], R29 ;  /* 0x0001fc1d01007387 */ /* 0x000fe20000100800 */
[----:B------:R-:W-:-:S03]  /*8950*/  IADD3 R7, P4, R28, R29, RZ ;  /* 0x0000001d1c077210 */ /* 0x000fc60007f9e0ff */
[----:B------:R-:W-:Y:S01]  /*8960*/  STL [R1+0x264], R4 ;  /* 0x0002640401007387 */ /* 0x000fe20000100800 */
[----:B------:R-:W-:-:S03]  /*8970*/  IMAD R28, R3, 0xea, RZ ;  /* 0x000000ea031c7824 */ /* 0x000fc600078e02ff */
[----:B------:R0:W-:Y:S04]  /*8980*/  STL [R1+0x344], R22 ;  /* 0x0003441601007387 */ /* 0x0001e80000100800 */
[----:B------:R-:W-:Y:S04]  /*8990*/  STL [R1+0x1f8], R2 ;  /* 0x0001f80201007387 */ /* 0x000fe80000100800 */
[----:B------:R1:W-:Y:S01]  /*89a0*/  STL [R1+0x354], R7 ;  /* 0x0003540701007387 */ /* 0x0003e20000100800 */
[C---:B0-----:R-:W-:Y:S02]  /*89b0*/  IMAD R22, R3.reuse, 0xee, RZ ;  /* 0x000000ee03167824 */ /* 0x041fe400078e02ff */
[----:B-1----:R-:W-:-:S02]  /*89c0*/  IMAD R7, R3, 0xf2, RZ ;  /* 0x000000f203077824 */ /* 0x002fc400078e02ff */
[----:B------:R-:W-:Y:S01]  /*89d0*/  IMAD R3, R3, 0xf6, RZ ;  /* 0x000000f603037824 */ /* 0x000fe200078e02ff */
[-C--:B------:R-:W-:Y:S02]  /*89e0*/  IADD3 R22, P0, R22, R29.reuse, RZ ;  /* 0x0000001d16167210 */ /* 0x080fe40007f1e0ff */
[-C--:B------:R-:W-:Y:S02]  /*89f0*/  IADD3 R7, P6, R7, R29.reuse, RZ ;  /* 0x0000001d07077210 */ /* 0x080fe40007fde0ff */
[-C--:B------:R-:W-:Y:S02]  /*8a00*/  IADD3 R3, P5, R3, R29.reuse, RZ ;  /* 0x0000001d03037210 */ /* 0x080fe40007fbe0ff */
[----:B------:R-:W-:-:S03]  /*8a10*/  IADD3 R28, P3, R28, R29, RZ ;  /* 0x0000001d1c1c7210 */ /* 0x000fc60007f7e0ff */
[----:B------:R0:W-:Y:S04]  /*8a20*/  STL [R1+0x364], R3 ;  /* 0x0003640301007387 */ /* 0x0001e80000100800 */
[----:B------:R1:W-:Y:S04]  /*8a30*/  STL [R1+0x374], R7 ;  /* 0x0003740701007387 */ /* 0x0003e80000100800 */
[----:B------:R2:W-:Y:S01]  /*8a40*/  STL [R1+0x384], R22 ;  /* 0x0003841601007387 */ /* 0x0005e20000100800 */
[----:B0-----:R-:W-:-:S03]  /*8a50*/  IMAD.MOV.U32 R3, RZ, RZ, c[0x0][0x188] ;  /* 0x00006200ff037624 */ /* 0x001fc600078e00ff */
[----:B------:R0:W-:Y:S01]  /*8a60*/  STL [R1+0x394], R28 ;  /* 0x0003941c01007387 */ /* 0x0001e20000100800 */
[C---:B-1----:R-:W-:Y:S02]  /*8a70*/  IMAD R7, R3.reuse, 0x7f, RZ ;  /* 0x0000007f03077824 */ /* 0x042fe400078e02ff */
[C---:B--2---:R-:W-:Y:S02]  /*8a80*/  IMAD R22, R3.reuse, 0xe2, RZ ;  /* 0x000000e203167824 */ /* 0x044fe400078e02ff */
[C---:B0-----:R-:W-:Y:S02]  /*8a90*/  IMAD R28, R3.reuse, 0x7d, RZ ;  /* 0x0000007d031c7824 */ /* 0x041fe400078e02ff */
[----:B------:R-:W-:Y:S01]  /*8aa0*/  IMAD R3, R3, 0xe6, RZ ;  /* 0x000000e603037824 */ /* 0x000fe200078e02ff */
[----:B------:R-:W-:-:S04]  /*8ab0*/  LEA.HI.X.SX32 R7, R7, R2, 0x1, P2 ;  /* 0x0000000207077211 */ /* 0x000fc800010f0eff */
[-C--:B------:R-:W-:Y:S02]  /*8ac0*/  IADD3 R3, P1, R3, R29.reuse, RZ ;  /* 0x0000001d03037210 */ /* 0x080fe40007f3e0ff */
[----:B------:R-:W-:Y:S02]  /*8ad0*/  IADD3 R22, P2, R22, R29, RZ ;  /* 0x0000001d16167210 */ /* 0x000fe40007f5e0ff */
[----:B------:R-:W-:Y:S01]  /*8ae0*/  LEA.HI.X.SX32 R28, R28, R2, 0x1, P4 ;  /* 0x000000021c1c7211 */ /* 0x000fe200020f0eff */
        /* <DEDUP_REMOVED lines=66> */
[----:B------:R1:W-:Y:S01]  /*8f10*/  STL [R1+0x3e0], R7 ;  /* 0x0003e00701007387 */ /* 0x0003e20000100800 */
[----:B0-----:R-:W-:-:S03]  /*8f20*/  IMAD.MOV.U32 R3, RZ, RZ, c[0x0][0x188] ;  /* 0x00006200ff037624 */ /* 0x001fc600078e00ff */
[----:B------:R0:W-:Y:S01]  /*8f30*/  STL [R1+0x454], R22 ;  /* 0x0004541601007387 */ /* 0x0001e20000100800 */
[----:B-1----:R-:W-:-:S03]  /*8f40*/  IMAD R7, R3, 0xb2, RZ ;  /* 0x000000b203077824 */ /* 0x002fc600078e02ff */
[----:B------:R1:W-:Y:S01]  /*8f50*/  STL [R1+0x3f0], R28 ;  /* 0x0003f01c01007387 */ /* 0x0003e20000100800 */
[C---:B0-----:R-:W-:Y:S02]  /*8f60*/  IMAD R22, R3.reuse, 0xb6, RZ ;  /* 0x000000b603167824 */ /* 0x041fe400078e02ff */
[C---:B-1----:R-:W-:Y:S02]  /*8f70*/  IMAD R28, R3.reuse, 0x65, RZ ;  /* 0x00000065031c7824 */ /* 0x042fe400078e02ff */
[----:B------:R-:W-:Y:S01]  /*8f80*/  IMAD R3, R3, 0x67, RZ ;  /* 0x0000006703037824 */ /* 0x000fe200078e02ff */
[----:B------:R-:W-:Y:S02]  /*8f90*/  IADD3 R22, P0, R22, R29, RZ ;  /* 0x0000001d16167210 */ /* 0x000fe40007f1e0ff */
[-C--:B------:R-:W-:Y:S02]  /*8fa0*/  LEA.HI.X.SX32 R28, R28, R2.reuse, 0x1, P1 ;  /* 0x000000021c1c7211 */ /* 0x080fe400008f0eff */
[----:B------:R-:W-:-:S02]  /*8fb0*/  LEA.HI.X.SX32 R3, R3, R2, 0x1, P3 ;  /* 0x0000000203037211 */ /* 0x000fc400018f0eff */
[-C--:B------:R-:W-:Y:S01]  /*8fc0*/  IADD3 R7, P3, R7, R29.reuse, RZ ;  /* 0x0000001d07077210 */ /* 0x080fe20007f7e0ff */
[----:B------:R0:W-:Y:S04]  /*8fd0*/  STL [R1+0x464], R22 ;  /* 0x0004641601007387 */ /* 0x0001e80000100800 */
[----:B0-----:R-:W2:Y:S04]  /*8fe0*/  LDL.LU R22, [R1+0xa64] ;  /* 0x000a640001167983 */ /* 0x001ea80000300800 */
[----:B------:R-:W-:Y:S04]  /*8ff0*/  STL [R1+0x400], R3 ;  /* 0x0004000301007387 */ /* 0x000fe80000100800 */
[----:B------:R-:W-:Y:S04]  /*9000*/  STL [R1+0x474], R7 ;  /* 0x0004740701007387 */ /* 0x000fe80000100800 */
[----:B------:R0:W-:Y:S01]  /*9010*/  STL [R1+0x410], R28 ;  /* 0x0004101c01007387 */ /* 0x0001e20000100800 */
[----:B------:R-:W-:Y:S01]  /*9020*/  IADD3 R25, P1, R25, R29, RZ ;  /* 0x0000001d19197210 */ /* 0x000fe20007f3e0ff */
[----:B0-----:R-:W-:-:S04]  /*9030*/  IMAD.MOV.U32 R28, RZ, RZ, c[0x0][0x188] ;  /* 0x00006200ff1c7624 */ /* 0x001fc800078e00ff */
[----:B------:R-:W-:Y:S01]  /*9040*/  IMAD R28, R28, 0x63, RZ ;  /* 0x000000631c1c7824 */ /* 0x000fe200078e02ff */
[----:B------:R0:W-:Y:S04]  /*9050*/  STL [R1+0x484], R25 ;  /* 0x0004841901007387 */ /* 0x0001e80000100800 */
[----:B------:R-:W-:Y:S01]  /*9060*/  LEA.HI.X.SX32 R28, R28, R2, 0x1, P2 ;  /* 0x000000021c1c7211 */ /* 0x000fe200010f0eff */
[----:B0-----:R-:W3:Y:S04]  /*9070*/  LDL.LU R25, [R1+0xa60] ;  /* 0x000a600001197983 */ /* 0x001ee80000300800 */
[----:B------:R0:W-:Y:S04]  /*9080*/  STL [R1+0x420], R28 ;  /* 0x0004201c01007387 */ /* 0x0001e80000100800 */
[----:B0-----:R-:W4:Y:S01]  /*9090*/  LDL.LU R28, [R1+0xa5c] ;  /* 0x000a5c00011c7983 */ /* 0x001f220000300800 */
[----:B------:R-:W-:-:S04]  /*90a0*/  IMAD.MOV.U32 R3, RZ, RZ, c[0x0][0x188] ;  /* 0x00006200ff037624 */ /* 0x000fc800078e00ff */
[C---:B------:R-:W-:Y:S02]  /*90b0*/  IMAD R7, R3.reuse, 0x61, RZ ;  /* 0x0000006103077824 */ /* 0x040fe400078e02ff */
[----:B------:R-:W-:-:S05]  /*90c0*/  IMAD R3, R3, 0xaa, RZ ;  /* 0x000000aa03037824 */ /* 0x000fca00078e02ff */
[----:B------:R-:W-:Y:S02]  /*90d0*/  IADD3 R3, P2, R3, R29, RZ ;  /* 0x0000001d03037210 */ /* 0x000fe40007f5e0ff */
[----:B------:R-:W-:-:S03]  /*90e0*/  LEA.HI.X.SX32 R7, R7, R2, 0x1, P4 ;  /* 0x0000000207077211 */ /* 0x000fc600020f0eff */
[----:B------:R0:W-:Y:S04]  /*90f0*/  STL [R1+0x494], R3 ;  /* 0x0004940301007387 */ /* 0x0001e80000100800 */
[----:B------:R1:W-:Y:S01]  /*9100*/  STL [R1+0x430], R7 ;  /* 0x0004300701007387 */ /* 0x0003e20000100800 */
[----:B0-----:R-:W-:-:S04]  /*9110*/  IMAD.MOV.U32 R3, RZ, RZ, c[0x0][0x188] ;  /* 0x00006200ff037624 */ /* 0x001fc800078e00ff */
[C---:B-1----:R-:W-:Y:S02]  /*9120*/  IMAD R7, R3.reuse, 0x5d, RZ ;  /* 0x0000005d03077824 */ /* 0x042fe400078e02ff */
[----:B------:R-:W-:-:S05]  /*9130*/  IMAD R3, R3, 0xa6, RZ ;  /* 0x000000a603037824 */ /* 0x000fca00078e02ff */
[----:B------:R-:W-:Y:S02]  /*9140*/  IADD3 R3, P4, R3, R29, RZ ;  /* 0x0000001d03037210 */ /* 0x000fe40007f9e0ff */
[----:B------:R-:W-:-:S03]  /*9150*/  LEA.HI.X.SX32 R7, R7, R2, 0x1, P6 ;  /* 0x0000000207077211 */ /* 0x000fc600030f0eff */
[----:B------:R0:W-:Y:S01]  /*9160*/  STL [R1+0x4a4], R3 ;  /* 0x0004a40301007387 */ /* 0x0001e20000100800 */
[-C--:B------:R-:W-:Y:S01]  /*9170*/  IADD3 R26, P6, R26, R29.reuse, RZ ;  /* 0x0000001d1a1a7210 */ /* 0x080fe20007fde0ff */
[----:B0-----:R-:W-:Y:S01]  /*9180*/  IMAD.MOV.U32 R3, RZ, RZ, c[0x0][0x188] ;  /* 0x00006200ff037624 */ /* 0x001fe200078e00ff */
[-C--:B------:R-:W-:Y:S02]  /*9190*/  LEA.HI.X.SX32 R19, R19, R2.reuse, 0x1, P4 ;  /* 0x0000000213137211 */ /* 0x080fe400020f0eff */
[-C--:B------:R-:W-:Y:S02]  /*91a0*/  IADD3 R18, P4, R18, R29.reuse, RZ ;  /* 0x0000001d12127210 */ /* 0x080fe40007f9e0ff */
[-C--:B------:R-:W-:Y:S02]  /*91b0*/  LEA.HI.X.SX32 R16, R16, R2.reuse, 0x1, P6 ;  /* 0x0000000210107211 */ /* 0x080fe400030f0eff */
[----:B------:R-:W-:Y:S02]  /*91c0*/  IADD3 R15, P6, R15, R29, RZ ;  /* 0x0000001d0f0f7210 */ /* 0x000fe40007fde0ff */
[----:B--2---:R-:W-:-:S02]  /*91d0*/  LEA.HI.X.SX32 R22, R22, R2, 0x1, P1 ;  /* 0x0000000216167211 */ /* 0x004fc400008f0eff */
[-C--:B------:R-:W-:Y:S02]  /*91e0*/  IADD3 R21, P1, R21, R29.reuse, RZ ;  /* 0x0000001d15157210 */ /* 0x080fe40007f3e0ff */
[-C--:B---3--:R-:W-:Y:S02]  /*91f0*/  LEA.HI.X.SX32 R25, R25, R2.reuse, 0x1, P0 ;  /* 0x0000000219197211 */ /* 0x088fe400000f0eff */
[-C--:B------:R-:W-:Y:S02]  /*9200*/  IADD3 R24, P0, R24, R29.reuse, RZ ;  /* 0x0000001d18187210 */ /* 0x080fe40007f1e0ff */
[----:B----4-:R-:W-:Y:S02]  /*9210*/  LEA.HI.X.SX32 R28, R28, R2, 0x1, P5 ;  /* 0x000000021c1c7211 */ /* 0x010fe400028f0eff */
[----:B------:R-:W-:-:S03]  /*9220*/  IADD3 R27, P5, R27, R29, RZ ;  /* 0x0000001d1b1b7210 */ /* 0x000fc60007fbe0ff */
[----:B------:R-:W-:Y:S04]  /*9230*/  STL [R1+0x440], R28 ;  /* 0x0004401c01007387 */ /* 0x000fe80000100800 */
[----:B------:R-:W-:Y:S04]  /*9240*/  STL [R1+0x4b4], R27 ;  /* 0x0004b41b01007387 */ /* 0x000fe80000100800 */
[----:B------:R0:W-:Y:S02]  /*9250*/  STL [R1+0x450], R7 ;  /* 0x0004500701007387 */ /* 0x0001e40000100800 */
[----:B0-----:R-:W-:-:S02]  /*9260*/  IMAD R7, R3, 0x59, RZ ;  /* 0x0000005903077824 */ /* 0x001fc400078e02ff */
[----:B------:R-:W-:Y:S03]  /*9270*/  STL [R1+0x4c4], R26 ;  /* 0x0004c41a01007387 */ /* 0x000fe60000100800 */
[----:B------:R-:W-:Y:S01]  /*9280*/  LEA.HI.X.SX32 R7, R7, R2, 0x1, P3 ;  /* 0x0000000207077211 */ /* 0x000fe200018f0eff */
[----:B------:R-:W-:Y:S04]  /*9290*/  STL [R1+0x460], R25 ;  /* 0x0004601901007387 */ /* 0x000fe80000100800 */
[----:B------:R-:W-:Y:S01]  /*92a0*/  STL [R1+0x4d4], R24 ;  /* 0x0004d41801007387 */ /* 0x000fe20000100800 */
[----:B------:R-:W-:-:S03]  /*92b0*/  IADD3 R23, P3, R23, R29, RZ ;  /* 0x0000001d17177210 */ /* 0x000fc60007f7e0ff */
[----:B------:R0:W-:Y:S02]  /*92c0*/  STL [R1+0x470], R7 ;  /* 0x0004700701007387 */ /* 0x0001e40000100800 */
[----:B0-----:R-:W-:Y:S02]  /*92d0*/  IMAD R7, R3, 0x55, RZ ;  /* 0x0000005503077824 */ /* 0x001fe400078e02ff */
        /* <DEDUP_REMOVED lines=19> */
[----:B------:R0:W-:Y:S01]  /*9410*/  STL [R1+0x4d0], R7 ;  /* 0x0004d00701007387 */ /* 0x0001e20000100800 */
[-C--:B------:R-:W-:Y:S02]  /*9420*/  LEA.HI.X.SX32 R13, R13, R2.reuse, 0x1, P3 ;  /* 0x000000020d0d7211 */ /* 0x080fe400018f0eff */
[-C--:B------:R-:W-:Y:S01]  /*9430*/  IADD3 R12, P3, R12, R29.reuse, RZ ;  /* 0x0000001d0c0c7210 */ /* 0x080fe20007f7e0ff */
[----:B0-----:R-:W-:Y:S01]  /*9440*/  IMAD R7, R3, 0x49, RZ ;  /* 0x0000004903077824 */ /* 0x001fe200078e02ff */
[----:B------:R-:W-:Y:S04]  /*9450*/  STL [R1+0x34c], R14 ;  /* 0x00034c0e01007387 */ /* 0x000fe80000100800 */
        /* <DEDUP_REMOVED lines=9> */
[-C--:B------:R-:W-:Y:S02]  /*94f0*/  LEA.HI.X.SX32 R7, R7, R2.reuse, 0x1, P4 ;  /* 0x0000000207077211 */ /* 0x080fe400020f0eff */
[----:B------:R-:W-:Y:S01]  /*9500*/  IADD3 R5, P4, R5, R29, RZ ;  /* 0x0000001d05057210 */ /* 0x000fe20007f9e0ff */
[----:B------:R-:W-:Y:S01]  /*9510*/  STL [R1+0x500], R10 ;  /* 0x0005000a01007387 */ /* 0x000fe20000100800 */
[----:B------:R-:W-:-:S03]  /*9520*/  LEA.HI.X.SX32 R6, R6, R2, 0x1, P5 ;  /* 0x0000000206067211 */ /* 0x000fc600028f0eff */
[----:B------:R-:W-:Y:S04]  /*9530*/  STL [R1+0x3ac], R9 ;  /* 0x0003ac0901007387 */ /* 0x000fe80000100800 */
[----:B------:R0:W-:Y:S04]  /*9540*/  STL [R1+0x510], R7 ;  /* 0x0005100701007387 */ /* 0x0001e80000100800 */
[----:B------:R1:W-:Y:S01]  /*9550*/  STL [R1+0x3cc], R5 ;  /* 0x0003cc0501007387 */ /* 0x0003e20000100800 */
[C---:B0-----:R-:W-:Y:S02]  /*9560*/  IMAD R7, R3.reuse, 0x41, RZ ;  /* 0x0000004103077824 */ /* 0x041fe400078e02ff */
[----:B-1----:R-:W-:Y:S01]  /*9570*/  IMAD R5, R3, 0x7e, RZ ;  /* 0x0000007e03057824 */ /* 0x002fe200078e02ff */
[----:B------:R0:W-:Y:S02]  /*9580*/  STL [R1+0x520], R6 ;  /* 0x0005200601007387 */ /* 0x0001e40000100800 */
[----:B------:R-:W-:-:S02]  /*9590*/  LEA.HI.X.SX32 R7, R7, R2, 0x1, P6 ;  /* 0x0000000207077211 */ /* 0x000fc400030f0eff */
[-C--:B------:R-:W-:Y:S02]  /*95a0*/  IADD3 R8, P6, R8, R29.reuse, RZ ;  /* 0x0000001d08087210 */ /* 0x080fe40007fde0ff */
[----:B0-----:R-:W-:-:S05]  /*95b0*/  IADD3 R6, P5, R5, R29, RZ ;  /* 0x0000001d05067210 */ /* 0x001fca0007fbe0ff */
[----:B------:R0:W-:Y:S04]  /*95c0*/  STL [R1+0x544], R6 ;  /* 0x0005440601007387 */ /* 0x0001e80000100800 */
[----:B------:R-:W-:Y:S04]  /*95d0*/  STL [R1+0x530], R7 ;  /* 0x0005300701007387 */ /* 0x000fe80000100800 */
[----:B------:R1:W-:Y:S01]  /*95e0*/  STL [R1+0x3ec], R8 ;  /* 0x0003ec0801007387 */ /* 0x0003e20000100800 */
[----:B0-----:R-:W-:Y:S01]  /*95f0*/  IMAD R6, R3, 0x7a, RZ ;  /* 0x0000007a03067824 */ /* 0x001fe200078e02ff */
[----:B-1----:R-:W-:Y:S01]  /*9600*/  LEA.HI.X.SX32 R8, R5, R2, 0x1, P0 ;  /* 0x0000000205087211 */ /* 0x002fe200000f0eff */
[----:B------:R-:W-:-:S02]  /*9610*/  IMAD R5, R3, 0x3f, RZ ;  /* 0x0000003f03057824 */ /* 0x000fc400078e02ff */
[----:B------:R-:W-:Y:S02]  /*9620*/  IMAD R7, R3, 0xcc, RZ ;  /* 0x000000cc03077824 */ /* 0x000fe400078e02ff */
[----:B------:R0:W-:Y:S01]  /*9630*/  STL [R1+0x348], R8 ;  /* 0x0003480801007387 */ /* 0x0001e20000100800 */
[-C--:B------:R-:W-:Y:S02]  /*9640*/  LEA.HI.X.SX32 R5, R5, R2.reuse, 0x1, P5 ;  /* 0x0000000205057211 */ /* 0x080fe400028f0eff */
[-C--:B------:R-:W-:Y:S02]  /*9650*/  IADD3 R7, P5, R7, R29.reuse, RZ ;  /* 0x0000001d07077210 */ /* 0x080fe40007fbe0ff */
[C---:B0-----:R-:W-:Y:S02]  /*9660*/  IADD3 R8, P0, R6.reuse, R29, RZ ;  /* 0x0000001d06087210 */ /* 0x041fe40007f1e0ff */
[----:B------:R-:W-:-:S03]  /*9670*/  LEA.HI.X.SX32 R6, R6, R2, 0x1, P3 ;  /* 0x0000000206067211 */ /* 0x000fc600018f0eff */
[----:B------:R0:W-:Y:S04]  /*9680*/  STL [R1+0x554], R8 ;  /* 0x0005540801007387 */ /* 0x0001e80000100800 */
[----:B------:R1:W-:Y:S01]  /*9690*/  STL [R1+0x540], R5 ;  /* 0x0005400501007387 */ /* 0x0003e20000100800 */
[----:B0-----:R-:W-:-:S03]  /*96a0*/  IMAD R8, R3, 0x76, RZ ;  /* 0x0000007603087824 */ /* 0x001fc600078e02ff */
[----:B------:R0:W-:Y:S01]  /*96b0*/  STL [R1+0x40c], R7 ;  /* 0x00040c0701007387 */ /* 0x0001e20000100800 */
[----:B-1----:R-:W-:-:S03]  /*96c0*/  IMAD R5, R3, 0x3d, RZ ;  /* 0x0000003d03057824 */ /* 0x002fc600078e02ff */
[----:B------:R1:W-:Y:S01]  /*96d0*/  STL [R1+0x368], R6 ;  /* 0x0003680601007387 */ /* 0x0003e20000100800 */
[----:B0-----:R-:W-:Y:S01]  /*96e0*/  IMAD R7, R3, 0xc4, RZ ;  /* 0x000000c403077824 */ /* 0x001fe200078e02ff */
[C---:B-1----:R-:W-:Y:S02]  /*96f0*/  IADD3 R6, P3, R8.reuse, R29, RZ ;  /* 0x0000001d08067210 */ /* 0x042fe40007f7e0ff */
[-C--:B------:R-:W-:Y:S01]  /*9700*/  LEA.HI.X.SX32 R5, R5, R2.reuse, 0x1, P0 ;  /* 0x0000000205057211 */ /* 0x080fe200000f0eff */
[----:B------:R-:W-:Y:S02]  /*9710*/  IMAD R9, R3, 0x72, RZ ;  /* 0x0000007203097824 */ /* 0x000fe400078e02ff */
[----:B------:R0:W-:Y:S01]  /*9720*/  STL [R1+0x564], R6 ;  /* 0x0005640601007387 */ /* 0x0001e20000100800 */
[----:B------:R-:W-:-:S03]  /*9730*/  LEA.HI.X.SX32 R8, R8, R2, 0x1, P1 ;  /* 0x0000000208087211 */ /* 0x000fc600008f0eff */
[----:B------:R1:W-:Y:S01]  /*9740*/  STL [R1+0x550], R5 ;  /* 0x0005500501007387 */ /* 0x0003e20000100800 */
[-C--:B0-----:R-:W-:Y:S01]  /*9750*/  IADD3 R6, P0, R7, R29.reuse, RZ ;  /* 0x0000001d07067210 */ /* 0x081fe20007f1e0ff */
[C---:B------:R-:W-:Y:S02]  /*9760*/  IMAD R7, R3.reuse, 0xbc, RZ ;  /* 0x000000bc03077824 */ /* 0x040fe400078e02ff */
[----:B-1----:R-:W-:Y:S02]  /*9770*/  IMAD R5, R3, 0x3b, RZ ;  /* 0x0000003b03057824 */ /* 0x002fe400078e02ff */
[----:B------:R0:W-:Y:S04]  /*9780*/  STL [R1+0x42c], R6 ;  /* 0x00042c0601007387 */ /* 0x0001e80000100800 */
[----:B------:R1:W-:Y:S01]  /*9790*/  STL [R1+0x388], R8 ;  /* 0x0003880801007387 */ /* 0x0003e20000100800 */
[----:B0-----:R-:W-:-:S02]  /*97a0*/  IADD3 R6, P1, R9, R29, RZ ;  /* 0x0000001d09067210 */ /* 0x001fc40007f3e0ff */
[----:B-1----:R-:W-:-:S03]  /*97b0*/  LEA.HI.X.SX32 R8, R5, R2, 0x1, P3 ;  /* 0x0000000205087211 */ /* 0x002fc600018f0eff */
[----:B------:R0:W-:Y:S01]  /*97c0*/  STL [R1+0x574], R6 ;  /* 0x0005740601007387 */ /* 0x0001e20000100800 */
[----:B------:R-:W-:-:S03]  /*97d0*/  IMAD R10, R3, 0x6e, RZ ;  /* 0x0000006e030a7824 */ /* 0x000fc600078e02ff */
[----:B------:R1:W-:Y:S01]  /*97e0*/  STL [R1+0x560], R8 ;  /* 0x0005600801007387 */ /* 0x0003e20000100800 */
[-C--:B0-----:R-:W-:Y:S01]  /*97f0*/  IADD3 R6, P3, R7, R29.reuse, RZ ;  /* 0x0000001d07067210 */ /* 0x081fe20007f7e0ff */
[C---:B------:R-:W-:Y:S02]  /*9800*/  IMAD R5, R3.reuse, 0x39, RZ ;  /* 0x0000003903057824 */ /* 0x040fe400078e02ff */
[----:B------:R-:W-:Y:S02]  /*9810*/  IMAD R7, R3, 0xb4, RZ ;  /* 0x000000b403077824 */ /* 0x000fe400078e02ff */
[----:B------:R0:W-:Y:S01]  /*9820*/  STL [R1+0x44c], R6 ;  /* 0x00044c0601007387 */ /* 0x0001e20000100800 */
[-C--:B-1----:R-:W-:Y:S02]  /*9830*/  LEA.HI.X.SX32 R8, R5, R2.reuse, 0x1, P1 ;  /* 0x0000000205087211 */ /* 0x082fe400008f0eff */
[----:B0-----:R-:W-:Y:S02]  /*9840*/  LEA.HI.X.SX32 R6, R9, R2, 0x1, P2 ;  /* 0x0000000209067211 */ /* 0x001fe400010f0eff */
[----:B------:R-:W-:-:S03]  /*9850*/  IADD3 R9, P2, R10, R29, RZ ;  /* 0x0000001d0a097210 */ /* 0x000fc60007f5e0ff */
[----:B------:R0:W-:Y:S01]  /*9860*/  STL [R1+0x3a8], R6 ;  /* 0x0003a80601007387 */ /* 0x0001e20000100800 */
[----:B------:R-:W-:-:S03]  /*9870*/  IMAD R11, R3, 0x6a, RZ ;  /* 0x0000006a030b7824 */ /* 0x000fc600078e02ff */
[----:B------:R-:W-:Y:S01]  /*9880*/  STL [R1+0x584], R9 ;  /* 0x0005840901007387 */ /* 0x000fe20000100800 */
[----:B0-----:R-:W-:-:S03]  /*9890*/  IADD3 R6, P1, R7, R29, RZ ;  /* 0x0000001d07067210 */ /* 0x001fc60007f3e0ff */
[----:B------:R-:W-:Y:S01]  /*98a0*/  STL [R1+0x570], R8 ;  /* 0x0005700801007387 */ /* 0x000fe20000100800 */
[----:B------:R-:W-:-:S03]  /*98b0*/  IMAD R5, R3, 0x37, RZ ;  /* 0x0000003703057824 */ /* 0x000fc600078e02ff */
[----:B------:R0:W-:Y:S01]  /*98c0*/  STL [R1+0x46c], R6 ;  /* 0x00046c0601007387 */ /* 0x0001e20000100800 */
[----:B------:R-:W-:Y:S01]  /*98d0*/  IMAD R7, R3, 0xac, RZ ;  /* 0x000000ac03077824 */ /* 0x000fe200078e02ff */
[-C--:B0-----:R-:W-:Y:S02]  /*98e0*/  LEA.HI.X.SX32 R6, R10, R2.reuse, 0x1, P4 ;  /* 0x000000020a067211 */ /* 0x081fe400020f0eff */
[----:B------:R-:W-:Y:S02]  /*98f0*/  IADD3 R9, P4, R11, R29, RZ ;  /* 0x0000001d0b097210 */ /* 0x000fe40007f9e0ff */
[----:B------:R-:W-:Y:S01]  /*9900*/  LEA.HI.X.SX32 R8, R5, R2, 0x1, P2 ;  /* 0x0000000205087211 */ /* 0x000fe200010f0eff */
        /* <DEDUP_REMOVED lines=102> */
[----:B------:R-:W-:Y:S01]  /*9f70*/  IMAD R5, R3, 0x23, RZ ;  /* 0x0000002303057824 */ /* 0x000fe200078e02ff */
[----:B0-----:R-:W-:Y:S02]  /*9f80*/  IADD3 R6, P6, R7, R29, RZ ;  /* 0x0000001d07067210 */ /* 0x001fe40007fde0ff */
[----:B------:R0:W-:Y:S01]  /*9f90*/  STL [R1+0x610], R8 ;  /* 0x0006100801007387 */ /* 0x0001e20000100800 */
[----:B------:R-:W-:-:S03]  /*9fa0*/  IMAD R7, R3, 0xb8, RZ ;  /* 0x000000b803077824 */ /* 0x000fc600078e02ff */
[----:B------:R1:W-:Y:S01]  /*9fb0*/  STL [R1+0x41c], R6 ;  /* 0x00041c0601007387 */ /* 0x0003e20000100800 */
[----:B------:R-:W-:Y:S01]  /*9fc0*/  IMAD R22, R3, 0x7c, RZ ;  /* 0x0000007c03167824 */ /* 0x000fe200078e02ff */
[-C--:B0-----:R-:W-:Y:S02]  /*9fd0*/  LEA.HI.X.SX32 R8, R5, R2.reuse, 0x1, P5 ;  /* 0x0000000205087211 */ /* 0x081fe400028f0eff */
[----:B-1----:R-:W-:Y:S02]  /*9fe0*/  LEA.HI.X.SX32 R6, R20, R2, 0x1, P0 ;  /* 0x0000000214067211 */ /* 0x002fe400000f0eff */
[----:B------:R-:W-:-:S03]  /*9ff0*/  IADD3 R9, P0, R21, R29, RZ ;  /* 0x0000001d15097210 */ /* 0x000fc60007f1e0ff */
[----:B------:R0:W-:Y:S01]  /*a000*/  STL [R1+0x508], R6 ;  /* 0x0005080601007387 */ /* 0x0001e20000100800 */
[----:B------:R-:W-:-:S03]  /*a010*/  IMAD R5, R3, 0x21, RZ ;  /* 0x0000002103057824 */ /* 0x000fc600078e02ff */
[----:B------:R-:W-:Y:S01]  /*a020*/  STL [R1+0x634], R9 ;  /* 0x0006340901007387 */ /* 0x000fe20000100800 */
[----:B0-----:R-:W-:-:S03]  /*a030*/  IADD3 R6, P5, R7, R29, RZ ;  /* 0x0000001d07067210 */ /* 0x001fc60007fbe0ff */
[----:B------:R0:W-:Y:S01]  /*a040*/  STL [R1+0x620], R8 ;  /* 0x0006200801007387 */ /* 0x0001e20000100800 */
[----:B------:R-:W-:-:S03]  /*a050*/  IMAD R23, R3, 0x3e, RZ ;  /* 0x0000003e03177824 */ /* 0x000fc600078e02ff */
[----:B------:R1:W-:Y:S01]  /*a060*/  STL [R1+0x45c], R6 ;  /* 0x00045c0601007387 */ /* 0x0003e20000100800 */
[----:B0-----:R-:W-:Y:S02]  /*a070*/  LEA.HI.X.SX32 R8, R21, R2, 0x1, P3 ;  /* 0x0000000215087211 */ /* 0x001fe400018f0eff */
[----:B-1----:R-:W-:-:S03]  /*a080*/  IADD3 R6, P3, R22, R29, RZ ;  /* 0x0000001d16067210 */ /* 0x002fc60007f7e0ff */
[----:B------:R0:W-:Y:S01]  /*a090*/  STL [R1+0x528], R8 ;  /* 0x0005280801007387 */ /* 0x0001e20000100800 */
[----:B------:R-:W-:-:S03]  /*a0a0*/  IMAD R7, R3, 0xa8, RZ ;  /* 0x000000a803077824 */ /* 0x000fc600078e02ff */
[----:B------:R1:W-:Y:S01]  /*a0b0*/  STL [R1+0x54c], R6 ;  /* 0x00054c0601007387 */ /* 0x0003e20000100800 */
[-C--:B0-----:R-:W-:Y:S02]  /*a0c0*/  LEA.HI.X.SX32 R8, R5, R2.reuse, 0x1, P0 ;  /* 0x0000000205087211 */ /* 0x081fe400000f0eff */
[-C--:B------:R-:W-:Y:S02]  /*a0d0*/  IADD3 R5, P0, R23, R29.reuse, RZ ;  /* 0x0000001d17057210 */ /* 0x080fe40007f1e0ff */
[----:B-1----:R-:W-:Y:S01]  /*a0e0*/  LEA.HI.X.SX32 R6, R22, R2, 0x1, P1 ;  /* 0x0000000216067211 */ /* 0x002fe200008f0eff */
[----:B------:R-:W-:Y:S01]  /*a0f0*/  STL [R1+0x630], R8 ;  /* 0x0006300801007387 */ /* 0x000fe20000100800 */
[----:B------:R-:W-:Y:S01]  /*a100*/  IADD3 R7, P1, R7, R29, RZ ;  /* 0x0000001d07077210 */ /* 0x000fe20007f3e0ff */
[C---:B------:R-:W-:Y:S02]  /*a110*/  IMAD R24, R3.reuse, 0x74, RZ ;  /* 0x0000007403187824 */ /* 0x040fe400078e02ff */
[----:B------:R0:W-:Y:S04]  /*a120*/  STL [R1+0x644], R5 ;  /* 0x0006440501007387 */ /* 0x0001e80000100800 */
[----:B------:R1:W-:Y:S01]  /*a130*/  STL [R1+0x358], R6 ;  /* 0x0003580601007387 */ /* 0x0003e20000100800 */
[----:B------:R-:W-:-:S02]  /*a140*/  IMAD R25, R3, 0x3a, RZ ;  /* 0x0000003a03197824 */ /* 0x000fc400078e02ff */
[----:B0-----:R-:W-:Y:S01]  /*a150*/  IMAD R5, R3, 0x1f, RZ ;  /* 0x0000001f03057824 */ /* 0x001fe200078e02ff */
[----:B-1----:R-:W-:Y:S01]  /*a160*/  LEA.HI.X.SX32 R6, R23, R2, 0x1, P3 ;  /* 0x0000000217067211 */ /* 0x002fe200018f0eff */
[----:B------:R0:W-:Y:S01]  /*a170*/  STL [R1+0x49c], R7 ;  /* 0x00049c0701007387 */ /* 0x0001e20000100800 */
[----:B------:R-:W-:-:S03]  /*a180*/  IADD3 R8, P3, R24, R29, RZ ;  /* 0x0000001d18087210 */ /* 0x000fc60007f7e0ff */
[----:B------:R1:W-:Y:S01]  /*a190*/  STL [R1+0x548], R6 ;  /* 0x0005480601007387 */ /* 0x0003e20000100800 */
[----:B0-----:R-:W-:Y:S01]  /*a1a0*/  IMAD R7, R3, 0x98, RZ ;  /* 0x0000009803077824 */ /* 0x001fe200078e02ff */
[-C--:B-1----:R-:W-:Y:S02]  /*a1b0*/  LEA.HI.X.SX32 R6, R5, R2.reuse, 0x1, P0 ;  /* 0x0000000205067211 */ /* 0x082fe400000f0eff */
[----:B------:R0:W-:Y:S01]  /*a1c0*/  STL [R1+0x56c], R8 ;  /* 0x00056c0801007387 */ /* 0x0001e20000100800 */
[----:B------:R-:W-:Y:S01]  /*a1d0*/  IADD3 R5, P0, R25, R29, RZ ;  /* 0x0000001d19057210 */ /* 0x000fe20007f1e0ff */
[----:B------:R-:W-:Y:S02]  /*a1e0*/  IMAD R26, R3, 0x6c, RZ ;  /* 0x0000006c031a7824 */ /* 0x000fe400078e02ff */
[----:B------:R1:W-:Y:S01]  /*a1f0*/  STL [R1+0x640], R6 ;  /* 0x0006400601007387 */ /* 0x0003e20000100800 */
[----:B0-----:R-:W-:-:S03]  /*a200*/  LEA.HI.X.SX32 R8, R24, R2, 0x1, P2 ;  /* 0x0000000218087211 */ /* 0x001fc600010f0eff */
[----:B------:R0:W-:Y:S01]  /*a210*/  STL [R1+0x654], R5 ;  /* 0x0006540501007387 */ /* 0x0001e20000100800 */
[----:B-1----:R-:W-:-:S03]  /*a220*/  IADD3 R6, P2, R7, R29, RZ ;  /* 0x0000001d07067210 */ /* 0x002fc60007f5e0ff */
[----:B------:R1:W-:Y:S01]  /*a230*/  STL [R1+0x398], R8 ;  /* 0x0003980801007387 */ /* 0x0003e20000100800 */
[----:B------:R-:W-:-:S03]  /*a240*/  IMAD R27, R3, 0x36, RZ ;  /* 0x00000036031b7824 */ /* 0x000fc600078e02ff */
[----:B------:R2:W-:Y:S01]  /*a250*/  STL [R1+0x4dc], R6 ;  /* 0x0004dc0601007387 */ /* 0x0005e20000100800 */
[----:B0-----:R-:W-:Y:S01]  /*a260*/  IMAD R5, R3, 0x1d, RZ ;  /* 0x0000001d03057824 */ /* 0x001fe200078e02ff */
[----:B-1----:R-:W-:Y:S02]  /*a270*/  LEA.HI.X.SX32 R8, R25, R2, 0x1, P3 ;  /* 0x0000000219087211 */ /* 0x002fe400018f0eff */
[----:B--2---:R-:W-:-:S03]  /*a280*/  IADD3 R6, P3, R26, R29, RZ ;  /* 0x0000001d1a067210 */ /* 0x004fc60007f7e0ff */
[----:B------:R0:W-:Y:S01]  /*a290*/  STL [R1+0x568], R8 ;  /* 0x0005680801007387 */ /* 0x0001e20000100800 */
[-C--:B------:R-:W-:Y:S01]  /*a2a0*/  LEA.HI.X.SX32 R5, R5, R2.reuse, 0x1, P0 ;  /* 0x0000000205057211 */ /* 0x080fe200000f0eff */
[C---:B------:R-:W-:Y:S02]  /*a2b0*/  IMAD R7, R3.reuse, 0x88, RZ ;  /* 0x0000008803077824 */ /* 0x040fe400078e02ff */
[----:B------:R1:W-:Y:S01]  /*a2c0*/  STL [R1+0x58c], R6 ;  /* 0x00058c0601007387 */ /* 0x0003e20000100800 */
[----:B------:R-:W-:Y:S01]  /*a2d0*/  IMAD R28, R3, 0x64, RZ ;  /* 0x00000064031c7824 */ /* 0x000fe200078e02ff */
[----:B0-----:R-:W-:Y:S02]  /*a2e0*/  IADD3 R8, P0, R27, R29, RZ ;  /* 0x0000001d1b087210 */ /* 0x001fe40007f1e0ff */
[----:B------:R0:W-:Y:S01]  /*a2f0*/  STL [R1+0x650], R5 ;  /* 0x0006500501007387 */ /* 0x0001e20000100800 */
[----:B-1----:R-:W-:-:S03]  /*a300*/  LEA.HI.X.SX32 R6, R26, R2, 0x1, P4 ;  /* 0x000000021a067211 */ /* 0x002fc600020f0eff */
[----:B------:R1:W-:Y:S01]  /*a310*/  STL [R1+0x664], R8 ;  /* 0x0006640801007387 */ /* 0x0003e20000100800 */
[----:B------:R-:W-:-:S03]  /*a320*/  LEA.HI.X.SX32 R9, R27, R2, 0x1, P3 ;  /* 0x000000021b097211 */ /* 0x000fc600018f0eff */
[----:B------:R2:W-:Y:S01]  /*a330*/  STL [R1+0x3d8], R6 ;  /* 0x0003d80601007387 */ /* 0x0005e20000100800 */
[-C--:B0-----:R-:W-:Y:S01]  /*a340*/  IADD3 R5, P4, R7, R29.reuse, RZ ;  /* 0x0000001d07057210 */ /* 0x081fe20007f9e0ff */
[----:B------:R-:W-:Y:S01]  /*a350*/  IMAD R7, R3, 0x1b, RZ ;  /* 0x0000001b03077824 */ /* 0x000fe200078e02ff */
[----:B-1----:R-:W-:-:S03]  /*a360*/  IADD3 R8, P3, R28, R29, RZ ;  /* 0x0000001d1c087210 */ /* 0x002fc60007f7e0ff */
[----:B------:R0:W-:Y:S01]  /*a370*/  STL [R1+0x51c], R5 ;  /* 0x00051c0501007387 */ /* 0x0001e20000100800 */
[----:B--2---:R-:W-:-:S03]  /*a380*/  IMAD R6, R3, 0x32, RZ ;  /* 0x0000003203067824 */ /* 0x004fc600078e02ff */
[----:B------:R1:W-:Y:S01]  /*a390*/  STL [R1+0x588], R9 ;  /* 0x0005880901007387 */ /* 0x0003e20000100800 */
[-C--:B0-----:R-:W-:Y:S01]  /*a3a0*/  LEA.HI.X.SX32 R5, R7, R2.reuse, 0x1, P0 ;  /* 0x0000000207057211 */ /* 0x081fe200000f0eff */
[C---:B------:R-:W-:Y:S01]  /*a3b0*/  IMAD R7, R3.reuse, 0xf0, RZ ;  /* 0x000000f003077824 */ /* 0x040fe200078e02ff */
[-C--:B-1----:R-:W-:Y:S01]  /*a3c0*/  IADD3 R9, P0, R6, R29.reuse, RZ ;  /* 0x0000001d06097210 */ /* 0x082fe20007f1e0ff */
[----:B------:R0:W-:Y:S04]  /*a3d0*/  STL [R1+0x5ac], R8 ;  /* 0x0005ac0801007387 */ /* 0x0001e80000100800 */
[----:B------:R1:W-:Y:S04]  /*a3e0*/  STL [R1+0x660], R5 ;  /* 0x0006600501007387 */ /* 0x0003e80000100800 */
[----:B------:R2:W-:Y:S01]  /*a3f0*/  STL [R1+0x674], R9 ;  /* 0x0006740901007387 */ /* 0x0005e20000100800 */
[----:B0-----:R-:W-:Y:S01]  /*a400*/  LEA.HI.X.SX32 R8, R28, R2, 0x1, P6 ;  /* 0x000000021c087211 */ /* 0x001fe200030f0eff */
[----:B-1----:R-:W-:Y:S01]  /*a410*/  IMAD R5, R3, 0x5c, RZ ;  /* 0x0000005c03057824 */ /* 0x002fe200078e02ff */
[----:B--2---:R-:W-:-:S03]  /*a420*/  IADD3 R9, P6, R7, R29, RZ ;  /* 0x0000001d07097210 */ /* 0x004fc60007fde0ff */
[----:B------:R0:W-:Y:S01]  /*a430*/  STL [R1+0x418], R8 ;  /* 0x0004180801007387 */ /* 0x0001e20000100800 */
[-C--:B------:R-:W-:Y:S01]  /*a440*/  LEA.HI.X.SX32 R10, R6, R2.reuse, 0x1, P3 ;  /* 0x00000002060a7211 */ /* 0x080fe200018f0eff */
[C---:B------:R-:W-:Y:S02]  /*a450*/  IMAD R7, R3.reuse, 0x19, RZ ;  /* 0x0000001903077824 */ /* 0x040fe400078e02ff */
[----:B------:R1:W-:Y:S01]  /*a460*/  STL [R1+0x37c], R9 ;  /* 0x00037c0901007387 */ /* 0x0003e20000100800 */
[----:B0-----:R-:W-:Y:S01]  /*a470*/  IMAD R8, R3, 0x2e, RZ ;  /* 0x0000002e03087824 */ /* 0x001fe200078e02ff */
[----:B-1----:R-:W-:Y:S02]  /*a480*/  IADD3 R9, P3, R5, R29, RZ ;  /* 0x0000001d05097210 */ /* 0x002fe40007f7e0ff */
[----:B------:R-:W-:Y:S01]  /*a490*/  STL [R1+0x5a8], R10 ;  /* 0x0005a80a01007387 */ /* 0x000fe20000100800 */
[----:B------:R-:W-:Y:S01]  /*a4a0*/  LEA.HI.X.SX32 R6, R7, R2, 0x1, P0 ;  /* 0x0000000207067211 */ /* 0x000fe200000f0eff */
[----:B------:R-:W-:-:S02]  /*a4b0*/  IMAD R7, R3, 0xd0, RZ ;  /* 0x000000d003077824 */ /* 0x000fc400078e02ff */
[----:B------:R0:W-:Y:S04]  /*a4c0*/  STL [R1+0x5cc], R9 ;  /* 0x0005cc0901007387 */ /* 0x0001e80000100800 */
[----:B------:R1:W-:Y:S01]  /*a4d0*/  STL [R1+0x670], R6 ;  /* 0x0006700601007387 */ /* 0x0003e20000100800 */
[----:B0-----:R-:W-:Y:S02]  /*a4e0*/  IADD3 R9, P0, R8, R29, RZ ;  /* 0x0000001d08097210 */ /* 0x001fe40007f1e0ff */
[----:B-1----:R-:W-:-:S03]  /*a4f0*/  LEA.HI.X.SX32 R6, R5, R2, 0x1, P5 ;  /* 0x0000000205067211 */ /* 0x002fc600028f0eff */
[----:B------:R0:W-:Y:S01]  /*a500*/  STL [R1+0x684], R9 ;  /* 0x0006840901007387 */ /* 0x0001e20000100800 */
[----:B------:R-:W-:Y:S01]  /*a510*/  IMAD R5, R3, 0x54, RZ ;  /* 0x0000005403057824 */ /* 0x000fe200078e02ff */
[----:B------:R-:W-:Y:S02]  /*a520*/  LEA.HI.X.SX32 R10, R8, R2, 0x1, P3 ;  /* 0x00000002080a7211 */ /* 0x000fe400018f0eff */
[----:B------:R1:W-:Y:S01]  /*a530*/  STL [R1+0x458], R6 ;  /* 0x0004580601007387 */ /* 0x0003e20000100800 */
[----:B0-----:R-:W-:Y:S01]  /*a540*/  IADD3 R9, P5, R7, R29, RZ ;  /* 0x0000001d07097210 */ /* 0x001fe20007fbe0ff */
[----:B------:R-:W-:-:S04]  /*a550*/  IMAD R7, R3, 0x17, RZ ;  /* 0x0000001703077824 */ /* 0x000fc800078e02ff */
[----:B------:R0:W-:Y:S01]  /*a560*/  STL [R1+0x3fc], R9 ;  /* 0x0003fc0901007387 */ /* 0x0001e20000100800 */
[----:B-1----:R-:W-:Y:S01]  /*a570*/  IMAD R6, R3, 0x2a, RZ ;  /* 0x0000002a03067824 */ /* 0x002fe200078e02ff */
[----:B------:R-:W-:Y:S02]  /*a580*/  LEA.HI.X.SX32 R8, R7, R2, 0x1, P0 ;  /* 0x0000000207087211 */ /* 0x000fe400000f0eff */
[----:B------:R-:W-:Y:S01]  /*a590*/  STL [R1+0x5c8], R10 ;  /* 0x0005c80a01007387 */ /* 0x000fe20000100800 */
[----:B0-----:R-:W-:Y:S01]  /*a5a0*/  IADD3 R9, P3, R5, R29, RZ ;  /* 0x0000001d05097210 */ /* 0x001fe20007f7e0ff */
[----:B------:R-:W-:-:S04]  /*a5b0*/  IMAD R7, R3, 0xb0, RZ ;  /* 0x000000b003077824 */ /* 0x000fc800078e02ff */
        /* <DEDUP_REMOVED lines=21> */
[----:B------:R-:W-:-:S03]  /*a710*/  IMAD R5, R3, 0x44, RZ ;  /* 0x0000004403057824 */ /* 0x000fc600078e02ff */
[----:B------:R1:W-:Y:S01]  /*a720*/  STL [R1+0x4d8], R6 ;  /* 0x0004d80601007387 */ /* 0x0003e20000100800 */
[----:B------:R-:W-:Y:S02]  /*a730*/  LEA.HI.X.SX32 R10, R8, R2, 0x1, P3 ;  /* 0x00000002080a7211 */ /* 0x000fe400018f0eff */
[----:B0-----:R-:W-:Y:S01]  /*a740*/  IADD3 R9, P2, R7, R29, RZ ;  /* 0x0000001d07097210 */ /* 0x001fe20007f5e0ff */
[----:B-1----:R-:W-:-:S04]  /*a750*/  IMAD R6, R3, 0x13, RZ ;  /* 0x0000001303067824 */ /* 0x002fc800078e02ff */
[----:B------:R0:W-:Y:S01]  /*a760*/  STL [R1+0x4fc], R9 ;  /* 0x0004fc0901007387 */ /* 0x0001e20000100800 */
[C---:B------:R-:W-:Y:S01]  /*a770*/  IMAD R7, R3.reuse, 0x22, RZ ;  /* 0x0000002203077824 */ /* 0x040fe200078e02ff */
[----:B------:R-:W-:Y:S01]  /*a780*/  LEA.HI.X.SX32 R8, R6, R2, 0x1, P0 ;  /* 0x0000000206087211 */ /* 0x000fe200000f0eff */
[----:B------:R-:W-:Y:S01]  /*a790*/  IMAD R6, R3, 0xe0, RZ ;  /* 0x000000e003067824 */ /* 0x000fe200078e02ff */
[----:B------:R-:W-:Y:S01]  /*a7a0*/  STL [R1+0x608], R10 ;  /* 0x0006080a01007387 */ /* 0x000fe20000100800 */
[----:B0-----:R-:W-:-:S05]  /*a7b0*/  IADD3 R9, P3, R5, R29, RZ ;  /* 0x0000001d05097210 */ /* 0x001fca0007f7e0ff */
[----:B------:R0:W-:Y:S04]  /*a7c0*/  STL [R1+0x62c], R9 ;  /* 0x00062c0901007387 */ /* 0x0001e80000100800 */
[----:B------:R1:W-:Y:S01]  /*a7d0*/  STL [R1+0x6a0], R8 ;  /* 0x0006a00801007387 */ /* 0x0003e20000100800 */
[-C--:B0-----:R-:W-:Y:S02]  /*a7e0*/  IADD3 R9, P0, R7, R29.reuse, RZ ;  /* 0x0000001d07097210 */ /* 0x081fe40007f1e0ff */
[-C--:B-1----:R-:W-:Y:S01]  /*a7f0*/  LEA.HI.X.SX32 R8, R5, R2.reuse, 0x1, P4 ;  /* 0x0000000205087211 */ /* 0x082fe200020f0eff */
[----:B------:R-:W-:Y:S01]  /*a800*/  IMAD R5, R3, 0x78, RZ ;  /* 0x0000007803057824 */ /* 0x000fe200078e02ff */
[----:B------:R-:W-:Y:S01]  /*a810*/  IADD3 R6, P4, R6, R29, RZ ;  /* 0x0000001d06067210 */ /* 0x000fe20007f9e0ff */
[----:B------:R0:W-:Y:S01]  /*a820*/  STL [R1+0x6b4], R9 ;  /* 0x0006b40901007387 */ /* 0x0001e20000100800 */
[----:B------:R-:W-:-:S03]  /*a830*/  LEA.HI.X.SX32 R7, R7, R2, 0x1, P3 ;  /* 0x0000000207077211 */ /* 0x000fc600018f0eff */
[----:B------:R1:W-:Y:S04]  /*a840*/  STL [R1+0x518], R8 ;  /* 0x0005180801007387 */ /* 0x0003e80000100800 */
[----:B------:R2:W-:Y:S01]  /*a850*/  STL [R1+0x3bc], R6 ;  /* 0x0003bc0601007387 */ /* 0x0005e20000100800 */
[----:B0-----:R-:W-:Y:S01]  /*a860*/  IADD3 R9, P3, R5, R29, RZ ;  /* 0x0000001d05097210 */ /* 0x001fe20007f7e0ff */
[C---:B-1----:R-:W-:Y:S02]  /*a870*/  IMAD R8, R3.reuse, 0x11, RZ ;  /* 0x0000001103087824 */ /* 0x042fe400078e02ff */
[----:B------:R0:W-:Y:S01]  /*a880*/  STL [R1+0x628], R7 ;  /* 0x0006280701007387 */ /* 0x0001e20000100800 */
[----:B--2---:R-:W-:Y:S02]  /*a890*/  IMAD R6, R3, 0x3c, RZ ;  /* 0x0000003c03067824 */ /* 0x004fe400078e02ff */
[-C--:B------:R-:W-:Y:S01]  /*a8a0*/  LEA.HI.X.SX32 R10, R8, R2.reuse, 0x1, P0 ;  /* 0x00000002080a7211 */ /* 0x080fe200000f0eff */
[----:B------:R1:W-:Y:S01]  /*a8b0*/  STL [R1+0x55c], R9 ;  /* 0x00055c0901007387 */ /* 0x0003e20000100800 */
[----:B------:R-:W-:Y:S01]  /*a8c0*/  LEA.HI.X.SX32 R8, R5, R2, 0x1, P6 ;  /* 0x0000000205087211 */ /* 0x000fe200030f0eff */
[----:B------:R-:W-:-:S02]  /*a8d0*/  IMAD R5, R3, 0xa0, RZ ;  /* 0x000000a003057824 */ /* 0x000fc400078e02ff */
[----:B0-----:R-:W-:Y:S01]  /*a8e0*/  IMAD R7, R3, 0x1e, RZ ;  /* 0x0000001e03077824 */ /* 0x001fe200078e02ff */
[----:B------:R-:W-:Y:S01]  /*a8f0*/  STL [R1+0x6b0], R10 ;  /* 0x0006b00a01007387 */ /* 0x000fe20000100800 */
[----:B-1----:R-:W-:-:S05]  /*a900*/  IADD3 R9, P0, R6, R29, RZ ;  /* 0x0000001d06097210 */ /* 0x002fca0007f1e0ff */
        /* <DEDUP_REMOVED lines=13> */
[C---:B--2---:R-:W-:Y:S02]  /*a9e0*/  IMAD R5, R3.reuse, 0x34, RZ ;  /* 0x0000003403057824 */ /* 0x044fe400078e02ff */
[-C--:B------:R-:W-:Y:S01]  /*a9f0*/  LEA.HI.X.SX32 R10, R8, R2.reuse, 0x1, P6 ;  /* 0x00000002080a7211 */ /* 0x080fe200030f0eff */
[----:B------:R1:W-:Y:S01]  /*aa00*/  STL [R1+0x59c], R9 ;  /* 0x00059c0901007387 */ /* 0x0003e20000100800 */
[----:B------:R-:W-:Y:S01]  /*aa10*/  LEA.HI.X.SX32 R8, R6, R2, 0x1, P5 ;  /* 0x0000000206087211 */ /* 0x000fe200028f0eff */
[----:B0-----:R-:W-:-:S02]  /*aa20*/  IMAD R7, R3, 0x1a, RZ ;  /* 0x0000001a03077824 */ /* 0x001fc400078e02ff */
[----:B------:R-:W-:Y:S01]  /*aa30*/  STL [R1+0x6c0], R10 ;  /* 0x0006c00a01007387 */ /* 0x000fe20000100800 */
[----:B-1----:R-:W-:Y:S01]  /*aa40*/  IADD3 R9, P6, R5, R29, RZ ;  /* 0x0000001d05097210 */ /* 0x002fe20007fde0ff */
        /* <DEDUP_REMOVED lines=8> */
[----:B0-----:R-:W-:Y:S01]  /*aad0*/  IADD3 R9, P0, R6, R29, RZ ;  /* 0x0000001d06097210 */ /* 0x001fe20007f1e0ff */
[----:B------:R-:W-:Y:S01]  /*aae0*/  IMAD R6, R3, 0xd, RZ ;  /* 0x0000000d03067824 */ /* 0x000fe200078e02ff */
[----:B-1----:R-:W-:-:S03]  /*aaf0*/  LEA.HI.X.SX32 R8, R7, R2, 0x1, P6 ;  /* 0x0000000207087211 */ /* 0x002fc600030f0eff */
[----:B------:R0:W-:Y:S01]  /*ab00*/  STL [R1+0x43c], R9 ;  /* 0x00043c0901007387 */ /* 0x0001e20000100800 */
[----:B------:R-:W-:Y:S01]  /*ab10*/  IMAD R7, R3, 0x2c, RZ ;  /* 0x0000002c03077824 */ /* 0x000fe200078e02ff */
[-C--:B------:R-:W-:Y:S02]  /*ab20*/  LEA.HI.X.SX32 R6, R6, R2.reuse, 0x1, P5 ;  /* 0x0000000206067211 */ /* 0x080fe400028f0eff */
[----:B------:R1:W-:Y:S01]  /*ab30*/  STL [R1+0x668], R8 ;  /* 0x0006680801007387 */ /* 0x0003e20000100800 */
[C---:B0-----:R-:W-:Y:S02]  /*ab40*/  IADD3 R9, P6, R5.reuse, R29, RZ ;  /* 0x0000001d05097210 */ /* 0x041fe40007fde0ff */
[----:B------:R-:W-:-:S03]  /*ab50*/  LEA.HI.X.SX32 R5, R5, R2, 0x1, P1 ;  /* 0x0000000205057211 */ /* 0x000fc600008f0eff */
[----:B------:R0:W-:Y:S01]  /*ab60*/  STL [R1+0x5dc], R9 ;  /* 0x0005dc0901007387 */ /* 0x0001e20000100800 */
[----:B-1----:R-:W-:-:S03]  /*ab70*/  IMAD R8, R3, 0x16, RZ ;  /* 0x0000001603087824 */ /* 0x002fc600078e02ff */
[----:B------:R1:W-:Y:S01]  /*ab80*/  STL [R1+0x6d0], R6 ;  /* 0x0006d00601007387 */ /* 0x0003e20000100800 */
[----:B0-----:R-:W-:Y:S01]  /*ab90*/  IADD3 R9, P5, R7, R29, RZ ;  /* 0x0000001d07097210 */ /* 0x001fe20007fbe0ff */
[----:B-1----:R-:W-:-:S04]  /*aba0*/  IMAD R6, R3, 0x48, RZ ;  /* 0x0000004803067824 */ /* 0x002fc800078e02ff */
[----:B------:R0:W-:Y:S04]  /*abb0*/  STL [R1+0x68c], R9 ;  /* 0x00068c0901007387 */ /* 0x0001e80000100800 */
[----:B------:R1:W-:Y:S01]  /*abc0*/  STL [R1+0x478], R5 ;  /* 0x0004780501007387 */ /* 0x0003e20000100800 */
[-C--:B0-----:R-:W-:Y:S02]  /*abd0*/  IADD3 R9, P1, R8, R29.reuse, RZ ;  /* 0x0000001d08097210 */ /* 0x081fe40007f3e0ff */
[-C--:B-1----:R-:W-:Y:S01]  /*abe0*/  LEA.HI.X.SX32 R5, R7, R2.reuse, 0x1, P6 ;  /* 0x0000000207057211 */ /* 0x082fe200030f0eff */
[C---:B------:R-:W-:Y:S01]  /*abf0*/  IMAD R7, R3.reuse, 0x24, RZ ;  /* 0x0000002403077824 */ /* 0x040fe200078e02ff */
[----:B------:R-:W-:Y:S01]  /*ac00*/  IADD3 R10, P6, R6, R29, RZ ;  /* 0x0000001d060a7210 */ /* 0x000fe20007fde0ff */
[----:B------:R0:W-:Y:S04]  /*ac10*/  STL [R1+0x6e4], R9 ;  /* 0x0006e40901007387 */ /* 0x0001e80000100800 */
[----:B------:R1:W-:Y:S04]  /*ac20*/  STL [R1+0x5d8], R5 ;  /* 0x0005d80501007387 */ /* 0x0003e80000100800 */
[----:B------:R2:W-:Y:S01]  /*ac30*/  STL [R1+0x61c], R10 ;  /* 0x00061c0a01007387 */ /* 0x0005e20000100800 */
[----:B0-----:R-:W-:Y:S01]  /*ac40*/  LEA.HI.X.SX32 R9, R8, R2, 0x1, P5 ;  /* 0x0000000208097211 */ /* 0x001fe200028f0eff */
[----:B------:R-:W-:-:S02]  /*ac50*/  IMAD R8, R3, 0x12, RZ ;  /* 0x0000001203087824 */ /* 0x000fc400078e02ff */
[----:B-1----:R-:W-:Y:S01]  /*ac60*/  IMAD R5, R3, 0xb, RZ ;  /* 0x0000000b03057824 */ /* 0x002fe200078e02ff */
[-C--:B--2---:R-:W-:Y:S01]  /*ac70*/  IADD3 R10, P5, R7, R29.reuse, RZ ;  /* 0x0000001d070a7210 */ /* 0x084fe20007fbe0ff */
[----:B------:R0:W-:Y:S04]  /*ac80*/  STL [R1+0x688], R9 ;  /* 0x0006880901007387 */ /* 0x0001e80000100800 */
[----:B------:R1:W-:Y:S01]  /*ac90*/  STL [R1+0x6ac], R10 ;  /* 0x0006ac0a01007387 */ /* 0x0003e20000100800 */
[----:B0-----:R-:W-:Y:S01]  /*aca0*/  LEA.HI.X.SX32 R9, R5, R2, 0x1, P1 ;  /* 0x0000000205097211 */ /* 0x001fe200008f0eff */
[----:B------:R-:W-:Y:S01]  /*acb0*/  IMAD R5, R3, 0x70, RZ ;  /* 0x0000007003057824 */ /* 0x000fe200078e02ff */
[----:B-1----:R-:W-:-:S03]  /*acc0*/  IADD3 R10, P1, R8, R29, RZ ;  /* 0x0000001d080a7210 */ /* 0x002fc60007f3e0ff */
[----:B------:R0:W-:Y:S01]  /*acd0*/  STL [R1+0x6e0], R9 ;  /* 0x0006e00901007387 */ /* 0x0001e20000100800 */
[----:B------:R-:W-:-:S03]  /*ace0*/  LEA.HI.X.SX32 R6, R6, R2, 0x1, P2 ;  /* 0x0000000206067211 */ /* 0x000fc600010f0eff */
[----:B------:R1:W-:Y:S01]  /*acf0*/  STL [R1+0x6f4], R10 ;  /* 0x0006f40a01007387 */ /* 0x0003e20000100800 */
[-C--:B------:R-:W-:Y:S01]  /*ad00*/  LEA.HI.X.SX32 R7, R7, R2.reuse, 0x1, P6 ;  /* 0x0000000207077211 */ /* 0x080fe200030f0eff */
[----:B0-----:R-:W-:Y:S01]  /*ad10*/  IMAD R9, R3, 0x38, RZ ;  /* 0x0000003803097824 */ /* 0x001fe200078e02ff */
[-C--:B-1----:R-:W-:Y:S01]  /*ad20*/  IADD3 R10, P2, R5, R29.reuse, RZ ;  /* 0x0000001d050a7210 */ /* 0x082fe20007f5e0ff */
[----:B------:R0:W-:Y:S03]  /*ad30*/  STL [R1+0x4f8], R6 ;  /* 0x0004f80601007387 */ /* 0x0001e60000100800 */
[----:B------:R-:W-:Y:S01]  /*ad40*/  IADD3 R11, P6, R9, R29, RZ ;  /* 0x0000001d090b7210 */ /* 0x000fe20007fde0ff */
[----:B------:R1:W-:Y:S04]  /*ad50*/  STL [R1+0x57c], R10 ;  /* 0x00057c0a01007387 */ /* 0x0003e80000100800 */
[----:B------:R2:W-:Y:S01]  /*ad60*/  STL [R1+0x618], R7 ;  /* 0x0006180701007387 */ /* 0x0005e20000100800 */
[----:B0-----:R-:W-:Y:S01]  /*ad70*/  IMAD R6, R3, 0x1c, RZ ;  /* 0x0000001c03067824 */ /* 0x001fe200078e02ff */
[----:B-1----:R-:W-:-:S02]  /*ad80*/  LEA.HI.X.SX32 R10, R8, R2, 0x1, P5 ;  /* 0x00000002080a7211 */ /* 0x002fc400028f0eff */
[----:B------:R0:W-:Y:S01]  /*ad90*/  STL [R1+0x65c], R11 ;  /* 0x00065c0b01007387 */ /* 0x0001e20000100800 */
[----:B--2---:R-:W-:-:S03]  /*ada0*/  IMAD R7, R3, 0x9, RZ ;  /* 0x0000000903077824 */ /* 0x004fc600078e02ff */
[----:B------:R1:W-:Y:S01]  /*adb0*/  STL [R1+0x6a8], R10 ;  /* 0x0006a80a01007387 */ /* 0x0003e20000100800 */
[----:B------:R-:W-:Y:S01]  /*adc0*/  IMAD R8, R3, 0xe, RZ ;  /* 0x0000000e03087824 */ /* 0x000fe200078e02ff */
[----:B0-----:R-:W-:Y:S02]  /*add0*/  IADD3 R11, P5, R6, R29, RZ ;  /* 0x0000001d060b7210 */ /* 0x001fe40007fbe0ff */
[----:B-1----:R-:W-:-:S03]  /*ade0*/  LEA.HI.X.SX32 R10, R7, R2, 0x1, P1 ;  /* 0x00000002070a7211 */ /* 0x002fc600008f0eff */
[----:B------:R0:W-:Y:S01]  /*adf0*/  STL [R1+0x6cc], R11 ;  /* 0x0006cc0b01007387 */ /* 0x0001e20000100800 */
[----:B------:R-:W-:-:S03]  /*ae00*/  IMAD R7, R3, 0x50, RZ ;  /* 0x0000005003077824 */ /* 0x000fc600078e02ff */
[----:B------:R1:W-:Y:S01]  /*ae10*/  STL [R1+0x6f0], R10 ;  /* 0x0006f00a01007387 */ /* 0x0003e20000100800 */
[-C--:B0-----:R-:W-:Y:S02]  /*ae20*/  IADD3 R11, P1, R8, R29.reuse, RZ ;  /* 0x0000001d080b7210 */ /* 0x081fe40007f3e0ff */
[----:B-1----:R-:W-:Y:S01]  /*ae30*/  LEA.HI.X.SX32 R10, R5, R2, 0x1, P4 ;  /* 0x00000002050a7211 */ /* 0x002fe200020f0eff */
[----:B------:R-:W-:Y:S02]  /*ae40*/  IMAD R5, R3, 0x28, RZ ;  /* 0x0000002803057824 */ /* 0x000fe400078e02ff */
[----:B------:R0:W-:Y:S01]  /*ae50*/  STL [R1+0x704], R11 ;  /* 0x0007040b01007387 */ /* 0x0001e20000100800 */
[----:B------:R-:W-:-:S03]  /*ae60*/  IADD3 R12, P4, R7, R29, RZ ;  /* 0x0000001d070c7210 */ /* 0x000fc60007f9e0ff */
[----:B------:R1:W-:Y:S01]  /*ae70*/  STL [R1+0x3b8], R10 ;  /* 0x0003b80a01007387 */ /* 0x0003e20000100800 */
[-C--:B0-----:R-:W-:Y:S02]  /*ae80*/  LEA.HI.X.SX32 R11, R9, R2.reuse, 0x1, P2 ;  /* 0x00000002090b7211 */ /* 0x081fe400010f0eff */
[----:B------:R-:W-:Y:S01]  /*ae90*/  IADD3 R9, P2, R5, R29, RZ ;  /* 0x0000001d05097210 */ /* 0x000fe20007f5e0ff */
[----:B-1----:R-:W-:Y:S01]  /*aea0*/  IMAD R10, R3, 0x14, RZ ;  /* 0x00000014030a7824 */ /* 0x002fe200078e02ff */
[----:B------:R-:W-:Y:S01]  /*aeb0*/  STL [R1+0x5fc], R12 ;  /* 0x0005fc0c01007387 */ /* 0x000fe20000100800 */
[----:B------:R-:W-:-:S03]  /*aec0*/  LEA.HI.X.SX32 R6, R6, R2, 0x1, P6 ;  /* 0x0000000206067211 */ /* 0x000fc600030f0eff */
[----:B------:R0:W-:Y:S04]  /*aed0*/  STL [R1+0x578], R11 ;  /* 0x0005780b01007387 */ /* 0x0001e80000100800 */
[----:B------:R1:W-:Y:S01]  /*aee0*/  STL [R1+0x69c], R9 ;  /* 0x00069c0901007387 */ /* 0x0003e20000100800 */
[----:B------:R-:W-:Y:S01]  /*aef0*/  LEA.HI.X.SX32 R8, R8, R2, 0x1, P5 ;  /* 0x0000000208087211 */ /* 0x000fe200028f0eff */
[----:B0-----:R-:W-:Y:S01]  /*af00*/  IMAD R11, R3, 0xa, RZ ;  /* 0x0000000a030b7824 */ /* 0x001fe200078e02ff */
[-C--:B-1----:R-:W-:Y:S01]  /*af10*/  IADD3 R9, P6, R10, R29.reuse, RZ ;  /* 0x0000001d0a097210 */ /* 0x082fe20007fde0ff */
[----:B------:R0:W-:Y:S03]  /*af20*/  STL [R1+0x658], R6 ;  /* 0x0006580601007387 */ /* 0x0001e60000100800 */
[----:B------:R-:W-:Y:S01]  /*af30*/  IADD3 R12, P5, R11, R29, RZ ;  /* 0x0000001d0b0c7210 */ /* 0x000fe20007fbe0ff */
[----:B------:R1:W-:Y:S01]  /*af40*/  STL [R1+0x6ec], R9 ;  /* 0x0006ec0901007387 */ /* 0x0003e20000100800 */
[----:B0-----:R-:W-:-:S03]  /*af50*/  IMAD R6, R3, 0x7, RZ ;  /* 0x0000000703067824 */ /* 0x001fc600078e02ff */
[----:B------:R0:W-:Y:S01]  /*af60*/  STL [R1+0x6c8], R8 ;  /* 0x0006c80801007387 */ /* 0x0001e20000100800 */
[C---:B-1----:R-:W-:Y:S01]  /*af70*/  IMAD R9, R3.reuse, 0x60, RZ ;  /* 0x0000006003097824 */ /* 0x042fe200078e02ff */
[----:B------:R-:W-:Y:S02]  /*af80*/  LEA.HI.X.SX32 R6, R6, R2, 0x1, P1 ;  /* 0x0000000206067211 */ /* 0x000fe400008f0eff */
[----:B------:R1:W-:Y:S01]  /*af90*/  STL [R1+0x714], R12 ;  /* 0x0007140c01007387 */ /* 0x0003e20000100800 */
[----:B0-----:R-:W-:-:S03]  /*afa0*/  IMAD R8, R3, 0x30, RZ ;  /* 0x0000003003087824 */ /* 0x001fc600078e02ff */
[----:B------:R0:W-:Y:S01]  /*afb0*/  STL [R1+0x700], R6 ;  /* 0x0007000601007387 */ /* 0x0001e20000100800 */
[----:B-1----:R-:W-:-:S05]  /*afc0*/  IADD3 R12, P1, R9, R29, RZ ;  /* 0x0000001d090c7210 */ /* 0x002fca0007f3e0ff */
[----:B------:R1:W-:Y:S01]  /*afd0*/  STL [R1+0x5bc], R12 ;  /* 0x0005bc0c01007387 */ /* 0x0003e20000100800 */
[-C--:B0-----:R-:W-:Y:S01]  /*afe0*/  LEA.HI.X.SX32 R6, R7, R2.reuse, 0x1, P3 ;  /* 0x0000000207067211 */ /* 0x081fe200018f0eff */
[----:B------:R-:W-:Y:S01]  /*aff0*/  IMAD R7, R3, 0x18, RZ ;  /* 0x0000001803077824 */ /* 0x000fe200078e02ff */
[----:B------:R-:W-:-:S03]  /*b000*/  LEA.HI.X.SX32 R5, R5, R2, 0x1, P4 ;  /* 0x0000000205057211 */ /* 0x000fc600020f0eff */
[----:B------:R0:W-:Y:S01]  /*b010*/  STL [R1+0x4b8], R6 ;  /* 0x0004b80601007387 */ /* 0x0001e20000100800 */
[-C--:B-1----:R-:W-:Y:S02]  /*b020*/  IADD3 R12, P3, R8, R29.reuse, RZ ;  /* 0x0000001d080c7210 */ /* 0x082fe40007f7e0ff */
[----:B------:R-:W-:-:S03]  /*b030*/  IADD3 R13, P4, R7, R29, RZ ;  /* 0x0000001d070d7210 */ /* 0x000fc60007f9e0ff */
[----:B------:R1:W-:Y:S01]  /*b040*/  STL [R1+0x67c], R12 ;  /* 0x00067c0c01007387 */ /* 0x0003e20000100800 */
[----:B0-----:R-:W-:-:S03]  /*b050*/  IMAD R6, R3, 0xc, RZ ;  /* 0x0000000c03067824 */ /* 0x001fc600078e02ff */
[----:B------:R0:W-:Y:S01]  /*b060*/  STL [R1+0x5f8], R5 ;  /* 0x0005f80501007387 */ /* 0x0001e20000100800 */
[----:B-1----:R-:W-:-:S03]  /*b070*/  LEA.HI.X.SX32 R12, R10, R2, 0x1, P2 ;  /* 0x000000020a0c7211 */ /* 0x002fc600010f0eff */
[----:B------:R-:W-:Y:S01]  /*b080*/  STL [R1+0x6dc], R13 ;  /* 0x0006dc0d01007387 */ /* 0x000fe20000100800 */
[----:B------:R-:W-:Y:S01]  /*b090*/  IADD3 R14, P2, R6, R29, RZ ;  /* 0x0000001d060e7210 */ /* 0x000fe20007f5e0ff */
[C---:B------:R-:W-:Y:S02]  /*b0a0*/  IMAD R10, R3.reuse, 0x5, RZ ;  /* 0x00000005030a7824 */ /* 0x040fe400078e02ff */
[----:B0-----:R-:W-:Y:S01]  /*b0b0*/  IMAD R5, R3, 0x6, RZ ;  /* 0x0000000603057824 */ /* 0x001fe200078e02ff */
[----:B------:R0:W-:Y:S04]  /*b0c0*/  STL [R1+0x698], R12 ;  /* 0x0006980c01007387 */ /* 0x0001e80000100800 */
[----:B------:R-:W-:Y:S01]  /*b0d0*/  STL [R1+0x70c], R14 ;  /* 0x00070c0e01007387 */ /* 0x000fe20000100800 */
[----:B0-----:R-:W-:-:S02]  /*b0e0*/  LEA.HI.X.SX32 R12, R11, R2, 0x1, P6 ;  /* 0x000000020b0c7211 */ /* 0x001fc400030f0eff */
[----:B------:R-:W-:Y:S02]  /*b0f0*/  IADD3 R13, P6, R5, R29, RZ ;  /* 0x0000001d050d7210 */ /* 0x000fe40007fde0ff */
[-C--:B------:R-:W-:Y:S01]  /*b100*/  LEA.HI.X.SX32 R11, R10, R2.reuse, 0x1, P5 ;  /* 0x000000020a0b7211 */ /* 0x080fe200028f0eff */
[----:B------:R0:W-:Y:S01]  /*b110*/  STL [R1+0x6e8], R12 ;  /* 0x0006e80c01007387 */ /* 0x0001e20000100800 */
[----:B------:R-:W-:-:S03]  /*b120*/  LEA.HI.X.SX32 R10, R9, R2, 0x1, P0 ;  /* 0x00000002090a7211 */ /* 0x000fc600000f0eff */
[----:B------:R-:W-:Y:S01]  /*b130*/  STL [R1+0x724], R13 ;  /* 0x0007240d01007387 */ /* 0x000fe20000100800 */
[----:B0-----:R-:W-:-:S03]  /*b140*/  LEA R12, P5, R3, R29, 0x7 ;  /* 0x0000001d030c7211 */ /* 0x001fc600078a38ff */
[----:B------:R0:W-:Y:S01]  /*b150*/  STL [R1+0x710], R11 ;  /* 0x0007100b01007387 */ /* 0x0001e20000100800 */
[----:B------:R-:W-:-:S03]  /*b160*/  LEA.HI.X.SX32 R9, R8, R2, 0x1, P1 ;  /* 0x0000000208097211 */ /* 0x000fc600008f0eff */
[----:B------:R-:W-:Y:S01]  /*b170*/  STL [R1+0x53c], R12 ;  /* 0x00053c0c01007387 */ /* 0x000fe20000100800 */
[----:B------:R-:W-:-:S03]  /*b180*/  LEA.HI.X.SX32 R8, R7, R2, 0x1, P3 ;  /* 0x0000000207087211 */ /* 0x000fc600018f0eff */
[----:B------:R1:W-:Y:S01]  /*b190*/  STL [R1+0x438], R10 ;  /* 0x0004380a01007387 */ /* 0x0003e20000100800 */
[----:B0-----:R-:W-:-:S05]  /*b1a0*/  LEA R11, P0, R3, R29, 0x6 ;  /* 0x0000001d030b7211 */ /* 0x001fca00078030ff */
[----:B------:R-:W-:Y:S01]  /*b1b0*/  STL [R1+0x63c], R11 ;  /* 0x00063c0b01007387 */ /* 0x000fe20000100800 */
[----:B-1----:R-:W-:-:S03]  /*b1c0*/  LEA R10, P1, R3, R29, 0x5 ;  /* 0x0000001d030a7211 */ /* 0x002fc600078228ff */
[----:B------:R0:W-:Y:S04]  /*b1d0*/  STL [R1+0x5b8], R9 ;  /* 0x0005b80901007387 */ /* 0x0001e80000100800 */
[----:B------:R-:W-:Y:S04]  /*b1e0*/  STL [R1+0x6bc], R10 ;  /* 0x0006bc0a01007387 */ /* 0x000fe80000100800 */
[----:B------:R1:W-:Y:S01]  /*b1f0*/  STL [R1+0x678], R8 ;  /* 0x0006780801007387 */ /* 0x0003e20000100800 */
[C---:B0-----:R-:W-:Y:S01]  /*b200*/  LEA R9, P3, R3.reuse, R29, 0x4 ;  /* 0x0000001d03097211 */ /* 0x041fe200078620ff */
[----:B------:R-:W-:Y:S01]  /*b210*/  IMAD.SHL.U32 R7, R3, 0x2, RZ ;  /* 0x0000000203077824 */ /* 0x000fe200078e00ff */
[----:B-1----:R-:W-:-:S03]  /*b220*/  LEA.HI.X.SX32 R8, R6, R2, 0x1, P4 ;  /* 0x0000000206087211 */ /* 0x002fc600020f0eff */
[----:B------:R0:W-:Y:S01]  /*b230*/  STL [R1+0x6fc], R9 ;  /* 0x0006fc0901007387 */ /* 0x0001e20000100800 */
[----:B------:R-:W-:-:S03]  /*b240*/  IMAD R6, R3, 0x3, RZ ;  /* 0x0000000303067824 */ /* 0x000fc600078e02ff */
[----:B------:R1:W-:Y:S01]  /*b250*/  STL [R1+0x6d8], R8 ;  /* 0x0006d80801007387 */ /* 0x0003e20000100800 */
[----:B0-----:R-:W-:Y:S02]  /*b260*/  LEA R9, P4, R3, R29, 0x3 ;  /* 0x0000001d03097211 */ /* 0x001fe400078818ff */
[-C--:B-1----:R-:W-:Y:S01]  /*b270*/  LEA.HI.X.SX32 R8, R5, R2.reuse, 0x1, P2 ;  /* 0x0000000205087211 */ /* 0x082fe200010f0eff */
[----:B------:R-:W-:Y:S02]  /*b280*/  IMAD.SHL.U32 R5, R3, 0x40, RZ ;  /* 0x0000004003057824 */ /* 0x000fe400078e00ff */
[----:B------:R0:W-:Y:S04]  /*b290*/  STL [R1+0x71c], R9 ;  /* 0x00071c0901007387 */ /* 0x0001e80000100800 */
[----:B------:R1:W-:Y:S01]  /*b2a0*/  STL [R1+0x708], R8 ;  /* 0x0007080801007387 */ /* 0x0003e20000100800 */
[----:B------:R-:W-:-:S02]  /*b2b0*/  LEA.HI.X.SX32 R5, R5, R2, 0x1, P5 ;  /* 0x0000000205057211 */ /* 0x000fc400028f0eff */
[-C--:B0-----:R-:W-:Y:S02]  /*b2c0*/  IADD3 R9, P2, R7, R29.reuse, RZ ;  /* 0x0000001d07097210 */ /* 0x081fe40007f5e0ff */
[----:B-1----:R-:W-:Y:S02]  /*b2d0*/  LEA.HI.X.SX32 R8, R6, R2, 0x1, P6 ;  /* 0x0000000206087211 */ /* 0x002fe400030f0eff */
[C---:B------:R-:W-:Y:S01]  /*b2e0*/  LEA R6, P6, R3.reuse, R29, 0x2 ;  /* 0x0000001d03067211 */ /* 0x040fe200078c10ff */
[----:B------:R0:W-:Y:S04]  /*b2f0*/  STL [R1+0x734], R9 ;  /* 0x0007340901007387 */ /* 0x0001e80000100800 */
[----:B------:R1:W-:Y:S04]  /*b300*/  STL [R1+0x720], R8 ;  /* 0x0007200801007387 */ /* 0x0003e80000100800 */
[----:B------:R2:W-:Y:S01]  /*b310*/  STL [R1+0x72c], R6 ;  /* 0x00072c0601007387 */ /* 0x0005e20000100800 */
[----:B0-----:R-:W-:-:S03]  /*b320*/  IMAD.SHL.U32 R9, R3, 0x20, RZ ;  /* 0x0000002003097824 */ /* 0x001fc600078e00ff */
[----:B------:R0:W-:Y:S01]  /*b330*/  STL [R1+0x538], R5 ;  /* 0x0005380501007387 */ /* 0x0001e20000100800 */
[----:B-1----:R-:W-:Y:S01]  /*b340*/  IMAD.SHL.U32 R8, R3, 0x10, RZ ;  /* 0x0000001003087824 */ /* 0x002fe200078e00ff */
[----:B------:R-:W-:Y:S01]  /*b350*/  LEA.HI.X.SX32 R9, R9, R2, 0x1, P0 ;  /* 0x0000000209097211 */ /* 0x000fe200000f0eff */
[----:B--2---:R-:W-:-:S03]  /*b360*/  IMAD.SHL.U32 R6, R3, 0x8, RZ ;  /* 0x0000000803067824 */ /* 0x004fc600078e00ff */
[-C--:B------:R-:W-:Y:S01]  /*b370*/  LEA.HI.X.SX32 R8, R8, R2.reuse, 0x1, P1 ;  /* 0x0000000208087211 */ /* 0x080fe200008f0eff */
[----:B0-----:R-:W-:Y:S01]  /*b380*/  IMAD.SHL.U32 R5, R3, 0x4, RZ ;  /* 0x0000000403057824 */ /* 0x001fe200078e00ff */
[-C--:B------:R-:W-:Y:S01]  /*b390*/  LEA.HI.X.SX32 R6, R6, R2.reuse, 0x1, P3 ;  /* 0x0000000206067211 */ /* 0x080fe200018f0eff */
[----:B------:R-:W-:Y:S03]  /*b3a0*/  STL [R1+0x638], R9 ;  /* 0x0006380901007387 */ /* 0x000fe60000100800 */
[-C--:B------:R-:W-:Y:S01]  /*b3b0*/  LEA.HI.X.SX32 R5, R5, R2.reuse, 0x1, P4 ;  /* 0x0000000205057211 */ /* 0x080fe200020f0eff */
[----:B------:R-:W-:Y:S01]  /*b3c0*/  STL [R1+0x6b8], R8 ;  /* 0x0006b80801007387 */ /* 0x000fe20000100800 */
[-C--:B------:R-:W-:Y:S02]  /*b3d0*/  LEA.HI.X.SX32 R3, R3, R2.reuse, 0x1, P2 ;  /* 0x0000000203037211 */ /* 0x080fe400010f0eff */
[----:B------:R-:W-:Y:S01]  /*b3e0*/  LEA.HI.X.SX32 R2, R7, R2, 0x1, P6 ;  /* 0x0000000207027211 */ /* 0x000fe200030f0eff */
[----:B------:R-:W-:Y:S04]  /*b3f0*/  STL [R1+0x6f8], R6 ;  /* 0x0006f80601007387 */ /* 0x000fe80000100800 */
[----:B------:R-:W-:Y:S04]  /*b400*/  STL [R1+0x718], R5 ;  /* 0x0007180501007387 */ /* 0x000fe80000100800 */
[----:B------:R-:W2:Y:S04]  /*b410*/  LDL R7, [R1+0x1f0] ;  /* 0x0001f00001077983 */ /* 0x000ea80000100800 */
[----:B------:R-:W0:Y:S04]  /*b420*/  S2R R29, SR_TID.X ;  /* 0x00000000001d7919 */ /* 0x000e280000002100 */
[----:B------:R-:W-:Y:S04]  /*b430*/  STL [R1+0x730], R3 ;  /* 0x0007300301007387 */ /* 0x000fe80000100800 */
[----:B------:R1:W-:Y:S04]  /*b440*/  STL [R1+0x728], R2 ;  /* 0x0007280201007387 */ /* 0x0003e80000100800 */
[----:B------:R3:W-:Y:S04]  /*b450*/  STL [R1+0xf0], RZ ;  /* 0x0000f0ff01007387 */ /* 0x0007e80000100800 */
[----:B------:R3:W-:Y:S04]  /*b460*/  STL [R1+0xf4], RZ ;  /* 0x0000f4ff01007387 */ /* 0x0007e80000100800 */
[----:B------:R3:W-:Y:S04]  /*b470*/  STL [R1+0xf8], RZ ;  /* 0x0000f8ff01007387 */ /* 0x0007e80000100800 */
[----:B------:R3:W-:Y:S01]  /*b480*/  STL [R1+0xfc], RZ ;  /* 0x0000fcff01007387 */ /* 0x0007e20000100800 */
[----:B0-----:R-:W-:-:S03]  /*b490*/  LOP3.LUT R29, R29, 0x7f, RZ, 0xc0, !PT ;  /* 0x0000007f1d1d7812 */ /* 0x001fc600078ec0ff */
[----:B------:R3:W-:Y:S04]  /*b4a0*/  STL [R1+0xd0], RZ ;  /* 0x0000d0ff01007387 */ /* 0x0007e80000100800 */
[----:B------:R3:W-:Y:S04]  /*b4b0*/  STL [R1+0xd4], RZ ;  /* 0x0000d4ff01007387 */ /* 0x0007e80000100800 */
[----:B------:R3:W-:Y:S04]  /*b4c0*/  STL [R1+0xd8], RZ ;  /* 0x0000d8ff01007387 */ /* 0x0007e80000100800 */
[----:B------:R3:W-:Y:S04]  /*b4d0*/  STL [R1+0xdc], RZ ;  /* 0x0000dcff01007387 */ /* 0x0007e80000100800 */
[----:B------:R3:W-:Y:S01]  /*b4e0*/  STL [R1+0x130], RZ ;  /* 0x000130ff01007387 */ /* 0x0007e20000100800 */
[----:B------:R-:W-:-:S03]  /*b4f0*/  IMAD.SHL.U32 R29, R29, 0x2, RZ ;  /* 0x000000021d1d7824 */ /* 0x000fc600078e00ff */
[----:B------:R3:W-:Y:S04]  /*b500*/  STL [R1+0x134], RZ ;  /* 0x000134ff01007387 */ /* 0x0007e80000100800 */
[----:B------:R3:W-:Y:S04]  /*b510*/  STL [R1+0x138], RZ ;  /* 0x000138ff01007387 */ /* 0x0007e80000100800 */
[----:B------:R3:W-:Y:S04]  /*b520*/  STL [R1+0x13c], RZ ;  /* 0x00013cff01007387 */ /* 0x0007e80000100800 */
[----:B------:R3:W-:Y:S04]  /*b530*/  STL [R1+0x120], RZ ;  /* 0x000120ff01007387 */ /* 0x0007e80000100800 */
[----:B------:R3:W-:Y:S01]  /*b540*/  STL [R1+0x124], RZ ;  /* 0x000124ff01007387 */ /* 0x0007e20000100800 */
[----:B-1----:R-:W-:-:S03]  /*b550*/  LOP3.LUT R2, R29, 0x30, RZ, 0x3c, !PT ;  /* 0x000000301d027812 */ /* 0x002fc600078e3cff */
[----:B------:R3:W-:Y:S01]  /*b560*/  STL [R1+0x128], RZ ;  /* 0x000128ff01007387 */ /* 0x0007e20000100800 */
[----:B------:R-:W-:-:S03]  /*b570*/  LOP3.LUT R3, R29, 0x20, RZ, 0x3c, !PT ;  /* 0x000000201d037812 */ /* 0x000fc600078e3cff */
[----:B------:R3:W-:Y:S01]  /*b580*/  STL [R1+0x12c], RZ ;  /* 0x00012cff01007387 */ /* 0x0007e20000100800 */
[----:B------:R-:W-:-:S03]  /*b590*/  LOP3.LUT R2, R29, 0x60, RZ, 0x3c, !PT ;  /* 0x000000601d027812 */ /* 0x000fc600078e3cff */
[----:B------:R3:W-:Y:S01]  /*b5a0*/  STL [R1+0xe0], RZ ;  /* 0x0000e0ff01007387 */ /* 0x0007e20000100800 */
[----:B------:R-:W-:-:S03]  /*b5b0*/  LOP3.LUT R3, R29, 0x50, RZ, 0x3c, !PT ;  /* 0x000000501d037812 */ /* 0x000fc600078e3cff */
[----:B------:R3:W-:Y:S01]  /*b5c0*/  STL [R1+0xe4], RZ ;  /* 0x0000e4ff01007387 */ /* 0x0007e20000100800 */
[----:B------:R-:W-:-:S03]  /*b5d0*/  LOP3.LUT R3, R4, 0x40, RZ, 0x3c, !PT ;  /* 0x0000004004037812 */ /* 0x000fc600078e3cff */
[----:B------:R3:W-:Y:S04]  /*b5e0*/  STL [R1+0xe8], RZ ;  /* 0x0000e8ff01007387 */ /* 0x0007e80000100800 */
[----:B------:R3:W-:Y:S04]  /*b5f0*/  STL [R1+0xec], RZ ;  /* 0x0000ecff01007387 */ /* 0x0007e80000100800 */
[----:B------:R3:W-:Y:S04]  /*b600*/  STL [R1+0x50], RZ ;  /* 0x000050ff01007387 */ /* 0x0007e80000100800 */
[----:B------:R3:W-:Y:S04]  /*b610*/  STL [R1+0x54], RZ ;  /* 0x000054ff01007387 */ /* 0x0007e80000100800 */
[----:B------:R3:W-:Y:S04]  /*b620*/  STL [R1+0x58], RZ ;  /* 0x000058ff01007387 */ /* 0x0007e80000100800 */
[----:B------:R3:W-:Y:S01]  /*b630*/  STL [R1+0x5c], RZ ;  /* 0x00005cff01007387 */ /* 0x0007e20000100800 */
[----:B------:R-:W-:-:S02]  /*b640*/  ULDC UR4, c[0x0][0x18c] ;  /* 0x0000630000047ab9 */ /* 0x000fc40000000800 */
[----:B------:R-:W-:Y:S01]  /*b650*/  USHF.L.U32 UR4, UR4, 0x7, URZ ;  /* 0x0000000704047899 */ /* 0x000fe2000800063f */
[C---:B------:R-:W-:Y:S02]  /*b660*/  LOP3.LUT R5, R29.reuse, 0x10, RZ, 0x3c, !PT ;  /* 0x000000101d057812 */ /* 0x040fe400078e3cff */
[C---:B------:R-:W-:Y:S01]  /*b670*/  LOP3.LUT R5, R29.reuse, 0x40, RZ, 0x3c, !PT ;  /* 0x000000401d057812 */ /* 0x040fe200078e3cff */
[----:B------:R-:W-:Y:S01]  /*b680*/  USHF.R.S32.HI UR5, URZ, 0x1f, UR4 ;  /* 0x0000001f3f057899 */ /* 0x000fe20008011404 */
[----:B------:R-:W-:Y:S01]  /*b690*/  LOP3.LUT R5, R29, 0x70, RZ, 0x3c, !PT ;  /* 0x000000701d057812 */ /* 0x000fe200078e3cff */
[----:B------:R-:W-:Y:S02]  /*b6a0*/  USHF.L.U32 UR8, UR4, 0x1, URZ ;  /* 0x0000000104087899 */ /* 0x000fe4000800063f */
[----:B------:R-:W-:Y:S01]  /*b6b0*/  USHF.L.U64.HI UR5, UR4, 0x1, UR5 ;  /* 0x0000000104057899 */ /* 0x000fe20008010205 */
[----:B--2---:R-:W-:-:S05]  /*b6c0*/  LOP3.LUT R2, R7, 0x40, RZ, 0x3c, !PT ;  /* 0x0000004007027812 */ /* 0x004fca00078e3cff */
[----:B------:R3:W-:Y:S04]  /*b6d0*/  STL [R1+0x954], R2 ;  /* 0x0009540201007387 */ /* 0x0007e80000100800 */
[----:B------:R3:W-:Y:S02]  /*b6e0*/  STL [R1+0x270], R3 ;  /* 0x0002700301007387 */ /* 0x0007e40000100800 */
.L_x_3:
[----:B---3-5:R-:W2:Y:S01]  /*b6f0*/  LDL R3, [R1+0x1f8] ;  /* 0x0001f80001037983 */ /* 0x028ea20000100800 */
[----:B------:R-:W-:-:S03]  /*b700*/  IMAD.MOV.U32 R5, RZ, RZ, -0x80 ;  /* 0xffffff80ff057424 */ /* 0x000fc600078e00ff */
[----:B--2---:R0:W-:Y:S04]  /*b710*/  STL [R1+0x1638], R3 ;  /* 0x0016380301007387 */ /* 0x0041e80000100800 */
[----:B------:R-:W2:Y:S04]  /*b720*/  LDL R2, [R1+0x1fc] ;  /* 0x0001fc0001027983 */ /* 0x000ea80000100800 */
[----:B0-----:R-:W3:Y:S04]  /*b730*/  LDL R3, [R1+0x334] ;  /* 0x0003340001037983 */ /* 0x001ee80000100800 */
[----:B------:R-:W-:Y:S04]  /*b740*/  STL [R1+0x1600], R28 ;  /* 0x0016001c01007387 */ /* 0x000fe80000100800 */
        /* <DEDUP_REMOVED lines=14> */
[----:B------:R0:W-:Y:S04]  /*b830*/  STL [R1+0x1634], R26 ;  /* 0x0016341a01007387 */ /* 0x0001e80000100800 */
        /* <DEDUP_REMOVED lines=85> */
[----:B------:R-:W-:Y:S01]  /*bd90*/  STL [R1+0x14c4], R29 ;  /* 0x0014c41d01007387 */ /* 0x000fe20000100800 */
[----:B---3--:R-:W-:-:S03]  /*bda0*/  IMAD R5, R3, R5, c[0x0][0x180] ;  /* 0x0000600003057624 */ /* 0x008fc600078e0205 */
[----:B------:R-:W-:Y:S04]  /*bdb0*/  STL [R1+0x14c8], R29 ;  /* 0x0014c81d01007387 */ /* 0x000fe80000100800 */
[----:B------:R-:W-:Y:S04]  /*bdc0*/  STL [R1+0x14cc], R29 ;  /* 0x0014cc1d01007387 */ /* 0x000fe80000100800 */
[----:B------:R-:W-:Y:S04]  /*bdd0*/  STL [R1+0x14d0], R29 ;  /* 0x0014d01d01007387 */ /* 0x000fe80000100800 */
[----:B------:R-:W-:Y:S04]  /*bde0*/  STL [R1+0xb78], R0 ;  /* 0x000b780001007387 */ /* 0x000fe80000100800 */
[----:B------:R-:W2:Y:S01]  /*bdf0*/  LDL.LU R3, [R1+0x1638] ;  /* 0x0016380001037983 */ /* 0x000ea20000300800 */
[----:B------:R-:W-:-:S02]  /*be00*/  ISETP.GT.AND P0, PT, R5, RZ, PT ;  /* 0x000000ff0500720c */ /* 0x000fc40003f04270 */
[----:B0-----:R-:W-:-:S11]  /*be10*/  PRMT R26, RZ, 0x7610, R26 ;  /* 0x00007610ff1a7816 */ /* 0x001fd6000000001a */
[----:B--2---:R-:W2:Y:S01]  /*be20*/  @P0 LDG.E.U16 R26, [R2.64] ;  /* 0x00000006021a0981 */ /* 0x004ea2000c1e1500 */
[----:B------:R-:W-:-:S03]  /*be30*/  ISETP.GT.AND P1, PT, R5, 0x1, PT ;  /* 0x000000010500780c */ /* 0x000fc60003f24270 */
[----:B--2---:R0:W-:Y:S04]  /*be40*/  STL [R1+0xc], R26 ;  /* 0x00000c1a01007387 */ /* 0x0041e80000100800 */
[----:B0-----:R-:W2:Y:S04]  /*be50*/  LDL.LU R26, [R1+0x1634] ;  /* 0x00163400011a7983 */ /* 0x001ea80000300800 */
[----:B------:R-:W3:Y:S04]  /*be60*/  LDL R2, [R1+0x730] ;  /* 0x0007300001027983 */ /* 0x000ee80000100800 */
[----:B------:R-:W3:Y:S01]  /*be70*/  LDL R3, [R1+0x734] ;  /* 0x0007340001037983 */ /* 0x000ee20000100800 */
[----:B------:R-:W-:-:S02]  /*be80*/  PRMT R28, RZ, 0x7610, R28 ;  /* 0x00007610ff1c7816 */ /* 0x000fc4000000001c */
[----:B---3--:R-:W-:-:S04]  /*be90*/  @P1 LOP3.LUT R3, R3, R2, RZ, 0x3c, !PT ;  /* 0x0000000203031212 */ /* 0x008fc800078e3cff */
[----:B------:R-:W-:-:S04]  /*bea0*/  @P1 LOP3.LUT R2, R3, R2, RZ, 0x3c, !PT ;  /* 0x0000000203021212 */ /* 0x000fc800078e3cff */
[----:B------:R-:W-:-:S05]  /*beb0*/  @P1 LOP3.LUT R3, R3, R2, RZ, 0x3c, !PT ;  /* 0x0000000203031212 */ /* 0x000fca00078e3cff */
[----:B------:R-:W3:Y:S01]  /*bec0*/  @P1 LDG.E.U16 R28, [R2.64] ;  /* 0x00000006021c1981 */ /* 0x000ee2000c1e1500 */
[----:B------:R-:W-:-:S03]  /*bed0*/  ISETP.GT.AND P2, PT, R5, 0x2, PT ;  /* 0x000000020500780c */ /* 0x000fc60003f44270 */
[----:B---3--:R0:W-:Y:S04]  /*bee0*/  STL [R1+0x1c], R28 ;  /* 0x00001c1c01007387 */ /* 0x0081e80000100800 */
[----:B0-----:R-:W3:Y:S04]  /*bef0*/  LDL.LU R28, [R1+0x1630] ;  /* 0x00163000011c7983 */ /* 0x001ee80000300800 */
[----:B------:R-:W4:Y:S04]  /*bf00*/  LDL R2, [R1+0x728] ;  /* 0x0007280001027983 */ /* 0x000f280000100800 */
[----:B------:R-:W4:Y:S01]  /*bf10*/  LDL R3, [R1+0x72c] ;  /* 0x00072c0001037983 */ /* 0x000f220000100800 */
[----:B--2---:R-:W-:-:S02]  /*bf20*/  PRMT R26, RZ, 0x7610, R26 ;  /* 0x00007610ff1a7816 */ /* 0x004fc4000000001a */
[----:B----4-:R-:W-:-:S04]  /*bf30*/  @P2 LOP3.LUT R3, R3, R2, RZ, 0x3c, !PT ;  /* 0x0000000203032212 */ /* 0x010fc800078e3cff */
[----:B------:R-:W-:-:S04]  /*bf40*/  @P2 LOP3.LUT R2, R3, R2, RZ, 0x3c, !PT ;  /* 0x0000000203022212 */ /* 0x000fc800078e3cff */
[----:B------:R-:W-:-:S05]  /*bf50*/  @P2 LOP3.LUT R3, R3, R2, RZ, 0x3c, !PT ;  /* 0x0000000203032212 */ /* 0x000fca00078e3cff */
[----:B------:R-:W2:Y:S01]  /*bf60*/  @P2 LDG.E.U16 R26, [R2.64] ;  /* 0x00000006021a2981 */ /* 0x000ea2000c1e1500 */
[----:B------:R-:W-:-:S03]  /*bf70*/  ISETP.GT.AND P3, PT, R5, 0x3, PT ;  /* 0x000000030500780c */ /* 0x000fc60003f64270 */
[----:B--2---:R0:W-:Y:S04]  /*bf80*/  STL [R1+0x2d4], R26 ;  /* 0x0002d41a01007387 */ /* 0x0041e80000100800 */
[----:B0-----:R-:W2:Y:S04]  /*bf90*/  LDL.LU R26, [R1+0x162c] ;  /* 0x00162c00011a7983 */ /* 0x001ea80000300800 */
[----:B------:R-:W4:Y:S04]  /*bfa0*/  LDL R2, [R1+0x720] ;  /* 0x0007200001027983 */ /* 0x000f280000100800 */
[----:B------:R-:W4:Y:S01]  /*bfb0*/  LDL R3, [R1+0x724] ;  /* 0x0007240001037983 */ /* 0x000f220000100800 */
[----:B---3--:R-:W-:-:S02]  /*bfc0*/  PRMT R28, RZ, 0x7610, R28 ;  /* 0x00007610ff1c7816 */ /* 0x008fc4000000001c */
[----:B----4-:R-:W-:-:S04]  /*bfd0*/  @P3 LOP3.LUT R3, R3, R2, RZ, 0x3c, !PT ;  /* 0x0000000203033212 */ /* 0x010fc800078e3cff */
        /* <DEDUP_REMOVED lines=8> */
[----:B------:R-:W-:-:S02]  /*c060*/  PRMT R24, RZ, 0x7610, R24 ;  /* 0x00007610ff187816 */ /* 0x000fc40000000018 */
[----:B----4-:R-:W-:-:S04]  /*c070*/  @P4 LOP3.LUT R3, R3, R2, RZ, 0x3c, !PT ;  /* 0x0000000203034212 */ /* 0x010fc800078e3cff */
[----:B------:R-:W-:-:S04]  /*c080*/  @P4 LOP3.LUT R2, R3, R2, RZ, 0x3c, !PT ;  /* 0x0000000203024212 */ /* 0x000fc800078e3cff */
[----:B------:R-:W-:-:S05]  /*c090*/  @P4 LOP3.LUT R3, R3, R2, RZ, 0x3c, !PT ;  /* 0x0000000203034212 */ /* 0x000fca00078e3cff */
[----:B------:R-:W4:Y:S01]  /*c0a0*/  @P4 LDG.E.U16 R24, [R2.64] ;  /* 0x0000000602184981 */ /* 0x000f22000c1e1500 */
[----:B------:R-:W-:-:S03]  /*c0b0*/  ISETP.GT.AND P5, PT, R5, 0x5, PT ;  /* 0x000000050500780c */ /* 0x000fc60003fa4270 */
[----:B----4-:R0:W-:Y:S04]  /*c0c0*/  STL [R1+0x330], R24 ;  /* 0x0003301801007387 */ /* 0x0101e80000100800 */
[----:B0-----:R-:W4:Y:S04]  /*c0d0*/  LDL.LU R24, [R1+0x1624] ;  /* 0x0016240001187983 */ /* 0x001f280000300800 */
[----:B------:R-:W3:Y:S04]  /*c0e0*/  LDL R2, [R1+0x710] ;  /* 0x0007100001027983 */ /* 0x000ee80000100800 */
[----:B------:R-:W3:Y:S01]  /*c0f0*/  LDL R3, [R1+0x714] ;  /* 0x0007140001037983 */ /* 0x000ee20000100800 */
[----:B--2---:R-:W-:-:S02]  /*c100*/  PRMT R26, RZ, 0x7610, R26 ;  /* 0x00007610ff1a7816 */ /* 0x004fc4000000001a */
[----:B---3--:R-:W-:-:S04]  /*c110*/  @P5 LOP3.LUT R3, R3, R2, RZ, 0x3c, !PT ;  /* 0x0000000203035212 */ /* 0x008fc800078e3cff */
[----:B------:R-:W-:-:S04]  /*c120*/  @P5 LOP3.LUT R2, R3, R2, RZ, 0x3c, !PT ;  /* 0x0000000203025212 */ /* 0x000fc800078e3cff */
[----:B------:R-:W-:-:S05]  /*c130*/  @P5 LOP3.LUT R3, R3, R2, RZ, 0x3c, !PT ;  /* 0x0000000203035212 */ /* 0x000fca00078e3cff */
[----:B------:R-:W2:Y:S01]  /*c140*/  @P5 LDG.E.U16 R26, [R2.64] ;  /* 0x00000006021a5981 */ /* 0x000ea2000c1e1500 */
        /* <DEDUP_REMOVED lines=33> */
[----:B------:R-:W2:Y:S04]  /*c360*/  LDL R2, [R1+0x6f0] ;  /* 0x0006f00001027983 */ /* 0x000ea80000100800 */
[----:B------:R-:W2:Y:S01]  /*c370*/  LDL R3, [R1+0x6f4] ;  /* 0x0006f40001037983 */ /* 0x000ea20000100800 */
[----:B----4-:R-:W-:-:S02]  /*c380*/  PRMT R24, RZ, 0x7610, R24 ;  /* 0x00007610ff187816 */ /* 0x010fc40000000018 */
[----:B--2---:R-:W-:-:S04]  /*c390*/  @P2 LOP3.LUT R3, R3, R2, RZ, 0x3c, !PT ;  /* 0x0000000203032212 */ /* 0x004fc800078e3cff */
        /* <DEDUP_REMOVED lines=16> */
[----:B------:R-:W2:Y:S04]  /*c4a0*/  LDL R2, [R1+0x6e0] ;  /* 0x0006e00001027983 */ /* 0x000ea80000100800 */
[----:B------:R-:W2:Y:S01]  /*c4b0*/  LDL R3, [R1+0x6e4] ;  /* 0x0006e40001037983 */ /* 0x000ea20000100800 */
[----:B---3--:R-:W-:-:S02]  /*c4c0*/  PRMT R28, RZ, 0x7610, R28 ;  /* 0x00007610ff1c7816 */ /* 0x008fc4000000001c */
[----:B--2---:R-:W-:-:S04]  /*c4d0*/  @P4 LOP3.LUT R3, R3, R2, RZ, 0x3c, !PT ;  /* 0x0000000203034212 */ /* 0x004fc800078e3cff */
        /* <DEDUP_REMOVED lines=8> */
[----:B----4-:R-:W-:-:S02]  /*c560*/  PRMT R26, RZ, 0x7610, R26 ;  /* 0x00007610ff1a7816 */ /* 0x010fc4000000001a */
        /* <DEDUP_REMOVED lines=43> */
[----:B------:R0:W3:Y:S04]  /*c820*/  @P4 LDG.E.U16 R28, [R2.64] ;  /* 0x00000006021c4981 */ /* 0x0000e8000c1e1500 */
[----:B0-----:R-:W2:Y:S04]  /*c830*/  LDL R2, [R1+0x6b0] ;  /* 0x0006b00001027983 */ /* 0x001ea80000100800 */
[----:B------:R-:W2:Y:S01]  /*c840*/  LDL R3, [R1+0x6b4] ;  /* 0x0006b40001037983 */ /* 0x000ea20000100800 */
[----:B------:R-:W-:Y:S02]  /*c850*/  ISETP.GT.AND P1, PT, R5, 0x11, PT ;  /* 0x000000110500780c */ /* 0x000fe40003f24270 */
[----:B----4-:R-:W-:-:S11]  /*c860*/  PRMT R24, RZ, 0x7610, R24 ;  /* 0x00007610ff187816 */ /* 0x010fd60000000018 */
[----:B--2---:R-:W-:-:S04]  /*c870*/  @P1 LOP3.LUT R3, R3, R2, RZ, 0x3c, !PT ;  /* 0x0000000203031212 */ /* 0x004fc800078e3cff */
[----:B------:R-:W-:-:S04]  /*c880*/  @P1 LOP3.LUT R2, R3, R2, RZ, 0x3c, !PT ;  /* 0x0000000203021212 */ /* 0x000fc800078e3cff */
[----:B------:R-:W-:-:S05]  /*c890*/  @P1 LOP3.LUT R3, R3, R2, RZ, 0x3c, !PT ;  /* 0x0000000203031212 */ /* 0x000fca00078e3cff */
[----:B------:R-:W2:Y:S04]  /*c8a0*/  @P1 LDG.E.U16 R24, [R2.64] ;  /* 0x0000000602181981 */ /* 0x000ea8000c1e1500 */
[----:B---3--:R-:W-:Y:S01]  /*c8b0*/  STL [R1+0x1490], R28 ;  /* 0x0014901c01007387 */ /* 0x008fe20000100800 */
        /* <DEDUP_REMOVED lines=65> */
[----:B---3--:R-:W-:-:S02]  /*ccd0*/  PRMT R26, RZ, 0x7610, R26 ;  /* 0x00007610ff1a7816 */ /* 0x008fc4000000001a */
[----:B--2---:R-:W-:-:S04]  /*cce0*/  @P2 LOP3.LUT R3, R3, R2, RZ, 0x3c, !PT ;  /* 0x0000000203032212 */ /* 0x004fc800078e3cff */
[----:B------:R-:W-:-:S04]  /*ccf0*/  @P2 LOP3.LUT R2, R3, R2, RZ, 0x3c, !PT ;  /* 0x0000000203022212 */ /* 0x000fc800078e3cff */
[----:B------:R-:W-:-:S05]  /*cd00*/  @P2 LOP3.LUT R3, R3, R2, RZ, 0x3c, !PT ;  /* 0x0000000203032212 */ /* 0x000fca00078e3cff */
[----:B------:R0:W2:Y:S04]  /*cd10*/  @P2 LDG.E.U16 R26, [R2.64] ;  /* 0x00000006021a2981 */ /* 0x0000a8000c1e1500 */
[----:B0-----:R-:W3:Y:S04]  /*cd20*/  LDL R2, [R1+0x670] ;  /* 0x0006700001027983 */ /* 0x001ee80000100800 */
[----:B------:R-:W3:Y:S01]  /*cd30*/  LDL R3, [R1+0x674] ;  /* 0x0006740001037983 */ /* 0x000ee20000100800 */
[----:B------:R-:W-:Y:S02]  /*cd40*/  ISETP.GT.AND P3, PT, R5, 0x19, PT ;  /* 0x000000190500780c */ /* 0x000fe40003f64270 */
[----:B----4-:R-:W-:-:S11]  /*cd50*/  PRMT R22, RZ, 0x7610, R22 ;  /* 0x00007610ff167816 */ /* 0x010fd60000000016 */
        /* <DEDUP_REMOVED lines=77> */
[----:B------:R-:W-:-:S11]  /*d230*/  PRMT R22, RZ, 0x7610, R22 ;  /* 0x00007610ff167816 */ /* 0x000fd60000000016 */
        /* <DEDUP_REMOVED lines=9> */
[----:B------:R-:W-:-:S02]  /*d2d0*/  PRMT R27, RZ, 0x7610, R27 ;  /* 0x00007610ff1b7816 */ /* 0x000fc4000000001b */
[----:B--2---:R-:W-:-:S04]  /*d2e0*/  @P2 LOP3.LUT R3, R3, R2, RZ, 0x3c, !PT ;  /* 0x0000000203032212 */ /* 0x004fc800078e3cff */
[----:B------:R-:W-:-:S04]  /*d2f0*/  @P2 LOP3.LUT R2, R3, R2, RZ, 0x3c, !PT ;  /* 0x0000000203022212 */ /* 0x000fc800078e3cff */
[----:B------:R-:W-:-:S05]  /*d300*/  @P2 LOP3.LUT R3, R3, R2, RZ, 0x3c, !PT ;  /* 0x0000000203032212 */ /* 0x000fca00078e3cff */
[----:B------:R-:W2:Y:S01]  /*d310*/  @P2 LDG.E.U16 R27, [R2.64] ;  /* 0x00000006021b2981 */ /* 0x000ea2000c1e1500 */
[----:B------:R-:W-:-:S03]  /*d320*/  ISETP.GT.AND P3, PT, R5, 0x23, PT ;  /* 0x000000230500780c */ /* 0x000fc60003f64270 */
[----:B--2---:R0:W-:Y:S04]  /*d330*/  STL [R1+0x280], R27 ;  /* 0x0002801b01007387 */ /* 0x0041e80000100800 */
[----:B0-----:R-:W2:Y:S04]  /*d340*/  LDL.LU R27, [R1+0x15b8] ;  /* 0x0015b800011b7983 */ /* 0x001ea80000300800 */
        /* <DEDUP_REMOVED lines=66> */
[----:B---3--:R0:W-:Y:S04]  /*d770*/  STL [R1], R20 ;  /* 0x0000001401007387 */ /* 0x0081e80000100800 */
        /* <DEDUP_REMOVED lines=68> */
[----:B0-----:R-:W3:Y:S04]  /*dbc0*/  LDL R2, [R1+0x5b0] ;  /* 0x0005b00001027983 */ /* 0x001ee80000100800 */
[----:B------:R-:W3:Y:S01]  /*dbd0*/  LDL R3, [R1+0x5b4] ;  /* 0x0005b40001037983 */ /* 0x000ee20000100800 */
[----:B------:R-:W-:Y:S02]  /*dbe0*/  ISETP.GT.AND P2, PT, R5, 0x31, PT ;  /* 0x000000310500780c */ /* 0x000fe40003f44270 */
[----:B--2---:R-:W-:-:S11]  /*dbf0*/  PRMT R27, RZ, 0x7610, R27 ;  /* 0x00007610ff1b7816 */ /* 0x004fd6000000001b */
[----:B---3--:R-:W-:-:S04]  /*dc00*/  @P2 LOP3.LUT R3, R3, R2, RZ, 0x3c, !PT ;  /* 0x0000000203032212 */ /* 0x008fc800078e3cff */
        /* <DEDUP_REMOVED lines=10> */
[----:B------:R-:W3:Y:S04]  /*dcb0*/  @P3 LDG.E.U16 R25, [R2.64] ;  /* 0x0000000602193981 */ /* 0x000ee8000c1e1500 */
[----:B--2---:R-:W-:Y:S04]  /*dcc0*/  STL [R1+0x1460], R27 ;  /* 0x0014601b01007387 */ /* 0x004fe80000100800 */
[----:B------:R-:W-:Y:S01]  /*dcd0*/  STL [R1+0x1464], R27 ;  /* 0x0014641b01007387 */ /* 0x000fe20000100800 */
[----:B------:R-:W-:-:S03]  /*dce0*/  ISETP.GT.AND P4, PT, R5, 0x33, PT ;  /* 0x000000330500780c */ /* 0x000fc60003f84270 */
[----:B---3--:R0:W-:Y:S04]  /*dcf0*/  STL [R1+0x254], R25 ;  /* 0x0002541901007387 */ /* 0x0081e80000100800 */
        /* <DEDUP_REMOVED lines=73> */
[----:B------:R-:W3:Y:S04]  /*e190*/  @P0 LDG.E.U16 R16, [R2.64] ;  /* 0x0000000602100981 */ /* 0x000ee8000c1e1500 */
[----:B--2---:R-:W-:Y:S04]  /*e1a0*/  STL [R1+0x145c], R25 ;  /* 0x00145c1901007387 */ /* 0x004fe80000100800 */
[----:B------:R-:W-:Y:S04]  /*e1b0*/  STL [R1+0x1468], R25 ;  /* 0x0014681901007387 */ /* 0x000fe80000100800 */
[----:B------:R-:W-:Y:S04]  /*e1c0*/  STL [R1+0x146c], R25 ;  /* 0x00146c1901007387 */ /* 0x000fe80000100800 */
[----:B---3--:R0:W-:Y:S04]  /*e1d0*/  STL [R1+0x240], R16 ;  /* 0x0002401001007387 */ /* 0x0081e80000100800 */
[----:B0-----:R-:W2:Y:S04]  /*e1e0*/  LDL.LU R16, [R1+0x156c] ;  /* 0x00156c0001107983 */ /* 0x001ea80000300800 */
[----:B------:R-:W3:Y:S04]  /*e1f0*/  LDL R2, [R1+0x560] ;  /* 0x0005600001027983 */ /* 0x000ee80000100800 */
[----:B------:R-:W3:Y:S01]  /*e200*/  LDL R3, [R1+0x564] ;  /* 0x0005640001037983 */ /* 0x000ee20000100800 */
[----:B------:R-:W-:-:S02]  /*e210*/  ISETP.GT.AND P2, PT, R5, 0x3b, PT ;  /* 0x0000003b0500780c */ /* 0x000fc40003f44270 */
        /* <DEDUP_REMOVED lines=54> */
[----:B------:R0:W2:Y:S04]  /*e580*/  @P2 LDG.E.U16 R16, [R2.64] ;  /* 0x0000000602102981 */ /* 0x0000a8000c1e1500 */
[----:B0-----:R-:W4:Y:S04]  /*e590*/  LDL R2, [R1+0x530] ;  /* 0x0005300001027983 */ /* 0x001f280000100800 */
[----:B------:R-:W4:Y:S01]  /*e5a0*/  LDL R3, [R1+0x534] ;  /* 0x0005340001037983 */ /* 0x000f220000100800 */
[----:B------:R-:W-:Y:S02]  /*e5b0*/  ISETP.GT.AND P3, PT, R5, 0x41, PT ;  /* 0x000000410500780c */ /* 0x000fe40003f64270 */
[----:B---3--:R-:W-:-:S11]  /*e5c0*/  PRMT R23, RZ, 0x7610, R23 ;  /* 0x00007610ff177816 */ /* 0x008fd60000000017 */
[----:B----4-:R-:W-:-:S04]  /*e5d0*/  @P3 LOP3.LUT R3, R3, R2, RZ, 0x3c, !PT ;  /* 0x0000000203033212 */ /* 0x010fc800078e3cff */
[----:B------:R-:W-:-:S04]  /*e5e0*/  @P3 LOP3.LUT R2, R3, R2, RZ, 0x3c, !PT ;  /* 0x0000000203023212 */ /* 0x000fc800078e3cff */
[----:B------:R-:W-:-:S05]  /*e5f0*/  @P3 LOP3.LUT R3, R3, R2, RZ, 0x3c, !PT ;  /* 0x0000000203033212 */ /* 0x000fca00078e3cff */
[----:B------:R0:W3:Y:S04]  /*e600*/  @P3 LDG.E.U16 R23, [R2.64] ;  /* 0x0000000602173981 */ /* 0x0000e8000c1e1500 */
[----:B0-----:R-:W4:Y:S04]  /*e610*/  LDL R2, [R1+0x528] ;  /* 0x0005280001027983 */ /* 0x001f280000100800 */
[----:B------:R-:W4:Y:S01]  /*e620*/  LDL R3, [R1+0x52c] ;  /* 0x00052c0001037983 */ /* 0x000f220000100800 */
[----:B------:R-:W-:Y:S02]  /*e630*/  ISETP.GT.AND P4, PT, R5, 0x42, PT ;  /* 0x000000420500780c */ /* 0x000fe40003f84270 */
[----:B------:R-:W-:-:S11]  /*e640*/  PRMT R14, RZ, 0x7610, R14 ;  /* 0x00007610ff0e7816 */ /* 0x000fd6000000000e */
[----:B----4-:R-:W-:-:S04]  /*e650*/  @P4 LOP3.LUT R3, R3, R2, RZ, 0x3c, !PT ;  /* 0x0000000203034212 */ /* 0x010fc800078e3cff */
[----:B------:R-:W-:-:S04]  /*e660*/  @P4 LOP3.LUT R2, R3, R2, RZ, 0x3c, !PT ;  /* 0x0000000203024212 */ /* 0x000fc800078e3cff */
[----:B------:R-:W-:-:S05]  /*e670*/  @P4 LOP3.LUT R3, R3, R2, RZ, 0x3c, !PT ;  /* 0x0000000203034212 */ /* 0x000fca00078e3cff */
[----:B------:R-:W4:Y:S04]  /*e680*/  @P4 LDG.E.U16 R14, [R2.64] ;  /* 0x00000006020e4981 */ /* 0x000f28000c1e1500 */
[----:B---3--:R-:W-:Y:S04]  /*e690*/  STL [R1+0x1470], R23 ;  /* 0x0014701701007387 */ /* 0x008fe80000100800 */
[----:B------:R-:W-:Y:S04]  /*e6a0*/  STL [R1+0x1474], R23 ;  /* 0x0014741701007387 */ /* 0x000fe80000100800 */
[----:B------:R-:W-:Y:S04]  /*e6b0*/  STL [R1+0x1478], R23 ;  /* 0x0014781701007387 */ /* 0x000fe80000100800 */
[----:B----4-:R0:W-:Y:S04]  /*e6c0*/  STL [R1+0x22c], R14 ;  /* 0x00022c0e01007387 */ /* 0x0101e80000100800 */
[----:B0-----:R-:W3:Y:S04]  /*e6d0*/  LDL.LU R14, [R1+0x1554] ;  /* 0x00155400010e7983 */ /* 0x001ee80000300800 */
[----:B------:R-:W4:Y:S04]  /*e6e0*/  LDL R2, [R1+0x520] ;  /* 0x0005200001027983 */ /* 0x000f280000100800 */
[----:B------:R-:W4:Y:S01]  /*e6f0*/  LDL R3, [R1+0x524] ;  /* 0x0005240001037983 */ /* 0x000f220000100800 */
[----:B------:R-:W-:-:S02]  /*e700*/  ISETP.GT.AND P1, PT, R5, 0x43, PT ;  /* 0x000000430500780c */ /* 0x000fc40003f24270 */
[----:B------:R-:W-:-:S11]  /*e710*/  PRMT R21, RZ, 0x7610, R21 ;  /* 0x00007610ff157816 */ /* 0x000fd60000000015 */
        /* <DEDUP_REMOVED lines=140> */
[----:B------:R0:W3:Y:S04]  /*efe0*/  @P4 LDG.E.U16 R19, [R2.64] ;  /* 0x0000000602134981 */ /* 0x0000e8000c1e1500 */
[----:B0-----:R-:W2:Y:S04]  /*eff0*/  LDL R2, [R1+0x4a8] ;  /* 0x0004a80001027983 */ /* 0x001ea80000100800 */
[----:B------:R-:W2:Y:S01]  /*f000*/  LDL R3, [R1+0x4ac] ;  /* 0x0004ac0001037983 */ /* 0x000ea20000100800 */
[----:B------:R-:W-:Y:S02]  /*f010*/  ISETP.GT.AND P1, PT, R5, 0x52, PT ;  /* 0x000000520500780c */ /* 0x000fe40003f24270 */
[----:B------:R-:W-:-:S11]  /*f020*/  PRMT R12, RZ, 0x7610, R12 ;  /* 0x00007610ff0c7816 */ /* 0x000fd6000000000c */
[----:B--2---:R-:W-:-:S04]  /*f030*/  @P1 LOP3.LUT R3, R3, R2, RZ, 0x3c, !PT ;  /* 0x0000000203031212 */ /* 0x004fc800078e3cff */
[----:B------:R-:W-:-:S04]  /*f040*/  @P1 LOP3.LUT R2, R3, R2, RZ, 0x3c, !PT ;  /* 0x0000000203021212 */ /* 0x000fc800078e3cff */
[----:B------:R-:W-:-:S05]  /*f050*/  @P1 LOP3.LUT R3, R3, R2, RZ, 0x3c, !PT ;  /* 0x0000000203031212 */ /* 0x000fca00078e3cff */
[----:B------:R-:W2:Y:S04]  /*f060*/  @P1 LDG.E.U16 R12, [R2.64] ;  /* 0x00000006020c1981 */ /* 0x000ea8000c1e1500 */
[----:B---3--:R-:W-:Y:S04]  /*f070*/  STL [R1+0x1454], R19 ;  /* 0x0014541301007387 */ /* 0x008fe80000100800 */
[----:B------:R-:W-:Y:S04]  /*f080*/  STL [R1+0x1484], R19 ;  /* 0x0014841301007387 */ /* 0x000fe80000100800 */
[----:B------:R-:W-:Y:S04]  /*f090*/  STL [R1+0x1488], R19 ;  /* 0x0014881301007387 */ /* 0x000fe80000100800 */
[----:B--2---:R0:W-:Y:S04]  /*f0a0*/  STL [R1+0x200], R12 ;  /* 0x0002000c01007387 */ /* 0x0041e80000100800 */
[----:B0-----:R-:W2:Y:S04]  /*f0b0*/  LDL.LU R12, [R1+0x1524] ;  /* 0x00152400010c7983 */ /* 0x001ea80000300800 */
[----:B------:R-:W3:Y:S04]  /*f0c0*/  LDL R2, [R1+0x4a0] ;  /* 0x0004a00001027983 */ /* 0x000ee80000100800 */
[----:B------:R-:W3:Y:S01]  /*f0d0*/  LDL R3, [R1+0x4a4] ;  /* 0x0004a40001037983 */ /* 0x000ee20000100800 */
[----:B------:R-:W-:-:S02]  /*f0e0*/  ISETP.GT.AND P0, PT, R5, 0x53, PT ;  /* 0x000000530500780c */ /* 0x000fc40003f04270 */
[----:B----4-:R-:W-:-:S11]  /*f0f0*/  PRMT R7, RZ, 0x7610, R7 ;  /* 0x00007610ff077816 */ /* 0x010fd60000000007 */
[----:B---3--:R-:W-:-:S04]  /*f100*/  @P0 LOP3.LUT R3, R3, R2, RZ, 0x3c, !PT ;  /* 0x0000000203030212 */ /* 0x008fc800078e3cff */
        /* <DEDUP_REMOVED lines=11> */
[----:B---3--:R0:W-:Y:S04]  /*f1c0*/  STL [R1+0x244], R7 ;  /* 0x0002440701007387 */ /* 0x0081e80000100800 */
[----:B0-----:R-:W3:Y:S04]  /*f1d0*/  LDL R7, [R1+0x47c] ;  /* 0x00047c0001077983 */ /* 0x001ee80000100800 */
[----:B----4-:R0:W-:Y:S04]  /*f1e0*/  STL [R1+0x23c], R6 ;  /* 0x00023c0601007387 */ /* 0x0101e80000100800 */
[----:B0-----:R-:W4:Y:S04]  /*f1f0*/  LDL.LU R6, [R1+0x1520] ;  /* 0x0015200001067983 */ /* 0x001f280000300800 */
[----:B------:R-:W2:Y:S04]  /*f200*/  LDL R2, [R1+0x490] ;  /* 0x0004900001027983 */ /* 0x000ea80000100800 */
[----:B------:R-:W2:Y:S01]  /*f210*/  LDL R3, [R1+0x494] ;  /* 0x0004940001037983 */ /* 0x000ea20000100800 */
[----:B------:R-:W-:-:S02]  /*f220*/  ISETP.GT.AND P3, PT, R5, 0x55, PT ;  /* 0x000000550500780c */ /* 0x000fc40003f64270 */
[----:B------:R-:W-:-:S11]  /*f230*/  PRMT R17, RZ, 0x7610, R17 ;  /* 0x00007610ff117816 */ /* 0x000fd60000000011 */
        /* <DEDUP_REMOVED lines=24> */
[C---:B------:R-:W-:Y:S02]  /*f3c0*/  ISETP.GT.AND P0, PT, R5.reuse, 0x58, PT ;  /* 0x000000580500780c */ /* 0x040fe40003f04270 */
[----:B------:R-:W-:Y:S01]  /*f3d0*/  PRMT R12, RZ, 0x7610, R12 ;  /* 0x00007610ff0c7816 */ /* 0x000fe2000000000c */
[----:B--2---:R0:W-:Y:S04]  /*f3e0*/  STL [R1+0x230], R17 ;  /* 0x0002301101007387 */ /* 0x0041e80000100800 */
[----:B0-----:R-:W2:Y:S04]  /*f3f0*/  LDL.LU R17, [R1+0x1514] ;  /* 0x0015140001117983 */ /* 0x001ea80000300800 */
[----:B------:R-:W2:Y:S02]  /*f400*/  LDL R3, [R1+0x478] ;  /* 0x0004780001037983 */ /* 0x000ea40000100800 */
[----:B---3--:R-:W-:Y:S01]  /*f410*/  @P0 IMAD.MOV.U32 R2, RZ, RZ, R7 ;  /* 0x000000ffff020224 */ /* 0x008fe200078e0007 */
[----:B------:R-:W-:-:S02]  /*f420*/  ISETP.GT.AND P2, PT, R5, 0x59, PT ;  /* 0x000000590500780c */ /* 0x000fc40003f44270 */
[----:B------:R-:W-:Y:S01]  /*f430*/  ISETP.GT.AND P3, PT, R5, 0x5a, PT ;  /* 0x0000005a0500780c */ /* 0x000fe20003f64270 */
[----:B------:R-:W3:Y:S04]  /*f440*/  LDL R7, [R1+0x45c] ;  /* 0x00045c0001077983 */ /* 0x000ee80000100800 */
[----:B--2---:R0:W2:Y:S04]  /*f450*/  @P0 LDG.E.U16 R12, [R2.64] ;  /* 0x00000006020c0981 */ /* 0x0040a8000c1e1500 */
[----:B0-----:R-:W2:Y:S04]  /*f460*/  LDL R2, [R1+0x470] ;  /* 0x0004700001027983 */ /* 0x001ea80000100800 */
[----:B------:R-:W2:Y:S01]  /*f470*/  LDL R3, [R1+0x474] ;  /* 0x0004740001037983 */ /* 0x000ea20000100800 */
[----:B------:R-:W-:-:S02]  /*f480*/  PRMT R17, RZ, 0x7610, R17 ;  /* 0x00007610ff117816 */ /* 0x000fc40000000011 */
[----:B--2---:R-:W-:-:S04]  /*f490*/  @P2 LOP3.LUT R3, R3, R2, RZ, 0x3c, !PT ;  /* 0x0000000203032212 */ /* 0x004fc800078e3cff */
[----:B------:R-:W-:-:S04]  /*f4a0*/  @P2 LOP3.LUT R2, R3, R2, RZ, 0x3c, !PT ;  /* 0x0000000203022212 */ /* 0x000fc800078e3cff */
[----:B------:R-:W-:-:S05]  /*f4b0*/  @P2 LOP3.LUT R3, R3, R2, RZ, 0x3c, !PT ;  /* 0x0000000203032212 */ /* 0x000fca00078e3cff */
[----:B------:R0:W2:Y:S04]  /*f4c0*/  @P2 LDG.E.U16 R17, [R2.64] ;  /* 0x0000000602112981 */ /* 0x0000a8000c1e1500 */
[----:B0-----:R-:W2:Y:S04]  /*f4d0*/  LDL R2, [R1+0x468] ;  /* 0x0004680001027983 */ /* 0x001ea80000100800 */
[----:B------:R-:W2:Y:S01]  /*f4e0*/  LDL R3, [R1+0x46c] ;  /* 0x00046c0001037983 */ /* 0x000ea20000100800 */
[----:B------:R-:W-:Y:S02]  /*f4f0*/  PRMT R10, RZ, 0x7610, R10 ;  /* 0x00007610ff0a7816 */ /* 0x000fe4000000000a */
[----:B--2---:R-:W-:-:S04]  /*f500*/  @P3 LOP3.LUT R3, R3, R2, RZ, 0x3c, !PT ;  /* 0x0000000203033212 */ /* 0x004fc800078e3cff */
[----:B------:R-:W-:-:S04]  /*f510*/  @P3 LOP3.LUT R2, R3, R2, RZ, 0x3c, !PT ;  /* 0x0000000203023212 */ /* 0x000fc800078e3cff */
[----:B------:R-:W-:-:S05]  /*f520*/  @P3 LOP3.LUT R3, R3, R2, RZ, 0x3c, !PT ;  /* 0x0000000203033212 */ /* 0x000fca00078e3cff */
[----:B------:R-:W2:Y:S04]  /*f530*/  @P3 LDG.E.U16 R10, [R2.64] ;  /* 0x00000006020a3981 */ /* 0x000ea8000c1e1500 */
[----:B------:R-:W-:Y:S04]  /*f540*/  STL [R1+0x1450], R17 ;  /* 0x0014501101007387 */ /* 0x000fe80000100800 */
[----:B------:R-:W-:Y:S01]  /*f550*/  STL [R1+0x148c], R17 ;  /* 0x00148c1101007387 */ /* 0x000fe20000100800 */
        /* <DEDUP_REMOVED lines=13> */
[----:B------:R-:W4:Y:S02]  /*f630*/  LDL R3, [R1+0x458] ;  /* 0x0004580001037983 */ /* 0x000f240000100800 */
[----:B---3--:R-:W-:Y:S01]  /*f640*/  @P0 IMAD.MOV.U32 R2, RZ, RZ, R7 ;  /* 0x000000ffff020224 */ /* 0x008fe200078e0007 */
[----:B------:R-:W-:-:S02]  /*f650*/  ISETP.GT.AND P1, PT, R5, 0x5d, PT ;  /* 0x0000005d0500780c */ /* 0x000fc40003f24270 */
[----:B------:R-:W-:Y:S01]  /*f660*/  PRMT R10, RZ, 0x7610, R10 ;  /* 0x00007610ff0a7816 */ /* 0x000fe2000000000a */
[----:B------:R-:W3:Y:S01]  /*f670*/  LDL R7, [R1+0x430] ;  /* 0x0004300001077983 */ /* 0x000ee20000100800 */
[----:B--2---:R-:W-:-:S06]  /*f680*/  PRMT R6, RZ, 0x7610, R6 ;  /* 0x00007610ff067816 */ /* 0x004fcc0000000006 */
[----:B----4-:R0:W2:Y:S04]  /*f690*/  @P0 LDG.E.U16 R6, [R2.64] ;  /* 0x0000000602060981 */ /* 0x0100a8000c1e1500 */
[----:B0-----:R-:W4:Y:S04]  /*f6a0*/  LDL R2, [R1+0x450] ;  /* 0x0004500001027983 */ /* 0x001f280000100800 */
[----:B------:R-:W4:Y:S02]  /*f6b0*/  LDL R3, [R1+0x454] ;  /* 0x0004540001037983 */ /* 0x000f240000100800 */
[----:B----4-:R-:W-:-:S04]  /*f6c0*/  @P1 LOP3.LUT R3, R3, R2, RZ, 0x3c, !PT ;  /* 0x0000000203031212 */ /* 0x010fc800078e3cff */
[----:B------:R-:W-:-:S04]  /*f6d0*/  @P1 LOP3.LUT R2, R3, R2, RZ, 0x3c, !PT ;  /* 0x0000000203021212 */ /* 0x000fc800078e3cff */
[----:B------:R-:W-:-:S05]  /*f6e0*/  @P1 LOP3.LUT R3, R3, R2, RZ, 0x3c, !PT ;  /* 0x0000000203031212 */ /* 0x000fca00078e3cff */
[----:B------:R-:W4:Y:S04]  /*f6f0*/  @P1 LDG.E.U16 R10, [R2.64] ;  /* 0x00000006020a1981 */ /* 0x000f28000c1e1500 */
[----:B--2---:R0:W-:Y:S04]  /*f700*/  STL [R1+0x224], R6 ;  /* 0x0002240601007387 */ /* 0x0041e80000100800 */
[----:B0-----:R-:W2:Y:S04]  /*f710*/  LDL R6, [R1+0x434] ;  /* 0x0004340001067983 */ /* 0x001ea80000100800 */
[----:B----4-:R0:W-:Y:S04]  /*f720*/  STL [R1+0x220], R10 ;  /* 0x0002200a01007387 */ /* 0x0101e80000100800 */
[----:B0-----:R-:W4:Y:S04]  /*f730*/  LDL.LU R10, [R1+0x1508] ;  /* 0x00150800010a7983 */ /* 0x001f280000300800 */
[----:B------:R-:W2:Y:S04]  /*f740*/  LDL R2, [R1+0x448] ;  /* 0x0004480001027983 */ /* 0x000ea80000100800 */
[----:B------:R-:W2:Y:S01]  /*f750*/  LDL R3, [R1+0x44c] ;  /* 0x00044c0001037983 */ /* 0x000ea20000100800 */
[----:B------:R-:W-:-:S02]  /*f760*/  ISETP.GT.AND P2, PT, R5, 0x5e, PT ;  /* 0x0000005e0500780c */ /* 0x000fc40003f44270 */
[----:B----4-:R-:W-:-:S11]  /*f770*/  PRMT R10, RZ, 0x7610, R10 ;  /* 0x00007610ff0a7816 */ /* 0x010fd6000000000a */
        /* <DEDUP_REMOVED lines=19> */
[----:B------:R-:W-:-:S02]  /*f8b0*/  ISETP.GT.AND P0, PT, R5, 0x61, PT ;  /* 0x000000610500780c */ /* 0x000fc40003f04270 */
[----:B--2---:R-:W-:Y:S02]  /*f8c0*/  PRMT R10, RZ, 0x7610, R10 ;  /* 0x00007610ff0a7816 */ /* 0x004fe4000000000a */
[----:B---3--:R-:W-:-:S04]  /*f8d0*/  @P1 LOP3.LUT R3, R3, R2, RZ, 0x3c, !PT ;  /* 0x0000000203031212 */ /* 0x008fc800078e3cff */
[----:B------:R-:W-:-:S04]  /*f8e0*/  @P1 LOP3.LUT R2, R3, R2, RZ, 0x3c, !PT ;  /* 0x0000000203021212 */ /* 0x000fc800078e3cff */
[----:B------:R-:W-:Y:S02]  /*f8f0*/  @P1 LOP3.LUT R3, R3, R2, RZ, 0x3c, !PT ;  /* 0x0000000203031212 */ /* 0x000fe400078e3cff */
[----:B----4-:R-:W-:-:S03]  /*f900*/  PRMT R15, RZ, 0x7610, R15 ;  /* 0x00007610ff0f7816 */ /* 0x010fc6000000000f */
[----:B------:R0:W2:Y:S02]  /*f910*/  @P1 LDG.E.U16 R10, [R2.64] ;  /* 0x00000006020a1981 */ /* 0x0000a4000c1e1500 */
[----:B0-----:R-:W-:Y:S02]  /*f920*/  @P0 IMAD.MOV.U32 R2, RZ, RZ, R6 ;  /* 0x000000ffff020224 */ /* 0x001fe400078e0006 */
[----:B------:R-:W-:Y:S01]  /*f930*/  @P0 IMAD.MOV.U32 R3, RZ, RZ, R7 ;  /* 0x000000ffff030224 */ /* 0x000fe200078e0007 */
[----:B------:R-:W-:Y:S01]  /*f940*/  ISETP.GT.AND P1, PT, R5, 0x62, PT ;  /* 0x000000620500780c */ /* 0x000fe20003f24270 */
[----:B------:R-:W3:Y:S04]  /*f950*/  LDL R7, [R1+0x408] ;  /* 0x0004080001077983 */ /* 0x000ee80000100800 */
[----:B------:R0:W4:Y:S01]  /*f960*/  @P0 LDG.E.U16 R15, [R2.64] ;  /* 0x00000006020f0981 */ /* 0x000122000c1e1500 */
[----:B------:R-:W-:-:S03]  /*f970*/  PRMT R9, RZ, 0x7610, R9 ;  /* 0x00007610ff097816 */ /* 0x000fc60000000009 */
[----:B------:R-:W2:Y:S04]  /*f980*/  LDL R6, [R1+0x40c] ;  /* 0x00040c0001067983 */ /* 0x000ea80000100800 */
[----:B0-----:R-:W2:Y:S04]  /*f990*/  LDL R2, [R1+0x428] ;  /* 0x0004280001027983 */ /* 0x001ea80000100800 */
[----:B------:R-:W2:Y:S02]  /*f9a0*/  LDL R3, [R1+0x42c] ;  /* 0x00042c0001037983 */ /* 0x000ea40000100800 */
        /* <DEDUP_REMOVED lines=30> */
[----:B------:R-:W-:Y:S02]  /*fb90*/  ISETP.GT.AND P1, PT, R5, 0x66, PT ;  /* 0x000000660500780c */ /* 0x000fe40003f24270 */
[----:B---3--:R-:W-:-:S04]  /*fba0*/  @P0 LOP3.LUT R3, R3, R2, RZ, 0x3c, !PT ;  /* 0x0000000203030212 */ /* 0x008fc800078e3cff */
[----:B------:R-:W-:-:S04]  /*fbb0*/  @P0 LOP3.LUT R2, R3, R2, RZ, 0x3c, !PT ;  /* 0x0000000203020212 */ /* 0x000fc800078e3cff */
[----:B------:R-:W-:-:S05]  /*fbc0*/  @P0 LOP3.LUT R3, R3, R2, RZ, 0x3c, !PT ;  /* 0x0000000203030212 */ /* 0x000fca00078e3cff */
[----:B------:R0:W3:Y:S01]  /*fbd0*/  @P0 LDG.E.U16 R13, [R2.64] ;  /* 0x00000006020d0981 */ /* 0x0000e2000c1e1500 */
[----:B------:R-:W-:Y:S01]  /*fbe0*/  PRMT R0, RZ, 0x7610, R0 ;  /* 0x00007610ff007816 */ /* 0x000fe20000000000 */
[----:B0-----:R-:W-:Y:S02]  /*fbf0*/  @P1 IMAD.MOV.U32 R2, RZ, RZ, R6 ;  /* 0x000000ffff021224 */ /* 0x001fe400078e0006 */
[----:B------:R-:W-:-:S05]  /*fc00*/  @P1 IMAD.MOV.U32 R3, RZ, RZ, R7 ;  /* 0x000000ffff031224 */ /* 0x000fca00078e0007 */
[----:B------:R0:W2:Y:S04]  /*fc10*/  @P1 LDG.E.U16 R0, [R2.64] ;  /* 0x0000000602001981 */ /* 0x0000a8000c1e1500 */
[----:B---3--:R1:W-:Y:S04]  /*fc20*/  STL [R1+0x208], R13 ;  /* 0x0002080d01007387 */ /* 0x0083e80000100800 */
[----:B-1----:R-:W3:Y:S04]  /*fc30*/  LDL.LU R13, [R1+0x14f0] ;  /* 0x0014f000010d7983 */ /* 0x002ee80000300800 */
[----:B0-----:R-:W2:Y:S04]  /*fc40*/  LDL R2, [R1+0x400] ;  /* 0x0004000001027983 */ /* 0x001ea80000100800 */
[----:B------:R-:W2:Y:S01]  /*fc50*/  LDL R3, [R1+0x404] ;  /* 0x0004040001037983 */ /* 0x000ea20000100800 */
[----:B------:R-:W-:-:S02]  /*fc60*/  ISETP.GT.AND P0, PT, R5, 0x67, PT ;  /* 0x000000670500780c */ /* 0x000fc40003f04270 */
[----:B------:R-:W-:Y:S01]  /*fc70*/  PRMT R8, RZ, 0x7610, R8 ;  /* 0x00007610ff087816 */ /* 0x000fe20000000008 */
[----:B------:R-:W3:Y:S04]  /*fc80*/  LDL R7, [R1+0x378] ;  /* 0x0003780001077983 */ /* 0x000ee80000100800 */
[----:B------:R-:W3:Y:S06]  /*fc90*/  LDL R6, [R1+0x37c] ;  /* 0x00037c0001067983 */ /* 0x000eec0000100800 */
[----:B--2---:R-:W-:-:S04]  /*fca0*/  @P0 LOP3.LUT R3, R3, R2, RZ, 0x3c, !PT ;  /* 0x0000000203030212 */ /* 0x004fc800078e3cff */
[----:B------:R-:W-:-:S04]  /*fcb0*/  @P0 LOP3.LUT R2, R3, R2, RZ, 0x3c, !PT ;  /* 0x0000000203020212 */ /* 0x000fc800078e3cff */
[----:B------:R-:W-:-:S05]  /*fcc0*/  @P0 LOP3.LUT R3, R3, R2, RZ, 0x3c, !PT ;  /* 0x0000000203030212 */ /* 0x000fca00078e3cff */
[----:B------:R-:W2:Y:S04]  /*fcd0*/  @P0 LDG.E.U16 R8, [R2.64] ;  /* 0x0000000602080981 */ /* 0x000ea8000c1e1500 */
[----:B------:R-:W-:Y:S01]  /*fce0*/  STL [R1+0x1448], R0 ;  /* 0x0014480001007387 */ /* 0x000fe20000100800 */
        /* <DEDUP_REMOVED lines=12> */
[----:B------:R-:W-:Y:S02]  /*fdb0*/  ISETP.GT.AND P0, PT, R5, 0x69, PT ;  /* 0x000000690500780c */ /* 0x000fe40003f04270 */
[----:B---3--:R-:W-:-:S11]  /*fdc0*/  PRMT R13, RZ, 0x7610, R13 ;  /* 0x00007610ff0d7816 */ /* 0x008fd6000000000d */
[----:B--2---:R-:W-:-:S04]  /*fdd0*/  @P0 LOP3.LUT R3, R3, R2, RZ, 0x3c, !PT ;  /* 0x0000000203030212 */ /* 0x004fc800078e3cff */
[----:B------:R-:W-:-:S04]  /*fde0*/  @P0 LOP3.LUT R2, R3, R2, RZ, 0x3c, !PT ;  /* 0x0000000203020212 */ /* 0x000fc800078e3cff */
[----:B------:R-:W-:-:S05]  /*fdf0*/  @P0 LOP3.LUT R3, R3, R2, RZ, 0x3c, !PT ;  /* 0x0000000203030212 */ /* 0x000fca00078e3cff */
[----:B------:R0:W2:Y:S04]  /*fe00*/  @P0 LDG.E.U16 R13, [R2.64] ;  /* 0x00000006020d0981 */ /* 0x0000a8000c1e1500 */
[----:B0-----:R-:W3:Y:S04]  /*fe10*/  LDL R2, [R1+0x3b8] ;  /* 0x0003b80001027983 */ /* 0x001ee80000100800 */
[----:B------:R-:W3:Y:S01]  /*fe20*/  LDL R3, [R1+0x3bc] ;  /* 0x0003bc0001037983 */ /* 0x000ee20000100800 */
[C---:B------:R-:W-:Y:S02]  /*fe30*/  ISETP.GT.AND P1, PT, R5.reuse, 0x70, PT ;  /* 0x000000700500780c */ /* 0x040fe40003f24270 */
[----:B------:R-:W-:-:S02]  /*fe40*/  ISETP.GT.AND P2, PT, R5, 0x78, PT ;  /* 0x000000780500780c */ /* 0x000fc40003f44270 */
[----:B------:R-:W-:-:S09]  /*fe50*/  PRMT R8, RZ, 0x7610, R8 ;  /* 0x00007610ff087816 */ /* 0x000fd20000000008 */
[----:B---3--:R-:W-:-:S04]  /*fe60*/  @P1 LOP3.LUT R3, R3, R2, RZ, 0x3c, !PT ;  /* 0x0000000203031212 */ /* 0x008fc800078e3cff */
[----:B------:R-:W-:-:S04]  /*fe70*/  @P1 LOP3.LUT R2, R3, R2, RZ, 0x3c, !PT ;  /* 0x0000000203021212 */ /* 0x000fc800078e3cff */
[----:B------:R-:W-:-:S05]  /*fe80*/  @P1 LOP3.LUT R3, R3, R2, RZ, 0x3c, !PT ;  /* 0x0000000203031212 */ /* 0x000fca00078e3cff */
[----:B------:R0:W3:Y:S02]  /*fe90*/  @P1 LDG.E.U16 R8, [R2.64] ;  /* 0x0000000602081981 */ /* 0x0000e4000c1e1500 */
[----:B0-----:R-:W-:-:S06]  /*fea0*/  PRMT R3, RZ, 0x7610, R3 ;  /* 0x00007610ff037816 */ /* 0x001fcc0000000003 */
[----:B------:R0:W2:Y:S04]  /*feb0*/  @P2 LDG.E.U16 R3, [R6.64] ;  /* 0x0000000606032981 */ /* 0x0000a8000c1e1500 */
[----:B0-----:R-:W2:Y:S04]  /*fec0*/  LDL R6, [R1+0x3e8] ;  /* 0x0003e80001067983 */ /* 0x001ea80000100800 */
[----:B------:R-:W2:Y:S01]  /*fed0*/  LDL R7, [R1+0x3ec] ;  /* 0x0003ec0001077983 */ /* 0x000ea20000100800 */
[----:B------:R-:W-:Y:S02]  /*fee0*/  ISETP.GT.AND P0, PT, R5, 0x6a, PT ;  /* 0x0000006a0500780c */ /* 0x000fe40003f04270 */
        /* <DEDUP_REMOVED lines=73> */
[----:B--2---:R-:W-:Y:S01]  /*10380*/  STL [R1+0x144c], R11 ;  /* 0x00144c0b01007387 */ /* 0x004fe20000100800 */
[----:B------:R-:W-:-:S03]  /*10390*/  ISETP.GT.AND P0, PT, R5, 0x73, PT ;  /* 0x000000730500780c */ /* 0x000fc60003f04270 */
[----:B---3--:R0:W-:Y:S04]  /*103a0*/  STL [R1+0xa8], R29 ;  /* 0x0000a81d01007387 */ /* 0x0081e80000100800 */
        /* <DEDUP_REMOVED lines=89> */
[----:B------:R-:W-:Y:S01]  /*10940*/  PRMT R0, RZ, 0x7610, R0 ;  /* 0x00007610ff007816 */ /* 0x000fe20000000000 */
[----:B--2---:R0:W-:Y:S10]  /*10950*/  STL [R1+0xc4], R29 ;  /* 0x0000c41d01007387 */ /* 0x0041f40000100800 */
[----:B---3--:R-:W-:-:S04]  /*10960*/  @P1 LOP3.LUT R7, R7, R6, RZ, 0x3c, !PT ;  /* 0x0000000607071212 */ /* 0x008fc800078e3cff */
[----:B------:R-:W-:-:S04]  /*10970*/  @P1 LOP3.LUT R6, R7, R6, RZ, 0x3c, !PT ;  /* 0x0000000607061212 */ /* 0x000fc800078e3cff */
[----:B------:R-:W-:-:S05]  /*10980*/  @P1 LOP3.LUT R7, R7, R6, RZ, 0x3c, !PT ;  /* 0x0000000607071212 */ /* 0x000fca00078e3cff */
[----:B------:R1:W2:Y:S04]  /*10990*/  @P1 LDG.E.U16 R0, [R6.64] ;  /* 0x0000000606001981 */ /* 0x0002a8000c1e1500 */
[----:B-1----:R-:W3:Y:S04]  /*109a0*/  LDL R6, [R1+0x348] ;  /* 0x0003480001067983 */ /* 0x002ee80000100800 */
[----:B------:R-:W3:Y:S04]  /*109b0*/  LDL R7, [R1+0x34c] ;  /* 0x00034c0001077983 */ /* 0x000ee80000100800 */
[----:B0-----:R-:W0:Y:S01]  /*109c0*/  S2R R29, SR_TID.X ;  /* 0x00000000001d7919 */ /* 0x001e220000002100 */
[----:B------:R-:W-:-:S02]  /*109d0*/  ISETP.GT.AND P2, PT, R5, 0x7e, PT ;  /* 0x0000007e0500780c */ /* 0x000fc40003f44270 */
[----:B------:R-:W-:Y:S02]  /*109e0*/  PRMT R28, RZ, 0x7610, R28 ;  /* 0x00007610ff1c7816 */ /* 0x000fe4000000001c */
[----:B0-----:R-:W-:-:S04]  /*109f0*/  LOP3.LUT R29, R29, 0x7f, RZ, 0xc0, !PT ;  /* 0x0000007f1d1d7812 */ /* 0x001fc800078ec0ff */
[----:B------:R-:W-:Y:S02]  /*10a00*/  ISETP.GE.AND P0, PT, R29, R5, PT ;  /* 0x000000051d00720c */ /* 0x000fe40003f06270 */
[----:B------:R-:W2:Y:S03]  /*10a10*/  LDL.LU R29, [R1+0x14b0] ;  /* 0x0014b000011d7983 */ /* 0x000ea60000300800 */
[----:B---3--:R-:W-:-:S04]  /*10a20*/  @P2 LOP3.LUT R7, R7, R6, RZ, 0x3c, !PT ;  /* 0x0000000607072212 */ /* 0x008fc800078e3cff */
[----:B------:R-:W-:-:S04]  /*10a30*/  @P2 LOP3.LUT R6, R7, R6, RZ, 0x3c, !PT ;  /* 0x0000000607062212 */ /* 0x000fc800078e3cff */
[----:B------:R-:W-:-:S05]  /*10a40*/  @P2 LOP3.LUT R7, R7, R6, RZ, 0x3c, !PT ;  /* 0x0000000607072212 */ /* 0x000fca00078e3cff */
[----:B------:R0:W3:Y:S04]  /*10a50*/  @P2 LDG.E.U16 R28, [R6.64] ;  /* 0x00000006061c2981 */ /* 0x0000e8000c1e1500 */
[----:B0-----:R-:W2:Y:S04]  /*10a60*/  LDL R6, [R1+0x340] ;  /* 0x0003400001067983 */ /* 0x001ea80000100800 */
[----:B------:R-:W2:Y:S01]  /*10a70*/  LDL R7, [R1+0x344] ;  /* 0x0003440001077983 */ /* 0x000ea20000100800 */
[----:B------:R-:W-:Y:S02]  /*10a80*/  ISETP.GT.AND P1, PT, R5, 0x7f, PT ;  /* 0x0000007f0500780c */ /* 0x000fe40003f24270 */
[----:B------:R-:W-:Y:S01]  /*10a90*/  PRMT R25, RZ, 0x7610, R25 ;  /* 0x00007610ff197816 */ /* 0x000fe20000000019 */
[----:B---3--:R0:W-:Y:S04]  /*10aa0*/  STL [R1+0xb8], R28 ;  /* 0x0000b81c01007387 */ /* 0x0081e80000100800 */
[----:B0-----:R-:W3:Y:S06]  /*10ab0*/  LDL.LU R28, [R1+0xc] ;  /* 0x00000c00011c7983 */ /* 0x001eec0000300800 */
[----:B--2---:R-:W-:-:S04]  /*10ac0*/  @P1 LOP3.LUT R7, R7, R6, RZ, 0x3c, !PT ;  /* 0x0000000607071212 */ /* 0x004fc800078e3cff */
[----:B------:R-:W-:-:S04]  /*10ad0*/  @P1 LOP3.LUT R6, R7, R6, RZ, 0x3c, !PT ;  /* 0x0000000607061212 */ /* 0x000fc800078e3cff */
[----:B------:R-:W-:-:S05]  /*10ae0*/  @P1 LOP3.LUT R7, R7, R6, RZ, 0x3c, !PT ;  /* 0x0000000607071212 */ /* 0x000fca00078e3cff */
[----:B------:R0:W2:Y:S04]  /*10af0*/  @P1 LDG.E.U16 R25, [R6.64] ;  /* 0x0000000606191981 */ /* 0x0000a8000c1e1500 */
[----:B0-----:R-:W2:Y:S04]  /*10b00*/  LDL R6, [R1+0x910] ;  /* 0x0009100001067983 */ /* 0x001ea80000100800 */
[----:B------:R-:W2:Y:S01]  /*10b10*/  LDL R7, [R1+0x918] ;  /* 0x0009180001077983 */ /* 0x000ea20000100800 */
[----:B------:R-:W-:-:S03]  /*10b20*/  PRMT R29, RZ, 0x7610, R29 ;  /* 0x00007610ff1d7816 */ /* 0x000fc6000000001d */
[----:B------:R-:W-:Y:S01]  /*10b30*/  BAR.SYNC.DEFER_BLOCKING 0x0 ;  /* 0x0000000000007b1d */ /* 0x000fe20000010000 */
[----:B--2---:R-:W-:-:S04]  /*10b40*/  @!P0 LOP3.LUT R7, R7, R6, RZ, 0x3c, !PT ;  /* 0x0000000607078212 */ /* 0x004fc800078e3cff */
[----:B------:R-:W-:-:S04]  /*10b50*/  @!P0 LOP3.LUT R6, R7, R6, RZ, 0x3c, !PT ;  /* 0x0000000607068212 */ /* 0x000fc800078e3cff */
[----:B------:R-:W-:-:S05]  /*10b60*/  @!P0 LOP3.LUT R7, R7, R6, RZ, 0x3c, !PT ;  /* 0x0000000607078212 */ /* 0x000fca00078e3cff */
[----:B------:R-:W2:Y:S04]  /*10b70*/  @!P0 LDG.E.U16 R29, [R6.64] ;  /* 0x00000006061d8981 */ /* 0x000ea8000c1e1500 */
[----:B------:R0:W-:Y:S04]  /*10b80*/  STL [R1+0xb4], R25 ;  /* 0x0000b41901007387 */ /* 0x0001e80000100800 */
[----:B0-----:R-:W3:Y:S04]  /*10b90*/  LDL.LU R25, [R1+0x4] ;  /* 0x0000040001197983 */ /* 0x001ee80000300800 */
[----:B--2---:R0:W-:Y:S04]  /*10ba0*/  STL [R1+0xb0], R29 ;  /* 0x0000b01d01007387 */ /* 0x0041e80000100800 */
[----:B0-----:R-:W2:Y:S04]  /*10bb0*/  LDL.LU R29, [R1+0x14ac] ;  /* 0x0014ac00011d7983 */ /* 0x001ea80000300800 */
[----:B------:R-:W3:Y:S04]  /*10bc0*/  LDL R6, [R1+0x33c] ;  /* 0x00033c0001067983 */ /* 0x000ee80000100800 */
[----:B------:R-:W3:Y:S01]  /*10bd0*/  LDL R7, [R1+0x750] ;  /* 0x0007500001077983 */ /* 0x000ee20000100800 */
[----:B--2---:R-:W-:-:S02]  /*10be0*/  PRMT R29, RZ, 0x7610, R29 ;  /* 0x00007610ff1d7816 */ /* 0x004fc4000000001d */
[----:B---3--:R-:W-:-:S04]  /*10bf0*/  @!P0 LOP3.LUT R7, R7, R6, RZ, 0x3c, !PT ;  /* 0x0000000607078212 */ /* 0x008fc800078e3cff */
[----:B------:R-:W-:-:S04]  /*10c00*/  @!P0 LOP3.LUT R6, R7, R6, RZ, 0x3c, !PT ;  /* 0x0000000607068212 */ /* 0x000fc800078e3cff */
[----:B------:R-:W-:-:S05]  /*10c10*/  @!P0 LOP3.LUT R7, R7, R6, RZ, 0x3c, !PT ;  /* 0x0000000607078212 */ /* 0x000fca00078e3cff */
[----:B------:R-:W2:Y:S04]  /*10c20*/  @!P0 LDG.E.U16 R29, [R6.64] ;  /* 0x00000006061d8981 */ /* 0x000ea8000c1e1500 */
        /* <DEDUP_REMOVED lines=55> */
[----:B------:R-:W2:Y:S04]  /*10fa0*/  LDL R6, [R1+0x764] ;  /* 0x0007640001067983 */ /* 0x000ea80000100800 */
[----:B------:R-:W2:Y:S04]  /*10fb0*/  LDL R7, [R1+0x914] ;  /* 0x0009140001077983 */ /* 0x000ea80000100800 */
[----:B0-----:R-:W0:Y:S02]  /*10fc0*/  S2R R29, SR_TID.X ;  /* 0x00000000001d7919 */ /* 0x001e240000002100 */
[----:B0-----:R-:W-:-:S05]  /*10fd0*/  LOP3.LUT R29, R29, 0x7f, RZ, 0xc0, !PT ;  /* 0x0000007f1d1d7812 */ /* 0x001fca00078ec0ff */
[----:B------:R-:W-:-:S05]  /*10fe0*/  IMAD.SHL.U32 R29, R29, 0x2, RZ ;  /* 0x000000021d1d7824 */ /* 0x000fca00078e00ff */
[----:B------:R0:W-:Y:S02]  /*10ff0*/  STS.U16 [R29], R28 ;  /* 0x0000001c1d007388 */ /* 0x0001e40000000400 */
[----:B0-----:R-:W-:Y:S02]  /*11000*/  PRMT R29, RZ, 0x7610, R29 ;  /* 0x00007610ff1d7816 */ /* 0x001fe4000000001d */
[----:B------:R-:W3:Y:S01]  /*11010*/  LDL.LU R28, [R1+0x1490] ;  /* 0x00149000011c7983 */ /* 0x000ee20000300800 */
[----:B--2---:R-:W-:-:S04]  /*11020*/  @!P0 LOP3.LUT R7, R7, R6, RZ, 0x3c, !PT ;  /* 0x0000000607078212 */ /* 0x004fc800078e3cff */
        /* <DEDUP_REMOVED lines=9> */
[----:B------:R0:W-:Y:S02]  /*110c0*/  STS.U16 [R29+0x800], R25 ;  /* 0x000800191d007388 */ /* 0x0001e40000000400 */
[----:B0-----:R-:W-:Y:S02]  /*110d0*/  PRMT R29, RZ, 0x7610, R29 ;  /* 0x00007610ff1d7816 */ /* 0x001fe4000000001d */
[----:B------:R-:W3:Y:S01]  /*110e0*/  LDL R25, [R1+0x814] ;  /* 0x0008140001197983 */ /* 0x000ee20000100800 */
        /* <DEDUP_REMOVED lines=10> */
[----:B---3--:R0:W-:Y:S02]  /*11190*/  STS.U16 [R29+0x1000], R28 ;  /* 0x0010001c1d007388 */ /* 0x0081e40000000400 */
[----:B0-----:R-:W-:Y:S02]  /*111a0*/  PRMT R29, RZ, 0x7610, R29 ;  /* 0x00007610ff1d7816 */ /* 0x001fe4000000001d */
        /* <DEDUP_REMOVED lines=30> */
[----:B0-----:R-:W0:Y:S01]  /*11390*/  S2R R29, SR_TID.X ;  /* 0x00000000001d7919 */ /* 0x001e220000002100 */
[----:B------:R-:W-:-:S03]  /*113a0*/  @!P0 IMAD.MOV.U32 R6, RZ, RZ, R25 ;  /* 0x000000ffff068224 */ /* 0x000fc600078e0019 */
[----:B------:R-:W3:Y:S01]  /*113b0*/  LDL R25, [R1+0x8f8] ;  /* 0x0008f80001197983 */ /* 0x000ee20000100800 */
[----:B0-----:R-:W-:-:S05]  /*113c0*/  LOP3.LUT R29, R29, 0x7f, RZ, 0xc0, !PT ;  /* 0x0000007f1d1d7812 */ /* 0x001fca00078ec0ff */
[----:B------:R-:W-:-:S05]  /*113d0*/  IMAD.SHL.U32 R29, R29, 0x2, RZ ;  /* 0x000000021d1d7824 */ /* 0x000fca00078e00ff */
[----:B------:R0:W-:Y:S02]  /*113e0*/  STS.U16 [R29+0x2800], R22 ;  /* 0x002800161d007388 */ /* 0x0001e40000000400 */
[----:B0-----:R-:W-:-:S06]  /*113f0*/  PRMT R29, RZ, 0x7610, R29 ;  /* 0x00007610ff1d7816 */ /* 0x001fcc000000001d */
[----:B--2---:R-:W2:Y:S04]  /*11400*/  @!P0 LDG.E.U16 R29, [R6.64] ;  /* 0x00000006061d8981 */ /* 0x004ea8000c1e1500 */
[----:B--2---:R0:W-:Y:S04]  /*11410*/  STL [R1+0x74], R29 ;  /* 0x0000741d01007387 */ /* 0x0041e80000100800 */
[----:B------:R-:W2:Y:S04]  /*11420*/  LDL R6, [R1+0x7d0] ;  /* 0x0007d00001067983 */ /* 0x000ea80000100800 */
[----:B------:R-:W2:Y:S01]  /*11430*/  LDL R7, [R1+0x7d4] ;  /* 0x0007d40001077983 */ /* 0x000ea20000100800 */
[----:B------:R-:W-:-:S03]  /*11440*/  PRMT R5, RZ, 0x7610, R5 ;  /* 0x00007610ff057816 */ /* 0x000fc60000000005 */
[----:B0-----:R-:W0:Y:S01]  /*11450*/  S2R R29, SR_TID.X ;  /* 0x00000000001d7919 */ /* 0x001e220000002100 */
[----:B--2---:R-:W-:-:S04]  /*11460*/  @!P0 LOP3.LUT R7, R7, R6, RZ, 0x3c, !PT ;  /* 0x0000000607078212 */ /* 0x004fc800078e3cff */
[----:B------:R-:W-:-:S04]  /*11470*/  @!P0 LOP3.LUT R6, R7, R6, RZ, 0x3c, !PT ;  /* 0x0000000607068212 */ /* 0x000fc800078e3cff */
[----:B------:R-:W-:-:S05]  /*11480*/  @!P0 LOP3.LUT R7, R7, R6, RZ, 0x3c, !PT ;  /* 0x0000000607078212 */ /* 0x000fca00078e3cff */
[----:B------:R1:W2:Y:S04]  /*11490*/  @!P0 LDG.E.U16 R5, [R6.64] ;  /* 0x0000000606058981 */ /* 0x0002a8000c1e1500 */
[----:B-1----:R-:W2:Y:S04]  /*114a0*/  LDL R6, [R1+0x790] ;  /* 0x0007900001067983 */ /* 0x002ea80000100800 */
[----:B------:R-:W2:Y:S01]  /*114b0*/  LDL R7, [R1+0x794] ;  /* 0x0007940001077983 */ /* 0x000ea20000100800 */
[----:B0-----:R-:W-:-:S05]  /*114c0*/  LOP3.LUT R29, R29, 0x7f, RZ, 0xc0, !PT ;  /* 0x0000007f1d1d7812 */ /* 0x001fca00078ec0ff */
[----:B------:R-:W-:-:S05]  /*114d0*/  IMAD.SHL.U32 R29, R29, 0x2, RZ ;  /* 0x000000021d1d7824 */ /* 0x000fca00078e00ff */
[----:B------:R-:W-:Y:S04]  /*114e0*/  STS.U16 [R29+0x3000], R20 ;  /* 0x003000141d007388 */ /* 0x000fe80000000400 */
[----:B------:R0:W-:Y:S02]  /*114f0*/  STS.U16 [R29+0x3800], R18 ;  /* 0x003800121d007388 */ /* 0x0001e40000000400 */
[----:B0-----:R-:W-:Y:S02]  /*11500*/  PRMT R29, RZ, 0x7610, R29 ;  /* 0x00007610ff1d7816 */ /* 0x001fe4000000001d */
[----:B--2---:R-:W-:-:S04]  /*11510*/  @!P0 LOP3.LUT R7, R7, R6, RZ, 0x3c, !PT ;  /* 0x0000000607078212 */ /* 0x004fc800078e3cff */
[----:B------:R-:W-:-:S04]  /*11520*/  @!P0 LOP3.LUT R6, R7, R6, RZ, 0x3c, !PT ;  /* 0x0000000607068212 */ /* 0x000fc800078e3cff */
[----:B------:R-:W-:-:S05]  /*11530*/  @!P0 LOP3.LUT R7, R7, R6, RZ, 0x3c, !PT ;  /* 0x0000000607078212 */ /* 0x000fca00078e3cff */
[----:B------:R-:W2:Y:S04]  /*11540*/  @!P0 LDG.E.U16 R29, [R6.64] ;  /* 0x00000006061d8981 */ /* 0x000ea8000c1e1500 */
[----:B------:R0:W-:Y:S04]  /*11550*/  STL [R1+0x70], R5 ;  /* 0x0000700501007387 */ /* 0x0001e80000100800 */
[----:B0-----:R-:W3:Y:S04]  /*11560*/  LDL R5, [R1+0x8cc] ;  /* 0x0008cc0001057983 */ /* 0x001ee80000100800 */
        /* <DEDUP_REMOVED lines=11> */
[----:B------:R-:W2:Y:S01]  /*11620*/  @!P0 LDG.E.U16 R29, [R6.64] ;  /* 0x00000006061d8981 */ /* 0x000ea2000c1e1500 */
[----:B------:R-:W-:-:S03]  /*11630*/  PRMT R19, RZ, 0x7610, R19 ;  /* 0x00007610ff137816 */ /* 0x000fc60000000013 */
[----:B--2---:R0:W-:Y:S04]  /*11640*/  STL [R1+0x68], R29 ;  /* 0x0000681d01007387 */ /* 0x0041e80000100800 */
[----:B------:R-:W2:Y:S01]  /*11650*/  LDL R7, [R1+0x748] ;  /* 0x0007480001077983 */ /* 0x000ea20000100800 */
[----:B---3--:R-:W-:-:S03]  /*11660*/  @!P0 IMAD.MOV.U32 R6, RZ, RZ, R25 ;  /* 0x000000ffff068224 */ /* 0x008fc600078e0019 */
[----:B------:R-:W3:Y:S04]  /*11670*/  LDL R25, [R1+0x80c] ;  /* 0x00080c0001197983 */ /* 0x000ee80000100800 */
[----:B0-----:R-:W0:Y:S04]  /*11680*/  S2R R29, SR_TID.X ;  /* 0x00000000001d7919 */ /* 0x001e280000002100 */
[----:B--2---:R1:W2:Y:S01]  /*11690*/  @!P0 LDG.E.U16 R19, [R6.64] ;  /* 0x0000000606138981 */ /* 0x0042a2000c1e1500 */
[----:B0-----:R-:W-:-:S05]  /*116a0*/  LOP3.LUT R29, R29, 0x7f, RZ, 0xc0, !PT ;  /* 0x0000007f1d1d7812 */ /* 0x001fca00078ec0ff */
[----:B------:R-:W-:Y:S01]  /*116b0*/  IMAD.SHL.U32 R29, R29, 0x2, RZ ;  /* 0x000000021d1d7824 */ /* 0x000fe200078e00ff */
[----:B-1----:R-:W3:Y:S04]  /*116c0*/  LDL R7, [R1+0x84c] ;  /* 0x00084c0001077983 */ /* 0x002ee80000100800 */
[----:B------:R-:W-:Y:S04]  /*116d0*/  STS.U16 [R29+0x5000], R4 ;  /* 0x005000041d007388 */ /* 0x000fe80000000400 */
[----:B--2---:R0:W-:Y:S04]  /*116e0*/  STL [R1+0x64], R19 ;  /* 0x0000641301007387 */ /* 0x0041e80000100800 */
[----:B0-----:R-:W2:Y:S04]  /*116f0*/  LDL.LU R19, [R1+0x1c] ;  /* 0x00001c0001137983 */ /* 0x001ea80000300800 */
[----:B------:R-:W2:Y:S01]  /*11700*/  LDL R4, [R1+0x8c8] ;  /* 0x0008c80001047983 */ /* 0x000ea20000100800 */
[----:B------:R-:W-:-:S02]  /*11710*/  PRMT R21, RZ, 0x7610, R21 ;  /* 0x00007610ff157816 */ /* 0x000fc40000000015 */
[----:B--2---:R-:W-:-:S04]  /*11720*/  @!P0 LOP3.LUT R5, R5, R4, RZ, 0x3c, !PT ;  /* 0x0000000405058212 */ /* 0x004fc800078e3cff */
[----:B------:R-:W-:-:S04]  /*11730*/  @!P0 LOP3.LUT R4, R5, R4, RZ, 0x3c, !PT ;  /* 0x0000000405048212 */ /* 0x000fc800078e3cff */
[----:B------:R-:W-:-:S05]  /*11740*/  @!P0 LOP3.LUT R5, R5, R4, RZ, 0x3c, !PT ;  /* 0x0000000405058212 */ /* 0x000fca00078e3cff */
[----:B------:R0:W2:Y:S04]  /*11750*/  @!P0 LDG.E.U16 R21, [R4.64] ;  /* 0x0000000604158981 */ /* 0x0000a8000c1e1500 */
[----:B0-----:R-:W3:Y:S04]  /*11760*/  LDL R4, [R1+0x888] ;  /* 0x0008880001047983 */ /* 0x001ee80000100800 */
[----:B------:R-:W3:Y:S01]  /*11770*/  LDL R5, [R1+0x88c] ;  /* 0x00088c0001057983 */ /* 0x000ee20000100800 */
[----:B------:R-:W-:-:S03]  /*11780*/  PRMT R23, RZ, 0x7610, R23 ;  /* 0x00007610ff177816 */ /* 0x000fc60000000017 */
[----:B--2---:R0:W-:Y:S04]  /*11790*/  STL [R1+0x60], R21 ;  /* 0x0000601501007387 */ /* 0x0041e80000100800 */
[----:B0-----:R-:W2:Y:S01]  /*117a0*/  LDL.LU R21, [R1+0x18] ;  /* 0x0000180001157983 */ /* 0x001ea20000300800 */
[----:B---3--:R-:W-:-:S04]  /*117b0*/  @!P0 LOP3.LUT R5, R5, R4, RZ, 0x3c, !PT ;  /* 0x0000000405058212 */ /* 0x008fc800078e3cff */
[----:B------:R-:W-:-:S04]  /*117c0*/  @!P0 LOP3.LUT R4, R5, R4, RZ, 0x3c, !PT ;  /* 0x0000000405048212 */ /* 0x000fc800078e3cff */
[----:B------:R-:W-:-:S05]  /*117d0*/  @!P0 LOP3.LUT R5, R5, R4, RZ, 0x3c, !PT ;  /* 0x0000000405058212 */ /* 0x000fca00078e3cff */
[----:B------:R0:W3:Y:S04]  /*117e0*/  @!P0 LDG.E.U16 R23, [R4.64] ;  /* 0x0000000604178981 */ /* 0x0000e8000c1e1500 */
[----:B0-----:R-:W2:Y:S01]  /*117f0*/  LDL R5, [R1+0x848] ;  /* 0x0008480001057983 */ /* 0x001ea20000100800 */
[----:B------:R-:W-:-:S03]  /*11800*/  @!P0 IMAD.MOV.U32 R4, RZ, RZ, R7 ;  /* 0x000000ffff048224 */ /* 0x000fc600078e0007 */
[----:B------:R-:W-:Y:S04]  /*11810*/  STS.U16 [R29+0x4800], R14 ;  /* 0x0048000e1d007388 */ /* 0x000fe80000000400 */
[----:B------:R-:W-:Y:S04]  /*11820*/  STS.U16 [R29+0x5800], R12 ;  /* 0x0058000c1d007388 */ /* 0x000fe80000000400 */
[----:B------:R0:W-:Y:S02]  /*11830*/  STS.U16 [R29+0x6000], R10 ;  /* 0x0060000a1d007388 */ /* 0x0001e40000000400 */
[----:B0-----:R-:W-:-:S06]  /*11840*/  PRMT R29, RZ, 0x7610, R29 ;  /* 0x00007610ff1d7816 */ /* 0x001fcc000000001d */
[----:B--2---:R-:W2:Y:S04]  /*11850*/  @!P0 LDG.E.U16 R29, [R4.64] ;  /* 0x00000006041d8981 */ /* 0x004ea8000c1e1500 */
[----:B---3--:R0:W-:Y:S04]  /*11860*/  STL [R1+0x4c], R23 ;  /* 0x00004c1701007387 */ /* 0x0081e80000100800 */
[----:B0-----:R-:W3:Y:S04]  /*11870*/  LDL.LU R23, [R1+0x14] ;  /* 0x0000140001177983 */ /* 0x001ee80000300800 */
[----:B------:R-:W3:Y:S04]  /*11880*/  LDL.LU R7, [R1+0x10] ;  /* 0x0000100001077983 */ /* 0x000ee80000300800 */
[----:B--2---:R0:W-:Y:S04]  /*11890*/  STL [R1+0x48], R29 ;  /* 0x0000481d01007387 */ /* 0x0041e80000100800 */
[----:B------:R-:W2:Y:S01]  /*118a0*/  LDL R5, [R1+0x808] ;  /* 0x0008080001057983 */ /* 0x000ea20000100800 */
[----:B------:R-:W-:Y:S01]  /*118b0*/  PRMT R27, RZ, 0x7610, R27 ;  /* 0x00007610ff1b7816 */ /* 0x000fe2000000001b */
[----:B------:R-:W-:-:S02]  /*118c0*/  @!P0 IMAD.MOV.U32 R4, RZ, RZ, R25 ;  /* 0x000000ffff048224 */ /* 0x000fc400078e0019 */
[----:B------:R-:W3:Y:S04]  /*118d0*/  LDL.LU R25, [R1+0x8] ;  /* 0x0000080001197983 */ /* 0x000ee80000300800 */
[----:B0-----:R-:W0:Y:S04]  /*118e0*/  S2R R29, SR_TID.X ;  /* 0x00000000001d7919 */ /* 0x001e280000002100 */
[----:B--2---:R1:W2:Y:S04]  /*118f0*/  @!P0 LDG.E.U16 R27, [R4.64] ;  /* 0x00000006041b8981 */ /* 0x0042a8000c1e1500 */
[----:B-1----:R-:W3:Y:S04]  /*11900*/  LDL R4, [R1+0x7c8] ;  /* 0x0007c80001047983 */ /* 0x002ee80000100800 */
[----:B------:R-:W3:Y:S01]  /*11910*/  LDL R5, [R1+0x7cc] ;  /* 0x0007cc0001057983 */ /* 0x000ee20000100800 */
[----:B0-----:R-:W-:-:S05]  /*11920*/  LOP3.LUT R29, R29, 0x7f, RZ, 0xc0, !PT ;  /* 0x0000007f1d1d7812 */ /* 0x001fca00078ec0ff */
[----:B------:R-:W-:-:S05]  /*11930*/  IMAD.SHL.U32 R29, R29, 0x2, RZ ;  /* 0x000000021d1d7824 */ /* 0x000fca00078e00ff */
[----:B------:R0:W-:Y:S02]  /*11940*/  STS.U16 [R29+0x6800], R9 ;  /* 0x006800091d007388 */ /* 0x0001e40000000400 */
[----:B0-----:R-:W-:Y:S02]  /*11950*/  PRMT R9, RZ, 0x7610, R9 ;  /* 0x00007610ff097816 */ /* 0x001fe40000000009 */
[----:B--2---:R0:W-:Y:S04]  /*11960*/  STL [R1+0x44], R27 ;  /* 0x0000441b01007387 */ /* 0x0041e80000100800 */
[----:B0-----:R-:W2:Y:S01]  /*11970*/  LDL.LU R27, [R1] ;  /* 0x00000000011b7983 */ /* 0x001ea20000300800 */
[----:B---3--:R-:W-:-:S04]  /*11980*/  @!P0 LOP3.LUT R5, R5, R4, RZ, 0x3c, !PT ;  /* 0x0000000405058212 */ /* 0x008fc800078e3cff */
[----:B------:R-:W-:-:S04]  /*11990*/  @!P0 LOP3.LUT R4, R5, R4, RZ, 0x3c, !PT ;  /* 0x0000000405048212 */ /* 0x000fc800078e3cff */
[----:B------:R-:W-:-:S05]  /*119a0*/  @!P0 LOP3.LUT R5, R5, R4, RZ, 0x3c, !PT ;  /* 0x0000000405058212 */ /* 0x000fca00078e3cff */
[----:B------:R0:W3:Y:S04]  /*119b0*/  @!P0 LDG.E.U16 R9, [R4.64] ;  /* 0x0000000604098981 */ /* 0x0000e8000c1e1500 */
[----:B0-----:R-:W2:Y:S04]  /*119c0*/  LDL R4, [R1+0x788] ;  /* 0x0007880001047983 */ /* 0x001ea80000100800 */
[----:B------:R-:W2:Y:S01]  /*119d0*/  LDL R5, [R1+0x78c] ;  /* 0x00078c0001057983 */ /* 0x000ea20000100800 */
[----:B------:R-:W-:Y:S02]  /*119e0*/  PRMT R17, RZ, 0x7610, R17 ;  /* 0x00007610ff117816 */ /* 0x000fe40000000011 */
[----:B--2---:R-:W-:-:S04]  /*119f0*/  @!P0 LOP3.LUT R5, R5, R4, RZ, 0x3c, !PT ;  /* 0x0000000405058212 */ /* 0x004fc800078e3cff */
[----:B------:R-:W-:-:S04]  /*11a00*/  @!P0 LOP3.LUT R4, R5, R4, RZ, 0x3c, !PT ;  /* 0x0000000405048212 */ /* 0x000fc800078e3cff */
[----:B------:R-:W-:-:S05]  /*11a10*/  @!P0 LOP3.LUT R5, R5, R4, RZ, 0x3c, !PT ;  /* 0x0000000405058212 */ /* 0x000fca00078e3cff */
[----:B------:R-:W2:Y:S04]  /*11a20*/  @!P0 LDG.E.U16 R17, [R4.64] ;  /* 0x0000000604118981 */ /* 0x000ea8000c1e1500 */
[----:B---3--:R0:W-:Y:S04]  /*11a30*/  STL [R1+0x40], R9 ;  /* 0x0000400901007387 */ /* 0x0081e80000100800 */
[----:B------:R-:W-:Y:S01]  /*11a40*/  STS.U16 [R29+0x7000], R8 ;  /* 0x007000081d007388 */ /* 0x000fe20000000400 */
[----:B0-----:R-:W-:-:S03]  /*11a50*/  LOP3.LUT R9, R29, 0x10, RZ, 0x3c, !PT ;  /* 0x000000101d097812 */ /* 0x001fc600078e3cff */
[----:B------:R-:W-:Y:S04]  /*11a60*/  STS.U16 [R29+0x7800], R3 ;  /* 0x007800031d007388 */ /* 0x000fe80000000400 */
[----:B------:R-:W-:Y:S04]  /*11a70*/  STS.U16 [R9+0x100], R19 ;  /* 0x0001001309007388 */ /* 0x000fe80000000400 */
[----:B--2---:R0:W-:Y:S04]  /*11a80*/  STL [R1+0x3c], R17 ;  /* 0x00003c1101007387 */ /* 0x0041e80000100800 */
[----:B0-----:R-:W2:Y:S04]  /*11a90*/  LDL.LU R17, [R1+0x148c] ;  /* 0x00148c0001117983 */ /* 0x001ea80000300800 */
[----:B------:R-:W3:Y:S04]  /*11aa0*/  LDL R4, [R1+0x75c] ;  /* 0x00075c0001047983 */ /* 0x000ee80000100800 */
[----:B------:R-:W3:Y:S04]  /*11ab0*/  LDL R5, [R1+0x92c] ;  /* 0x00092c0001057983 */ /* 0x000ee80000100800 */
[----:B------:R-:W2:Y:S01]  /*11ac0*/  LDL.LU R19, [R1+0x1488] ;  /* 0x0014880001137983 */ /* 0x000ea20000300800 */
[----:B---3--:R-:W-:-:S04]  /*11ad0*/  @!P0 LOP3.LUT R5, R5, R4, RZ, 0x3c, !PT ;  /* 0x0000000405058212 */ /* 0x008fc800078e3cff */
[C---:B------:R-:W-:Y:S02]  /*11ae0*/  @!P0 LOP3.LUT R4, R5.reuse, R4, RZ, 0x3c, !PT ;  /* 0x0000000405048212 */ /* 0x040fe400078e3cff */
[----:B--2---:R-:W-:Y:S02]  /*11af0*/  PRMT R19, RZ, 0x7610, R19 ;  /* 0x00007610ff137816 */ /* 0x004fe40000000013 */
[----:B------:R-:W-:-:S05]  /*11b00*/  @!P0 LOP3.LUT R5, R5, R4, RZ, 0x3c, !PT ;  /* 0x0000000405058212 */ /* 0x000fca00078e3cff */
[----:B------:R-:W2:Y:S04]  /*11b10*/  @!P0 LDG.E.U16 R19, [R4.64] ;  /* 0x0000000604138981 */ /* 0x000ea8000c1e1500 */
        /* <DEDUP_REMOVED lines=31> */
[----:B------:R0:W-:Y:S04]  /*11d10*/  STS.U16 [R9+0x1900], R7 ;  /* 0x0019000709007388 */ /* 0x0001e80000000400 */
[----:B0-----:R-:W3:Y:S04]  /*11d20*/  LDL R7, [R1+0x784] ;  /* 0x0007840001077983 */ /* 0x001ee80000100800 */
[----:B------:R-:W-:Y:S04]  /*11d30*/  STS.U16 [R9+0x2100], R25 ;  /* 0x0021001909007388 */ /* 0x000fe80000000400 */
[----:B--2---:R0:W-:Y:S04]  /*11d40*/  STL [R1+0x30], R23 ;  /* 0x0000301701007387 */ /* 0x0041e80000100800 */
[----:B0-----:R-:W2:Y:S04]  /*11d50*/  LDL.LU R23, [R1+0x1470] ;  /* 0x0014700001177983 */ /* 0x001ea80000300800 */
[----:B------:R-:W2:Y:S04]  /*11d60*/  LDL R4, [R1+0x840] ;  /* 0x0008400001047983 */ /* 0x000ea80000100800 */
[----:B------:R-:W2:Y:S04]  /*11d70*/  LDL R5, [R1+0x844] ;  /* 0x0008440001057983 */ /* 0x000ea80000100800 */
[----:B------:R-:W3:Y:S01]  /*11d80*/  LDL.LU R25, [R1+0x146c] ;  /* 0x00146c0001197983 */ /* 0x000ee20000300800 */
[----:B--2---:R-:W-:-:S04]  /*11d90*/  @!P0 LOP3.LUT R5, R5, R4, RZ, 0x3c, !PT ;  /* 0x0000000405058212 */ /* 0x004fc800078e3cff */
[C---:B------:R-:W-:Y:S02]  /*11da0*/  @!P0 LOP3.LUT R4, R5.reuse, R4, RZ, 0x3c, !PT ;  /* 0x0000000405048212 */ /* 0x040fe400078e3cff */
[----:B---3--:R-:W-:Y:S02]  /*11db0*/  PRMT R25, RZ, 0x7610, R25 ;  /* 0x00007610ff197816 */ /* 0x008fe40000000019 */
        /* <DEDUP_REMOVED lines=17> */
[----:B------:R-:W-:-:S02]  /*11ed0*/  PRMT R25, RZ, 0x7610, R25 ;  /* 0x00007610ff197816 */ /* 0x000fc40000000019 */
[----:B---3--:R-:W-:-:S04]  /*11ee0*/  @!P0 LOP3.LUT R5, R5, R4, RZ, 0x3c, !PT ;  /* 0x0000000405058212 */ /* 0x008fc800078e3cff */
[----:B------:R-:W-:-:S04]  /*11ef0*/  @!P0 LOP3.LUT R4, R5, R4, RZ, 0x3c, !PT ;  /* 0x0000000405048212 */ /* 0x000fc800078e3cff */
[----:B------:R-:W-:-:S05]  /*11f00*/  @!P0 LOP3.LUT R5, R5, R4, RZ, 0x3c, !PT ;  /* 0x0000000405058212 */ /* 0x000fca00078e3cff */
[----:B------:R-:W3:Y:S01]  /*11f10*/  @!P0 LDG.E.U16 R25, [R4.64] ;  /* 0x0000000604198981 */ /* 0x000ee2000c1e1500 */
[----:B------:R-:W-:-:S03]  /*11f20*/  PRMT R3, RZ, 0x7610, R3 ;  /* 0x00007610ff037816 */ /* 0x000fc60000000003 */
[----:B---3--:R0:W-:Y:S04]  /*11f30*/  STL [R1+0x24], R25 ;  /* 0x0000241901007387 */ /* 0x0081e80000100800 */
[----:B0-----:R-:W3:Y:S04]  /*11f40*/  LDL.LU R25, [R1+0x145c] ;  /* 0x00145c0001197983 */ /* 0x001ee80000300800 */
[----:B------:R-:W2:Y:S01]  /*11f50*/  LDL R5, [R1+0x780] ;  /* 0x0007800001057983 */ /* 0x000ea20000100800 */
[----:B------:R-:W-:Y:S01]  /*11f60*/  @!P0 IMAD.MOV.U32 R4, RZ, RZ, R7 ;  /* 0x000000ffff048224 */ /* 0x000fe200078e0007 */
[----:B------:R-:W-:-:S02]  /*11f70*/  PRMT R21, RZ, 0x7610, R21 ;  /* 0x00007610ff157816 */ /* 0x000fc40000000015 */
[----:B------:R-:W3:Y:S04]  /*11f80*/  LDL R7, [R1+0x838] ;  /* 0x0008380001077983 */ /* 0x000ee80000100800 */
[----:B--2---:R0:W2:Y:S04]  /*11f90*/  @!P0 LDG.E.U16 R3, [R4.64] ;  /* 0x0000000604038981 */ /* 0x0040a8000c1e1500 */
[----:B0-----:R-:W2:Y:S04]  /*11fa0*/  LDL R4, [R1+0x758] ;  /* 0x0007580001047983 */ /* 0x001ea80000100800 */
[----:B------:R-:W2:Y:S02]  /*11fb0*/  LDL R5, [R1+0x928] ;  /* 0x0009280001057983 */ /* 0x000ea40000100800 */
[----:B--2---:R-:W-:-:S04]  /*11fc0*/  @!P0 LOP3.LUT R5, R5, R4, RZ, 0x3c, !PT ;  /* 0x0000000405058212 */ /* 0x004fc800078e3cff */
[----:B------:R-:W-:-:S04]  /*11fd0*/  @!P0 LOP3.LUT R4, R5, R4, RZ, 0x3c, !PT ;  /* 0x0000000405048212 */ /* 0x000fc800078e3cff */
[----:B------:R-:W-:-:S05]  /*11fe0*/  @!P0 LOP3.LUT R5, R5, R4, RZ, 0x3c, !PT ;  /* 0x0000000405058212 */ /* 0x000fca00078e3cff */
[----:B------:R-:W2:Y:S04]  /*11ff0*/  @!P0 LDG.E.U16 R21, [R4.64] ;  /* 0x0000000604158981 */ /* 0x000ea8000c1e1500 */
[----:B------:R0:W-:Y:S04]  /*12000*/  STL [R1+0x20], R3 ;  /* 0x0000200301007387 */ /* 0x0001e80000100800 */
[----:B0-----:R-:W3:Y:S04]  /*12010*/  LDL R3, [R1+0x83c] ;  /* 0x00083c0001037983 */ /* 0x001ee80000100800 */
[----:B--2---:R0:W-:Y:S04]  /*12020*/  STL [R1], R21 ;  /* 0x0000001501007387 */ /* 0x0041e80000100800 */
[----:B0-----:R-:W2:Y:S04]  /*12030*/  LDL.LU R21, [R1+0x1458] ;  /* 0x0014580001157983 */ /* 0x001ea80000300800 */
[----:B------:R-:W2:Y:S04]  /*12040*/  LDL R4, [R1+0x740] ;  /* 0x0007400001047983 */ /* 0x000ea80000100800 */
[----:B------:R-:W2:Y:S01]  /*12050*/  LDL R5, [R1+0x8f0] ;  /* 0x0008f00001057983 */ /* 0x000ea20000100800 */
[----:B------:R-:W-:-:S02]  /*12060*/  PRMT R19, RZ, 0x7610, R19 ;  /* 0x00007610ff137816 */ /* 0x000fc40000000013 */
[----:B--2---:R-:W-:-:S04]  /*12070*/  @!P0 LOP3.LUT R5, R5, R4, RZ, 0x3c, !PT ;  /* 0x0000000405058212 */ /* 0x004fc800078e3cff */
[----:B------:R-:W-:-:S04]  /*12080*/  @!P0 LOP3.LUT R4, R5, R4, RZ, 0x3c, !PT ;  /* 0x0000000405048212 */ /* 0x000fc800078e3cff */
[----:B------:R-:W-:-:S05]  /*12090*/  @!P0 LOP3.LUT R5, R5, R4, RZ, 0x3c, !PT ;  /* 0x0000000405058212 */ /* 0x000fca00078e3cff */
[----:B------:R-:W2:Y:S04]  /*120a0*/  @!P0 LDG.E.U16 R19, [R4.64] ;  /* 0x0000000604138981 */ /* 0x000ea8000c1e1500 */
[----:B--2---:R0:W-:Y:S04]  /*120b0*/  STL [R1+0x18], R19 ;  /* 0x0000181301007387 */ /* 0x0041e80000100800 */
        /* <DEDUP_REMOVED lines=16> */
[----:B------:R3:W2:Y:S01]  /*121c0*/  @!P0 LDG.E.U16 R8, [R4.64] ;  /* 0x0000000604088981 */ /* 0x0006a2000c1e1500 */
[----:B------:R-:W-:Y:S01]  /*121d0*/  PRMT R6, RZ, 0x7610, R6 ;  /* 0x00007610ff067816 */ /* 0x000fe20000000006 */
[----:B---3--:R-:W-:Y:S02]  /*121e0*/  @!P0 IMAD.MOV.U32 R4, RZ, RZ, R3 ;  /* 0x000000ffff048224 */ /* 0x008fe400078e0003 */
[----:B------:R-:W-:Y:S01]  /*121f0*/  @!P0 IMAD.MOV.U32 R5, RZ, RZ, R7 ;  /* 0x000000ffff058224 */ /* 0x000fe200078e0007 */
[----:B------:R-:W3:Y:S04]  /*12200*/  LDL R3, [R1+0x77c] ;  /* 0x00077c0001037983 */ /* 0x000ee80000100800 */
[----:B------:R0:W3:Y:S04]  /*12210*/  @!P0 LDG.E.U16 R6, [R4.64] ;  /* 0x0000000604068981 */ /* 0x0000e8000c1e1500 */
[----:B--2---:R1:W-:Y:S04]  /*12220*/  STL [R1+0x10], R8 ;  /* 0x0000100801007387 */ /* 0x0043e80000100800 */
[----:B-1----:R-:W2:Y:S04]  /*12230*/  LDL.LU R8, [R1+0x2b0] ;  /* 0x0002b00001087983 */ /* 0x002ea80000300800 */
[----:B0-----:R-:W2:Y:S04]  /*12240*/  LDL R4, [R1+0x7f8] ;  /* 0x0007f80001047983 */ /* 0x001ea80000100800 */
[----:B------:R-:W2:Y:S01]  /*12250*/  LDL R5, [R1+0x7fc] ;  /* 0x0007fc0001057983 */ /* 0x000ea20000100800 */
[----:B------:R-:W-:-:S03]  /*12260*/  PRMT R11, RZ, 0x7610, R11 ;  /* 0x00007610ff0b7816 */ /* 0x000fc6000000000b */
[----:B------:R-:W3:Y:S01]  /*12270*/  LDL R7, [R1+0x754] ;  /* 0x0007540001077983 */ /* 0x000ee20000100800 */
[----:B--2---:R-:W-:-:S04]  /*12280*/  @!P0 LOP3.LUT R5, R5, R4, RZ, 0x3c, !PT ;  /* 0x0000000405058212 */ /* 0x004fc800078e3cff */
[----:B------:R-:W-:-:S04]  /*12290*/  @!P0 LOP3.LUT R4, R5, R4, RZ, 0x3c, !PT ;  /* 0x0000000405048212 */ /* 0x000fc800078e3cff */
[----:B------:R-:W-:-:S05]  /*122a0*/  @!P0 LOP3.LUT R5, R5, R4, RZ, 0x3c, !PT ;  /* 0x0000000405058212 */ /* 0x000fca00078e3cff */
[----:B------:R-:W2:Y:S04]  /*122b0*/  @!P0 LDG.E.U16 R11, [R4.64] ;  /* 0x00000006040b8981 */ /* 0x000ea8000c1e1500 */
[----:B---3--:R0:W-:Y:S04]  /*122c0*/  STL [R1+0xc], R6 ;  /* 0x00000c0601007387 */ /* 0x0081e80000100800 */
[----:B0-----:R-:W3:Y:S04]  /*122d0*/  LDL R6, [R1+0x924] ;  /* 0x0009240001067983 */ /* 0x001ee80000100800 */
        /* <DEDUP_REMOVED lines=9> */
[----:B------:R-:W-:Y:S04]  /*12370*/  STS.U16 [R9+0x3100], R27 ;  /* 0x0031001b09007388 */ /* 0x000fe80000000400 */
[----:B------:R-:W-:Y:S04]  /*12380*/  STS.U16 [R9+0x3900], R25 ;  /* 0x0039001909007388 */ /* 0x000fe80000000400 */
[----:B--2---:R-:W-:Y:S04]  /*12390*/  STL [R1+0x4], R29 ;  /* 0x0000041d01007387 */ /* 0x004fe80000100800 */
[----:B------:R-:W2:Y:S04]  /*123a0*/  LDL R4, [R1+0x778] ;  /* 0x0007780001047983 */ /* 0x000ea80000100800 */
[----:B------:R-:W-:Y:S04]  /*123b0*/  STS.U16 [R9+0x4100], R23 ;  /* 0x0041001709007388 */ /* 0x000fe80000000400 */
[----:B------:R-:W-:Y:S04]  /*123c0*/  STS.U16 [R9+0x4900], R21 ;  /* 0x0049001509007388 */ /* 0x000fe80000000400 */
[----:B------:R-:W-:Y:S04]  /*123d0*/  STS.U16 [R9+0x5100], R19 ;  /* 0x0051001309007388 */ /* 0x000fe80000000400 */
[----:B------:R-:W-:Y:S04]  /*123e0*/  STS.U16 [R9+0x5900], R17 ;  /* 0x0059001109007388 */ /* 0x000fe80000000400 */
[----:B----4-:R-:W-:Y:S01]  /*123f0*/  STS.U16 [R9+0x6100], R15 ;  /* 0x0061000f09007388 */ /* 0x010fe20000000400 */
[----:B------:R-:W-:-:S03]  /*12400*/  PRMT R16, RZ, 0x7610, R16 ;  /* 0x00007610ff107816 */ /* 0x000fc60000000010 */
[----:B------:R-:W-:Y:S04]  /*12410*/  STS.U16 [R9+0x6900], R13 ;  /* 0x0069000d09007388 */ /* 0x000fe80000000400 */
[----:B------:R-:W-:Y:S04]  /*12420*/  STS.U16 [R9+0x7100], R11 ;  /* 0x0071000b09007388 */ /* 0x000fe80000000400 */
[----:B------:R0:W-:Y:S04]  /*12430*/  STS.U16 [R9+0x7900], R2 ;  /* 0x0079000209007388 */ /* 0x0001e80000000400 */
[----:B------:R-:W4:Y:S01]  /*12440*/  LDL.LU R5, [R1+0x2d4] ;  /* 0x0002d40001057983 */ /* 0x000f220000300800 */
[----:B0-----:R-:W-:-:S02]  /*12450*/  @!P0 IMAD.MOV.U32 R2, RZ, RZ, R3 ;  /* 0x000000ffff028224 */ /* 0x001fc400078e0003 */
[----:B--2---:R-:W-:-:S05]  /*12460*/  @!P0 IMAD.MOV.U32 R3, RZ, RZ, R4 ;  /* 0x000000ffff038224 */ /* 0x004fca00078e0004 */
[----:B------:R0:W2:Y:S04]  /*12470*/  @!P0 LDG.E.U16 R16, [R2.64] ;  /* 0x0000000602108981 */ /* 0x0000a8000c1e1500 */
[----:B------:R-:W1:Y:S01]  /*12480*/  S2R R29, SR_TID.X ;  /* 0x00000000001d7919 */ /* 0x000e620000002100 */
[----:B---3--:R-:W-:Y:S01]  /*12490*/  @!P0 IMAD.MOV.U32 R4, RZ, RZ, R6 ;  /* 0x000000ffff048224 */ /* 0x008fe200078e0006 */
[----:B0-----:R-:W-:Y:S02]  /*124a0*/  PRMT R2, RZ, 0x7610, R2 ;  /* 0x00007610ff027816 */ /* 0x001fe40000000002 */
[----:B-1----:R-:W-:-:S05]  /*124b0*/  LOP3.LUT R29, R29, 0x7f, RZ, 0xc0, !PT ;  /* 0x0000007f1d1d7812 */ /* 0x002fca00078ec0ff */
[----:B------:R-:W-:-:S05]  /*124c0*/  IMAD.SHL.U32 R29, R29, 0x2, RZ ;  /* 0x000000021d1d7824 */ /* 0x000fca00078e00ff */
[----:B------:R-:W-:-:S05]  /*124d0*/  LOP3.LUT R9, R29, 0x20, RZ, 0x3c, !PT ;  /* 0x000000201d097812 */ /* 0x000fca00078e3cff */
[----:B----4-:R0:W-:Y:S02]  /*124e0*/  STS.U16 [R9+0x200], R5 ;  /* 0x0002000509007388 */ /* 0x0101e40000000400 */
[----:B0-----:R-:W-:-:S05]  /*124f0*/  @!P0 IMAD.MOV.U32 R5, RZ, RZ, R7 ;  /* 0x000000ffff058224 */ /* 0x001fca00078e0007 */
[----:B------:R0:W3:Y:S04]  /*12500*/  @!P0 LDG.E.U16 R2, [R4.64] ;  /* 0x0000000604028981 */ /* 0x0000e8000c1e1500 */
[----:B--2---:R1:W-:Y:S04]  /*12510*/  STL [R1+0x13d4], R16 ;  /* 0x0013d41001007387 */ /* 0x0043e80000100800 */
[----:B-1----:R-:W2:Y:S04]  /*12520*/  LDL.LU R16, [R1+0x280] ;  /* 0x0002800001107983 */ /* 0x002ea80000300800 */
[----:B0-----:R-:W4:Y:S04]  /*12530*/  LDL R4, [R1+0x73c] ;  /* 0x00073c0001047983 */ /* 0x001f280000100800 */
[----:B------:R-:W4:Y:S01]  /*12540*/  LDL R5, [R1+0x8ec] ;  /* 0x0008ec0001057983 */ /* 0x000f220000100800 */
[----:B------:R-:W-:-:S03]  /*12550*/  PRMT R28, RZ, 0x7610, R28 ;  /* 0x00007610ff1c7816 */ /* 0x000fc6000000001c */
[----:B------:R-:W2:Y:S04]  /*12560*/  LDL R7, [R1+0x870] ;  /* 0x0008700001077983 */ /* 0x000ea80000100800 */
[----:B------:R-:W2:Y:S04]  /*12570*/  LDL R6, [R1+0x874] ;  /* 0x0008740001067983 */ /* 0x000ea80000100800 */
[----:B---3--:R0:W-:Y:S04]  /*12580*/  STL [R1+0x13d0], R2 ;  /* 0x0013d00201007387 */ /* 0x0081e80000100800 */
[----:B0-----:R-:W3:Y:S01]  /*12590*/  LDL.LU R2, [R1+0x2c8] ;  /* 0x0002c80001027983 */ /* 0x001ee20000300800 */
[----:B----4-:R-:W-:-:S04]  /*125a0*/  @!P0 LOP3.LUT R5, R5, R4, RZ, 0x3c, !PT ;  /* 0x0000000405058212 */ /* 0x010fc800078e3cff */
[----:B------:R-:W-:-:S04]  /*125b0*/  @!P0 LOP3.LUT R4, R5, R4, RZ, 0x3c, !PT ;  /* 0x0000000405048212 */ /* 0x000fc800078e3cff */
[----:B------:R-:W-:-:S05]  /*125c0*/  @!P0 LOP3.LUT R5, R5, R4, RZ, 0x3c, !PT ;  /* 0x0000000405058212 */ /* 0x000fca00078e3cff */
[----:B------:R0:W4:Y:S04]  /*125d0*/  @!P0 LDG.E.U16 R28, [R4.64] ;  /* 0x00000006041c8981 */ /* 0x000128000c1e1500 */
[----:B0-----:R-:W2:Y:S04]  /*125e0*/  LDL R4, [R1+0x8b0] ;  /* 0x0008b00001047983 */ /* 0x001ea80000100800 */
[----:B------:R-:W2:Y:S01]  /*125f0*/  LDL R5, [R1+0x8b4] ;  /* 0x0008b40001057983 */ /* 0x000ea20000100800 */
[----:B------:R-:W-:-:S03]  /*12600*/  PRMT R27, RZ, 0x7610, R27 ;  /* 0x00007610ff1b7816 */ /* 0x000fc6000000001b */
[----:B---3--:R-:W-:Y:S04]  /*12610*/  STS.U16 [R9+0xa00], R2 ;  /* 0x000a000209007388 */ /* 0x008fe80000000400 */
[----:B------:R0:W-:Y:S04]  /*12620*/  STS.U16 [R9+0x1200], R8 ;  /* 0x0012000809007388 */ /* 0x0001e80000000400 */
[----:B----4-:R1:W-:Y:S04]  /*12630*/  STL [R1+0x13d8], R28 ;  /* 0x0013d81c01007387 */ /* 0x0103e80000100800 */
[----:B0-----:R-:W3:Y:S04]  /*12640*/  LDL R8, [R1+0x830] ;  /* 0x0008300001087983 */ /* 0x001ee80000100800 */
[----:B------:R-:W4:Y:S04]  /*12650*/  LDL R2, [R1+0x834] ;  /* 0x0008340001027983 */ /* 0x000f280000100800 */
[----:B-1----:R-:W3:Y:S01]  /*12660*/  LDL.LU R28, [R1+0x240] ;  /* 0x00024000011c7983 */ /* 0x002ee20000300800 */
[----:B--2---:R-:W-:-:S04]  /*12670*/  @!P0 LOP3.LUT R5, R5, R4, RZ, 0x3c, !PT ;  /* 0x0000000405058212 */ /* 0x004fc800078e3cff */
[----:B------:R-:W-:-:S04]  /*12680*/  @!P0 LOP3.LUT R4, R5, R4, RZ, 0x3c, !PT ;  /* 0x0000000405048212 */ /* 0x000fc800078e3cff */
[----:B------:R-:W-:-:S05]  /*12690*/  @!P0 LOP3.LUT R5, R5, R4, RZ, 0x3c, !PT ;  /* 0x0000000405058212 */ /* 0x000fca00078e3cff */
[----:B------:R0:W2:Y:S04]  /*126a0*/  @!P0 LDG.E.U16 R27, [R4.64] ;  /* 0x00000006041b8981 */ /* 0x0000a8000c1e1500 */
[----:B0-----:R-:W2:Y:S01]  /*126b0*/  LDL.LU R5, [R1+0x298] ;  /* 0x0002980001057983 */ /* 0x001ea20000300800 */
[----:B------:R-:W-:Y:S01]  /*126c0*/  PRMT R26, RZ, 0x7610, R26 ;  /* 0x00007610ff1a7816 */ /* 0x000fe2000000001a */
[----:B------:R-:W-:Y:S02]  /*126d0*/  @!P0 IMAD.MOV.U32 R4, RZ, RZ, R6 ;  /* 0x000000ffff048224 */ /* 0x000fe400078e0006 */
[----:B--2---:R0:W-:Y:S02]  /*126e0*/  STS.U16 [R9+0x1a00], R5 ;  /* 0x001a000509007388 */ /* 0x0041e40000000400 */
[----:B0-----:R-:W-:-:S05]  /*126f0*/  @!P0 IMAD.MOV.U32 R5, RZ, RZ, R7 ;  /* 0x000000ffff058224 */ /* 0x001fca00078e0007 */
[----:B------:R4:W2:Y:S01]  /*12700*/  @!P0 LDG.E.U16 R26, [R4.64] ;  /* 0x00000006041a8981 */ /* 0x0008a2000c1e1500 */
[----:B------:R-:W-:-:S03]  /*12710*/  PRMT R25, RZ, 0x7610, R25 ;  /* 0x00007610ff197816 */ /* 0x000fc60000000019 */
[----:B------:R0:W-:Y:S04]  /*12720*/  STL [R1+0x13dc], R27 ;  /* 0x0013dc1b01007387 */ /* 0x0001e80000100800 */
[----:B------:R-:W2:Y:S01]  /*12730*/  LDL R6, [R1+0x7b4] ;  /* 0x0007b40001067983 */ /* 0x000ea20000100800 */
[----:B----4-:R-:W-:Y:S02]  /*12740*/  @!P0 IMAD.MOV.U32 R4, RZ, RZ, R2 ;  /* 0x000000ffff048224 */ /* 0x010fe400078e0002 */
[----:B---3--:R-:W-:Y:S01]  /*12750*/  @!P0 IMAD.MOV.U32 R5, RZ, RZ, R8 ;  /* 0x000000ffff058224 */ /* 0x008fe200078e0008 */
[----:B0-----:R-:W3:Y:S04]  /*12760*/  LDL R27, [R1+0x7b0] ;  /* 0x0007b000011b7983 */ /* 0x001ee80000100800 */
[----:B------:R-:W4:Y:S04]  /*12770*/  LDL.LU R7, [R1+0x22c] ;  /* 0x00022c0001077983 */ /* 0x000f280000300800 */
[----:B------:R0:W-:Y:S04]  /*12780*/  STS.U16 [R9+0x2200], R16 ;  /* 0x0022001009007388 */ /* 0x0001e80000000400 */
[----:B------:R1:W3:Y:S04]  /*12790*/  @!P0 LDG.E.U16 R25, [R4.64] ;  /* 0x0000000604198981 */ /* 0x0002e8000c1e1500 */
[----:B--2---:R2:W-:Y:S04]  /*127a0*/  STL [R1+0x13e0], R26 ;  /* 0x0013e01a01007387 */ /* 0x0045e80000100800 */
[----:B0-----:R-:W4:Y:S04]  /*127b0*/  LDL R16, [R1+0x770] ;  /* 0x0007700001107983 */ /* 0x001f280000100800 */
[----:B------:R-:W4:Y:S04]  /*127c0*/  LDL R2, [R1+0x774] ;  /* 0x0007740001027983 */ /* 0x000f280000100800 */
[----:B--2---:R-:W2:Y:S04]  /*127d0*/  LDL R26, [R1+0x7f4] ;  /* 0x0007f400011a7983 */ /* 0x004ea80000100800 */
[----:B------:R-:W2:Y:S04]  /*127e0*/  LDL.LU R8, [R1+0x214] ;  /* 0x0002140001087983 */ /* 0x000ea80000300800 */
[----:B-1----:R-:W2:Y:S04]  /*127f0*/  LDL.LU R4, [R1+0x260] ;  /* 0x0002600001047983 */ /* 0x002ea80000300800 */
[----:B------:R-:W4:Y:S01]  /*12800*/  LDL R5, [R1+0x7f0] ;  /* 0x0007f00001057983 */ /* 0x000f220000100800 */
[----:B------:R-:W-:-:S02]  /*12810*/  PRMT R24, RZ, 0x7610, R24 ;  /* 0x00007610ff187816 */ /* 0x000fc40000000018 */
[----:B------:R-:W-:Y:S01]  /*12820*/  PRMT R23, RZ, 0x7610, R23 ;  /* 0x00007610ff177816 */ /* 0x000fe20000000017 */
[----:B---3--:R0:W-:Y:S04]  /*12830*/  STL [R1+0x13e4], R25 ;  /* 0x0013e41901007387 */ /* 0x0081e80000100800 */
[----:B0-----:R-:W3:Y:S04]  /*12840*/  LDL.LU R25, [R1+0x254] ;  /* 0x0002540001197983 */ /* 0x001ee80000300800 */
[----:B--2---:R0:W-:Y:S02]  /*12850*/  STS.U16 [R9+0x2a00], R4 ;  /* 0x002a000409007388 */ /* 0x0041e40000000400 */
[----:B0-----:R-:W-:Y:S01]  /*12860*/  @!P0 IMAD.MOV.U32 R4, RZ, RZ, R26 ;  /* 0x000000ffff048224 */ /* 0x001fe200078e001a */
[----:B------:R-:W-:Y:S01]  /*12870*/  PRMT R15, RZ, 0x7610, R15 ;  /* 0x00007610ff0f7816 */ /* 0x000fe2000000000f */
[----:B------:R-:W2:Y:S04]  /*12880*/  LDL.LU R26, [R1+0x200] ;  /* 0x00020000011a7983 */ /* 0x000ea80000300800 */
[----:B----4-:R0:W4:Y:S02]  /*12890*/  @!P0 LDG.E.U16 R24, [R4.64] ;  /* 0x0000000604188981 */ /* 0x010124000c1e1500 */
[----:B0-----:R-:W-:-:S02]  /*128a0*/  @!P0 IMAD.MOV.U32 R4, RZ, RZ, R6 ;  /* 0x000000ffff048224 */ /* 0x001fc400078e0006 */
[----:B------:R-:W-:-:S05]  /*128b0*/  @!P0 IMAD.MOV.U32 R5, RZ, RZ, R27 ;  /* 0x000000ffff058224 */ /* 0x000fca00078e001b */
[----:B------:R0:W2:Y:S04]  /*128c0*/  @!P0 LDG.E.U16 R23, [R4.64] ;  /* 0x0000000604178981 */ /* 0x0000a8000c1e1500 */
[----:B---3--:R1:W-:Y:S01]  /*128d0*/  STS.U16 [R9+0x3200], R25 ;  /* 0x0032001909007388 */ /* 0x0083e20000000400 */
[----:B0-----:R-:W-:Y:S02]  /*128e0*/  @!P0 IMAD.MOV.U32 R4, RZ, RZ, R2 ;  /* 0x000000ffff048224 */ /* 0x001fe400078e0002 */
[----:B------:R-:W-:-:S05]  /*128f0*/  @!P0 IMAD.MOV.U32 R5, RZ, RZ, R16 ;  /* 0x000000ffff058224 */ /* 0x000fca00078e0010 */
[----:B------:R-:W3:Y:S04]  /*12900*/  @!P0 LDG.E.U16 R15, [R4.64] ;  /* 0x00000006040f8981 */ /* 0x000ee8000c1e1500 */
[----:B----4-:R0:W-:Y:S04]  /*12910*/  STL [R1+0x13e8], R24 ;  /* 0x0013e81801007387 */ /* 0x0101e80000100800 */
[----:B-1----:R-:W4:Y:S04]  /*12920*/  LDL R25, [R1+0x900] ;  /* 0x0009000001197983 */ /* 0x002f280000100800 */
[----:B------:R-:W4:Y:S04]  /*12930*/  LDL R6, [R1+0x920] ;  /* 0x0009200001067983 */ /* 0x000f280000100800 */
[----:B------:R-:W4:Y:S04]  /*12940*/  LDL.LU R27, [R1+0x1e8] ;  /* 0x0001e800011b7983 */ /* 0x000f280000300800 */
[----:B--2---:R1:W-:Y:S04]  /*12950*/  STL [R1+0x13ec], R23 ;  /* 0x0013ec1701007387 */ /* 0x0043e80000100800 */
[----:B0-----:R-:W2:Y:S04]  /*12960*/  LDL R24, [R1+0x738] ;  /* 0x0007380001187983 */ /* 0x001ea80000100800 */
[----:B-1----:R-:W2:Y:S01]  /*12970*/  LDL R23, [R1+0x8e8] ;  /* 0x0008e80001177983 */ /* 0x002ea20000100800 */
[----:B------:R-:W-:-:S03]  /*12980*/  PRMT R3, RZ, 0x7610, R3 ;  /* 0x00007610ff037816 */ /* 0x000fc60000000003 */
[----:B------:R0:W-:Y:S01]  /*12990*/  STS.U16 [R9+0x3a00], R28 ;  /* 0x003a001c09007388 */ /* 0x0001e20000000400 */
[----:B------:R-:W-:-:S03]  /*129a0*/  PRMT R22, RZ, 0x7610, R22 ;  /* 0x00007610ff167816 */ /* 0x000fc60000000016 */
[----:B------:R1:W-:Y:S04]  /*129b0*/  STS.U16 [R9+0x4200], R7 ;  /* 0x0042000709007388 */ /* 0x0003e80000000400 */
[----:B0-----:R-:W2:Y:S04]  /*129c0*/  LDL.LU R28, [R1+0x1d0] ;  /* 0x0001d000011c7983 */ /* 0x001ea80000300800 */
[----:B---3--:R-:W-:Y:S04]  /*129d0*/  STL [R1+0x13f0], R15 ;  /* 0x0013f00f01007387 */ /* 0x008fe80000100800 */
[----:B-1----:R-:W3:Y:S04]  /*129e0*/  LDL R7, [R1+0x8a8] ;  /* 0x0008a80001077983 */ /* 0x002ee80000100800 */
[----:B------:R-:W3:Y:S01]  /*129f0*/  LDL R2, [R1+0x8ac] ;  /* 0x0008ac0001027983 */ /* 0x000ee20000100800 */
[----:B------:R-:W-:-:S03]  /*12a00*/  PRMT R21, RZ, 0x7610, R21 ;  /* 0x00007610ff157816 */ /* 0x000fc60000000015 */
[----:B------:R-:W3:Y:S01]  /*12a10*/  LDL.LU R16, [R1+0xc0] ;  /* 0x0000c00001107983 */ /* 0x000ee20000300800 */
[----:B----4-:R-:W-:Y:S02]  /*12a20*/  @!P0 IMAD.MOV.U32 R5, RZ, RZ, R25 ;  /* 0x000000ffff058224 */ /* 0x010fe400078e0019 */
[----:B------:R-:W-:Y:S01]  /*12a30*/  @!P0 IMAD.MOV.U32 R4, RZ, RZ, R6 ;  /* 0x000000ffff048224 */ /* 0x000fe200078e0006 */
[----:B------:R0:W-:Y:S04]  /*12a40*/  STS.U16 [R9+0x4a00], R8 ;  /* 0x004a000809007388 */ /* 0x0001e80000000400 */
[----:B------:R2:W4:Y:S04]  /*12a50*/  @!P0 LDG.E.U16 R3, [R4.64] ;  /* 0x0000000604038981 */ /* 0x000528000c1e1500 */
[----:B------:R-:W4:Y:S01]  /*12a60*/  LDL.LU R6, [R1+0xa8] ;  /* 0x0000a80001067983 */ /* 0x000f220000300800 */
[----:B--2---:R-:W-:-:S02]  /*12a70*/  @!P0 IMAD.MOV.U32 R5, RZ, RZ, R24 ;  /* 0x000000ffff058224 */ /* 0x004fc400078e0018 */
[----:B------:R-:W-:-:S05]  /*12a80*/  @!P0 IMAD.MOV.U32 R4, RZ, RZ, R23 ;  /* 0x000000ffff048224 */ /* 0x000fca00078e0017 */
[----:B------:R3:W2:Y:S02]  /*12a90*/  @!P0 LDG.E.U16 R22, [R4.64] ;  /* 0x0000000604168981 */ /* 0x0006a4000c1e1500 */
[----:B---3--:R-:W-:Y:S02]  /*12aa0*/  @!P0 IMAD.MOV.U32 R5, RZ, RZ, R7 ;  /* 0x000000ffff058224 */ /* 0x008fe400078e0007 */
[----:B------:R-:W-:-:S05]  /*12ab0*/  @!P0 IMAD.MOV.U32 R4, RZ, RZ, R2 ;  /* 0x000000ffff048224 */ /* 0x000fca00078e0002 */
[----:B------:R-:W3:Y:S04]  /*12ac0*/  @!P0 LDG.E.U16 R21, [R4.64] ;  /* 0x0000000604158981 */ /* 0x000ee8000c1e1500 */
[----:B----4-:R1:W-:Y:S04]  /*12ad0*/  STL [R1+0x13f4], R3 ;  /* 0x0013f40301007387 */ /* 0x0103e80000100800 */
[----:B0-----:R-:W4:Y:S04]  /*12ae0*/  LDL R8, [R1+0x868] ;  /* 0x0008680001087983 */ /* 0x001f280000100800 */
[----:B-1----:R-:W4:Y:S04]  /*12af0*/  LDL R3, [R1+0x86c] ;  /* 0x00086c0001037983 */ /* 0x002f280000100800 */
[----:B--2---:R0:W-:Y:S04]  /*12b00*/  STL [R1+0x13f8], R22 ;  /* 0x0013f81601007387 */ /* 0x0041e80000100800 */
[----:B------:R-:W2:Y:S04]  /*12b10*/  LDL R23, [R1+0x828] ;  /* 0x0008280001177983 */ /* 0x000ea80000100800 */
[----:B------:R-:W2:Y:S04]  /*12b20*/  LDL R15, [R1+0x7e8] ;  /* 0x0007e800010f7983 */ /* 0x000ea80000100800 */
[----:B0-----:R-:W2:Y:S04]  /*12b30*/  LDL R22, [R1+0x82c] ;  /* 0x00082c0001167983 */ /* 0x001ea80000100800 */
[----:B------:R-:W2:Y:S01]  /*12b40*/  LDL R2, [R1+0x7ec] ;  /* 0x0007ec0001027983 */ /* 0x000ea20000100800 */
[----:B------:R-:W-:-:S02]  /*12b50*/  PRMT R20, RZ, 0x7610, R20 ;  /* 0x00007610ff147816 */ /* 0x000fc40000000014 */
[----:B------:R-:W-:Y:S01]  /*12b60*/  PRMT R19, RZ, 0x7610, R19 ;  /* 0x00007610ff137816 */ /* 0x000fe20000000013 */
[----:B------:R-:W2:Y:S04]  /*12b70*/  LDL.LU R7, [R1+0x90] ;  /* 0x0000900001077983 */ /* 0x000ea80000300800 */
[----:B---3--:R-:W-:Y:S01]  /*12b80*/  STL [R1+0x13fc], R21 ;  /* 0x0013fc1501007387 */ /* 0x008fe20000100800 */
[----:B------:R-:W-:Y:S01]  /*12b90*/  PRMT R18, RZ, 0x7610, R18 ;  /* 0x00007610ff127816 */ /* 0x000fe20000000012 */
[----:B----4-:R-:W-:Y:S02]  /*12ba0*/  @!P0 IMAD.MOV.U32 R5, RZ, RZ, R8 ;  /* 0x000000ffff058224 */ /* 0x010fe400078e0008 */
[----:B------:R-:W3:Y:S01]  /*12bb0*/  LDL R8, [R1+0x7a8] ;  /* 0x0007a80001087983 */ /* 0x000ee20000100800 */
[----:B------:R-:W-:-:S03]  /*12bc0*/  @!P0 IMAD.MOV.U32 R4, RZ, RZ, R3 ;  /* 0x000000ffff048224 */ /* 0x000fc600078e0003 */
[----:B------:R-:W4:Y:S04]  /*12bd0*/  LDL R3, [R1+0x7ac] ;  /* 0x0007ac0001037983 */ /* 0x000f280000100800 */
[----:B------:R2:W4:Y:S02]  /*12be0*/  @!P0 LDG.E.U16 R20, [R4.64] ;  /* 0x0000000604148981 */ /* 0x000524000c1e1500 */
[----:B--2---:R-:W-:Y:S02]  /*12bf0*/  @!P0 IMAD.MOV.U32 R5, RZ, RZ, R23 ;  /* 0x000000ffff058224 */ /* 0x004fe400078e0017 */
[----:B------:R-:W-:-:S05]  /*12c00*/  @!P0 IMAD.MOV.U32 R4, RZ, RZ, R22 ;  /* 0x000000ffff048224 */ /* 0x000fca00078e0016 */
[----:B------:R0:W2:Y:S02]  /*12c10*/  @!P0 LDG.E.U16 R19, [R4.64] ;  /* 0x0000000604138981 */ /* 0x0000a4000c1e1500 */
[----:B0-----:R-:W-:Y:S02]  /*12c20*/  @!P0 IMAD.MOV.U32 R4, RZ, RZ, R2 ;  /* 0x000000ffff048224 */ /* 0x001fe400078e0002 */
[----:B------:R-:W-:-:S05]  /*12c30*/  @!P0 IMAD.MOV.U32 R5, RZ, RZ, R15 ;  /* 0x000000ffff058224 */ /* 0x000fca00078e000f */
[----:B------:R3:W2:Y:S01]  /*12c40*/  @!P0 LDG.E.U16 R18, [R4.64] ;  /* 0x0000000604128981 */ /* 0x0006a2000c1e1500 */
[----:B------:R-:W-:-:S03]  /*12c50*/  PRMT R17, RZ, 0x7610, R17 ;  /* 0x00007610ff117816 */ /* 0x000fc60000000011 */
[----:B------:R-:W-:Y:S04]  /*12c60*/  STS.U16 [R9+0x5200], R26 ;  /* 0x0052001a09007388 */ /* 0x000fe80000000400 */
[----:B------:R0:W-:Y:S04]  /*12c70*/  STS.U16 [R9+0x5a00], R27 ;  /* 0x005a001b09007388 */ /* 0x0001e80000000400 */
[----:B------:R-:W-:Y:S04]  /*12c80*/  STS.U16 [R9+0x6200], R28 ;  /* 0x0062001c09007388 */ /* 0x000fe80000000400 */
[----:B------:R-:W-:Y:S04]  /*12c90*/  STS.U16 [R9+0x6a00], R16 ;  /* 0x006a001009007388 */ /* 0x000fe80000000400 */
[----:B------:R1:W-:Y:S01]  /*12ca0*/  STS.U16 [R9+0x7200], R6 ;  /* 0x0072000609007388 */ /* 0x0003e20000000400 */
[----:B---3--:R-:W-:-:S02]  /*12cb0*/  @!P0 IMAD.MOV.U32 R5, RZ, RZ, R8 ;  /* 0x000000ffff058224 */ /* 0x008fc400078e0008 */
[----:B----4-:R-:W-:-:S05]  /*12cc0*/  @!P0 IMAD.MOV.U32 R4, RZ, RZ, R3 ;  /* 0x000000ffff048224 */ /* 0x010fca00078e0003 */
[----:B------:R3:W4:Y:S04]  /*12cd0*/  @!P0 LDG.E.U16 R17, [R4.64] ;  /* 0x0000000604118981 */ /* 0x000728000c1e1500 */
[----:B------:R0:W-:Y:S04]  /*12ce0*/  STL [R1+0x1400], R20 ;  /* 0x0014001401007387 */ /* 0x0001e80000100800 */
[----:B------:R-:W4:Y:S04]  /*12cf0*/  LDL.LU R25, [R1+0x318] ;  /* 0x0003180001197983 */ /* 0x000f280000300800 */
[----:B--2---:R2:W-:Y:S04]  /*12d00*/  STL [R1+0x1404], R19 ;  /* 0x0014041301007387 */ /* 0x0045e80000100800 */
[----:B0-----:R-:W4:Y:S04]  /*12d10*/  LDL.LU R27, [R1+0x304] ;  /* 0x00030400011b7983 */ /* 0x001f280000300800 */
[----:B------:R-:W-:Y:S04]  /*12d20*/  STL [R1+0x1408], R18 ;  /* 0x0014081201007387 */ /* 0x000fe80000100800 */
[----:B-1----:R-:W4:Y:S04]  /*12d30*/  LDL R6, [R1+0x76c] ;  /* 0x00076c0001067983 */ /* 0x002f280000100800 */
[----:B------:R-:W4:Y:S04]  /*12d40*/  LDL R2, [R1+0x904] ;  /* 0x0009040001027983 */ /* 0x000f280000100800 */
[----:B------:R-:W4:Y:S04]  /*12d50*/  LDL R20, [R1+0x908] ;  /* 0x0009080001147983 */ /* 0x000f280000100800 */
[----:B------:R-:W4:Y:S04]  /*12d60*/  LDL R8, [R1+0x91c] ;  /* 0x00091c0001087983 */ /* 0x000f280000100800 */
[----:B--2---:R-:W2:Y:S04]  /*12d70*/  LDL R19, [R1+0x8e0] ;  /* 0x0008e00001137983 */ /* 0x004ea80000100800 */
[----:B------:R-:W2:Y:S04]  /*12d80*/  LDL R3, [R1+0x8e4] ;  /* 0x0008e40001037983 */ /* 0x000ea80000100800 */
[----:B------:R-:W2:Y:S01]  /*12d90*/  LDL.LU R26, [R1+0x2f4] ;  /* 0x0002f400011a7983 */ /* 0x000ea20000300800 */
[----:B---3--:R-:W-:-:S02]  /*12da0*/  PRMT R4, RZ, 0x7610, R4 ;  /* 0x00007610ff047816 */ /* 0x008fc40000000004 */
[----:B------:R-:W-:Y:S02]  /*12db0*/  PRMT R5, RZ, 0x7610, R5 ;  /* 0x00007610ff057816 */ /* 0x000fe40000000005 */
[----:B------:R-:W-:Y:S01]  /*12dc0*/  PRMT R14, RZ, 0x7610, R14 ;  /* 0x00007610ff0e7816 */ /* 0x000fe2000000000e */
[----:B----4-:R0:W-:Y:S04]  /*12dd0*/  STL [R1+0x140c], R17 ;  /* 0x00140c1101007387 */ /* 0x0101e80000100800 */
[----:B------:R-:W3:Y:S04]  /*12de0*/  LDL.LU R28, [R1+0x2e0] ;  /* 0x0002e000011c7983 */ /* 0x000ee80000300800 */
[----:B------:R-:W4:Y:S01]  /*12df0*/  LDL.LU R9, [R1+0x2cc] ;  /* 0x0002cc0001097983 */ /* 0x000f220000300800 */
[----:B0-----:R-:W-:-:S05]  /*12e00*/  LOP3.LUT R17, R29, 0x20, RZ, 0x3c, !PT ;  /* 0x000000201d117812 */ /* 0x001fca00078e3cff */
[----:B------:R0:W-:Y:S04]  /*12e10*/  STS.U16 [R17+0x7a00], R7 ;  /* 0x007a000711007388 */ /* 0x0001e80000000400 */
[----:B------:R1:W-:Y:S04]  /*12e20*/  STL [R1+0x142c], R17 ;  /* 0x00142c1101007387 */ /* 0x0003e80000100800 */
[----:B------:R-:W3:Y:S01]  /*12e30*/  LDL R18, [R1+0x8a0] ;  /* 0x0008a00001127983 */ /* 0x000ee20000100800 */
[----:B0-----:R-:W-:Y:S02]  /*12e40*/  @!P0 IMAD.MOV.U32 R7, RZ, RZ, R6 ;  /* 0x000000ffff078224 */ /* 0x001fe400078e0006 */
[----:B------:R-:W-:-:S02]  /*12e50*/  @!P0 IMAD.MOV.U32 R6, RZ, RZ, R2 ;  /* 0x000000ffff068224 */ /* 0x000fc400078e0002 */
[----:B------:R-:W3:Y:S04]  /*12e60*/  LDL R2, [R1+0x8a4] ;  /* 0x0008a40001027983 */ /* 0x000ee80000100800 */
[----:B------:R0:W3:Y:S04]  /*12e70*/  @!P0 LDG.E.U16 R4, [R6.64] ;  /* 0x0000000606048981 */ /* 0x0000e8000c1e1500 */
[----:B------:R-:W4:Y:S01]  /*12e80*/  LDL.LU R16, [R1+0x2b8] ;  /* 0x0002b80001107983 */ /* 0x000f220000300800 */
[----:B0-----:R-:W-:Y:S02]  /*12e90*/  @!P0 IMAD.MOV.U32 R6, RZ, RZ, R8 ;  /* 0x000000ffff068224 */ /* 0x001fe400078e0008 */
[----:B------:R-:W-:-:S05]  /*12ea0*/  @!P0 IMAD.MOV.U32 R7, RZ, RZ, R20 ;  /* 0x000000ffff078224 */ /* 0x000fca00078e0014 */
[----:B------:R2:W4:Y:S02]  /*12eb0*/  @!P0 LDG.E.U16 R5, [R6.64] ;  /* 0x0000000606058981 */ /* 0x000524000c1e1500 */
[----:B--2---:R-:W-:Y:S02]  /*12ec0*/  @!P0 IMAD.MOV.U32 R6, RZ, RZ, R3 ;  /* 0x000000ffff068224 */ /* 0x004fe400078e0003 */
[----:B------:R-:W-:-:S05]  /*12ed0*/  @!P0 IMAD.MOV.U32 R7, RZ, RZ, R19 ;  /* 0x000000ffff078224 */ /* 0x000fca00078e0013 */
[----:B------:R0:W3:Y:S01]  /*12ee0*/  @!P0 LDG.E.U16 R14, [R6.64] ;  /* 0x00000006060e8981 */ /* 0x0000e2000c1e1500 */
[----:B------:R-:W-:-:S05]  /*12ef0*/  LOP3.LUT R15, R29, 0x30, RZ, 0x3c, !PT ;  /* 0x000000301d0f7812 */ /* 0x000fca00078e3cff */
[----:B------:R-:W-:Y:S04]  /*12f00*/  STS.U16 [R15+0x300], R25 ;  /* 0x000300190f007388 */ /* 0x000fe80000000400 */
[----:B------:R-:W-:Y:S04]  /*12f10*/  STS.U16 [R15+0xb00], R27 ;  /* 0x000b001b0f007388 */ /* 0x000fe80000000400 */
[----:B---3--:R3:W-:Y:S04]  /*12f20*/  STL [R1+0x1410], R4 ;  /* 0x0014100401007387 */ /* 0x0087e80000100800 */
[----:B-1----:R-:W2:Y:S04]  /*12f30*/  LDL R17, [R1+0x860] ;  /* 0x0008600001117983 */ /* 0x002ea80000100800 */
[----:B------:R-:W2:Y:S04]  /*12f40*/  LDL R8, [R1+0x864] ;  /* 0x0008640001087983 */ /* 0x000ea80000100800 */
[----:B----4-:R1:W-:Y:S04]  /*12f50*/  STL [R1+0x1414], R5 ;  /* 0x0014140501007387 */ /* 0x0103e80000100800 */
[----:B---3--:R-:W3:Y:S04]  /*12f60*/  LDL R4, [R1+0x820] ;  /* 0x0008200001047983 */ /* 0x008ee80000100800 */
[----:B------:R-:W4:Y:S01]  /*12f70*/  LDL R3, [R1+0x824] ;  /* 0x0008240001037983 */ /* 0x000f220000100800 */
[----:B0-----:R-:W-:-:S03]  /*12f80*/  @!P0 IMAD.MOV.U32 R6, RZ, RZ, R2 ;  /* 0x000000ffff068224 */ /* 0x001fc600078e0002 */
[----:B------:R-:W4:Y:S04]  /*12f90*/  LDL.LU R27, [R1+0x2ac] ;  /* 0x0002ac00011b7983 */ /* 0x000f280000300800 */
[----:B------:R-:W-:Y:S04]  /*12fa0*/  STL [R1+0x1418], R14 ;  /* 0x0014180e01007387 */ /* 0x000fe80000100800 */
[----:B-1----:R-:W4:Y:S04]  /*12fb0*/  LDL R5, [R1+0x7e0] ;  /* 0x0007e00001057983 */ /* 0x002f280000100800 */
[----:B------:R-:W4:Y:S01]  /*12fc0*/  LDL R2, [R1+0x7e4] ;  /* 0x0007e40001027983 */ /* 0x000f220000100800 */
[----:B------:R-:W-:Y:S01]  /*12fd0*/  PRMT R12, RZ, 0x7610, R12 ;  /* 0x00007610ff0c7816 */ /* 0x000fe2000000000c */
[----:B------:R-:W-:Y:S01]  /*12fe0*/  @!P0 IMAD.MOV.U32 R7, RZ, RZ, R18 ;  /* 0x000000ffff078224 */ /* 0x000fe200078e0012 */
[----:B------:R-:W-:-:S04]  /*12ff0*/  PRMT R10, RZ, 0x7610, R10 ;  /* 0x00007610ff0a7816 */ /* 0x000fc8000000000a */
[----:B------:R2:W4:Y:S04]  /*13000*/  @!P0 LDG.E.U16 R12, [R6.64] ;  /* 0x00000006060c8981 */ /* 0x000528000c1e1500 */
[----:B------:R-:W-:Y:S04]  /*13010*/  STS.U16 [R15+0x1300], R26 ;  /* 0x0013001a0f007388 */ /* 0x000fe80000000400 */
[----:B------:R-:W-:Y:S04]  /*13020*/  STS.U16 [R15+0x1b00], R28 ;  /* 0x001b001c0f007388 */ /* 0x000fe80000000400 */
[----:B------:R3:W-:Y:S01]  /*13030*/  STS.U16 [R15+0x2300], R9 ;  /* 0x002300090f007388 */ /* 0x0007e20000000400 */
[----:B--2---:R-:W-:-:S02]  /*13040*/  @!P0 IMAD.MOV.U32 R7, RZ, RZ, R17 ;  /* 0x000000ffff078224 */ /* 0x004fc400078e0011 */
[----:B------:R-:W-:-:S05]  /*13050*/  @!P0 IMAD.MOV.U32 R6, RZ, RZ, R8 ;  /* 0x000000ffff068224 */ /* 0x000fca00078e0008 */
[----:B------:R0:W2:Y:S01]  /*13060*/  @!P0 LDG.E.U16 R10, [R6.64] ;  /* 0x00000006060a8981 */ /* 0x0000a2000c1e1500 */
[----:B---3--:R-:W-:Y:S01]  /*13070*/  @!P0 IMAD.MOV.U32 R9, RZ, RZ, R4 ;  /* 0x000000ffff098224 */ /* 0x008fe200078e0004 */
[----:B0-----:R-:W-:Y:S01]  /*13080*/  PRMT R6, RZ, 0x7610, R6 ;  /* 0x00007610ff067816 */ /* 0x001fe20000000006 */
[----:B----4-:R-:W-:Y:S01]  /*13090*/  @!P0 IMAD.MOV.U32 R8, RZ, RZ, R3 ;  /* 0x000000ffff088224 */ /* 0x010fe200078e0003 */
[----:B------:R-:W-:-:S04]  /*130a0*/  PRMT R7, RZ, 0x7610, R7 ;  /* 0x00007610ff077816 */ /* 0x000fc80000000007 */
[----:B------:R0:W3:Y:S02]  /*130b0*/  @!P0 LDG.E.U16 R6, [R8.64] ;  /* 0x0000000608068981 */ /* 0x0000e4000c1e1500 */
[----:B0-----:R-:W-:Y:S02]  /*130c0*/  @!P0 IMAD.MOV.U32 R9, RZ, RZ, R5 ;  /* 0x000000ffff098224 */ /* 0x001fe400078e0005 */
[----:B------:R-:W-:-:S05]  /*130d0*/  @!P0 IMAD.MOV.U32 R8, RZ, RZ, R2 ;  /* 0x000000ffff088224 */ /* 0x000fca00078e0002 */
[----:B------:R-:W4:Y:S04]  /*130e0*/  @!P0 LDG.E.U16 R7, [R8.64] ;  /* 0x0000000608078981 */ /* 0x000f28000c1e1500 */
[----:B------:R-:W-:Y:S04]  /*130f0*/  STL [R1+0x141c], R12 ;  /* 0x00141c0c01007387 */ /* 0x000fe80000100800 */
[----:B------:R-:W-:Y:S04]  /*13100*/  STS.U16 [R15+0x2b00], R16 ;  /* 0x002b00100f007388 */ /* 0x000fe80000000400 */
[----:B--2---:R0:W-:Y:S04]  /*13110*/  STL [R1+0x1420], R10 ;  /* 0x0014200a01007387 */ /* 0x0041e80000100800 */
[----:B------:R-:W2:Y:S04]  /*13120*/  LDL R4, [R1+0x7a0] ;  /* 0x0007a00001047983 */ /* 0x000ea80000100800 */
[----:B------:R-:W2:Y:S04]  /*13130*/  LDL R3, [R1+0x7a4] ;  /* 0x0007a40001037983 */ /* 0x000ea80000100800 */
[----:B---3--:R1:W-:Y:S04]  /*13140*/  STL [R1+0x1424], R6 ;  /* 0x0014240601007387 */ /* 0x0083e80000100800 */
[----:B------:R-:W3:Y:S04]  /*13150*/  LDL.LU R28, [R1+0x28c] ;  /* 0x00028c00011c7983 */ /* 0x000ee80000300800 */
[----:B0-----:R-:W3:Y:S04]  /*13160*/  LDL.LU R10, [R1+0x27c] ;  /* 0x00027c00010a7983 */ /* 0x001ee80000300800 */
[----:B------:R-:W3:Y:S04]  /*13170*/  LDL.LU R12, [R1+0x25c] ;  /* 0x00025c00010c7983 */ /* 0x000ee80000300800 */
[----:B------:R-:W3:Y:S04]  /*13180*/  LDL.LU R14, [R1+0x244] ;  /* 0x00024400010e7983 */ /* 0x000ee80000300800 */
[----:B------:R-:W3:Y:S04]  /*13190*/  LDL.LU R5, [R1+0x228] ;  /* 0x0002280001057983 */ /* 0x000ee80000300800 */
[----:B------:R-:W3:Y:S04]  /*131a0*/  LDL.LU R2, [R1+0x210] ;  /* 0x0002100001027983 */ /* 0x000ee80000300800 */
[----:B------:R-:W3:Y:S04]  /*131b0*/  LDL.LU R25, [R1+0x1e4] ;  /* 0x0001e40001197983 */ /* 0x000ee80000300800 */
[----:B------:R-:W3:Y:S04]  /*131c0*/  LDL.LU R16, [R1+0x1cc] ;  /* 0x0001cc0001107983 */ /* 0x000ee80000300800 */
[----:B----4-:R0:W-:Y:S04]  /*131d0*/  STL [R1+0x1428], R7 ;  /* 0x0014280701007387 */ /* 0x0101e80000100800 */
[----:B------:R-:W4:Y:S04]  /*131e0*/  LDL.LU R26, [R1+0xc8] ;  /* 0x0000c800011a7983 */ /* 0x000f280000300800 */
[----:B-1----:R-:W3:Y:S04]  /*131f0*/  LDL R6, [R1+0x90c] ;  /* 0x00090c0001067983 */ /* 0x002ee80000100800 */
[----:B0-----:R-:W4:Y:S01]  /*13200*/  LDL R7, [R1+0x768] ;  /* 0x0007680001077983 */ /* 0x001f220000100800 */
[----:B------:R-:W-:-:S02]  /*13210*/  PRMT R11, RZ, 0x7610, R11 ;  /* 0x00007610ff0b7816 */ /* 0x000fc4000000000b */
[----:B------:R-:W-:Y:S01]  /*13220*/  PRMT R13, RZ, 0x7610, R13 ;  /* 0x00007610ff0d7816 */ /* 0x000fe2000000000d */
[----:B--2---:R-:W-:Y:S02]  /*13230*/  @!P0 IMAD.MOV.U32 R9, RZ, RZ, R4 ;  /* 0x000000ffff098224 */ /* 0x004fe400078e0004 */
[----:B------:R-:W2:Y:S01]  /*13240*/  LDL.LU R4, [R1+0x330] ;  /* 0x0003300001047983 */ /* 0x000ea20000300800 */
[----:B------:R-:W-:-:S03]  /*13250*/  @!P0 IMAD.MOV.U32 R8, RZ, RZ, R3 ;  /* 0x000000ffff088224 */ /* 0x000fc600078e0003 */
[----:B------:R-:W2:Y:S04]  /*13260*/  LDL.LU R17, [R1+0x320] ;  /* 0x0003200001117983 */ /* 0x000ea80000300800 */
[----:B------:R3:W2:Y:S04]  /*13270*/  @!P0 LDG.E.U16 R11, [R8.64] ;  /* 0x00000006080b8981 */ /* 0x0006a8000c1e1500 */
[----:B------:R-:W2:Y:S04]  /*13280*/  LDL.LU R18, [R1+0x30c] ;  /* 0x00030c0001127983 */ /* 0x000ea80000300800 */
[----:B------:R-:W2:Y:S04]  /*13290*/  LDL.LU R19, [R1+0x2f8] ;  /* 0x0002f80001137983 */ /* 0x000ea80000300800 */
[----:B------:R-:W2:Y:S04]  /*132a0*/  LDL.LU R20, [R1+0x2e4] ;  /* 0x0002e40001147983 */ /* 0x000ea80000300800 */
[----:B------:R-:W2:Y:S04]  /*132b0*/  LDL.LU R21, [R1+0x2c4] ;  /* 0x0002c40001157983 */ /* 0x000ea80000300800 */
[----:B------:R-:W2:Y:S04]  /*132c0*/  LDL.LU R22, [R1+0x2a8] ;  /* 0x0002a80001167983 */ /* 0x000ea80000300800 */
[----:B------:R-:W2:Y:S04]  /*132d0*/  LDL.LU R3, [R1+0x294] ;  /* 0x0002940001037983 */ /* 0x000ea80000300800 */
[----:B------:R-:W2:Y:S04]  /*132e0*/  LDL.LU R23, [R1+0x278] ;  /* 0x0002780001177983 */ /* 0x000ea80000300800 */
[----:B------:R0:W-:Y:S04]  /*132f0*/  STS.U16 [R15+0x3300], R27 ;  /* 0x0033001b0f007388 */ /* 0x0001e80000000400 */
[----:B------:R-:W2:Y:S04]  /*13300*/  LDL.LU R24, [R1+0x258] ;  /* 0x0002580001187983 */ /* 0x000ea80000300800 */
[----:B0-----:R-:W2:Y:S01]  /*13310*/  LDL.LU R27, [R1+0x23c] ;  /* 0x00023c00011b7983 */ /* 0x001ea20000300800 */
[----:B---3--:R-:W-:-:S02]  /*13320*/  @!P0 IMAD.MOV.U32 R8, RZ, RZ, R6 ;  /* 0x000000ffff088224 */ /* 0x008fc400078e0006 */
[----:B----4-:R-:W-:-:S05]  /*13330*/  @!P0 IMAD.MOV.U32 R9, RZ, RZ, R7 ;  /* 0x000000ffff098224 */ /* 0x010fca00078e0007 */
[----:B------:R-:W3:Y:S04]  /*13340*/  @!P0 LDG.E.U16 R13, [R8.64] ;  /* 0x00000006080d8981 */ /* 0x000ee8000c1e1500 */
[----:B------:R0:W-:Y:S04]  /*13350*/  STS.U16 [R15+0x3b00], R28 ;  /* 0x003b001c0f007388 */ /* 0x0001e80000000400 */
[----:B------:R-:W-:Y:S04]  /*13360*/  STS.U16 [R15+0x4300], R10 ;  /* 0x0043000a0f007388 */ /* 0x000fe80000000400 */
[----:B------:R-:W-:Y:S04]  /*13370*/  STS.U16 [R15+0x4b00], R12 ;  /* 0x004b000c0f007388 */ /* 0x000fe80000000400 */
[----:B------:R-:W-:Y:S04]  /*13380*/  STS.U16 [R15+0x5300], R14 ;  /* 0x0053000e0f007388 */ /* 0x000fe80000000400 */
[----:B------:R-:W-:Y:S04]  /*13390*/  STS.U16 [R15+0x5b00], R5 ;  /* 0x005b00050f007388 */ /* 0x000fe80000000400 */
[----:B------:R-:W-:Y:S04]  /*133a0*/  STS.U16 [R15+0x6300], R2 ;  /* 0x006300020f007388 */ /* 0x000fe80000000400 */
[----:B------:R-:W-:Y:S04]  /*133b0*/  STS.U16 [R15+0x6b00], R25 ;  /* 0x006b00190f007388 */ /* 0x000fe80000000400 */
[----:B------:R1:W-:Y:S04]  /*133c0*/  STS.U16 [R15+0x7300], R16 ;  /* 0x007300100f007388 */ /* 0x0003e80000000400 */
[----:B--2---:R-:W-:Y:S04]  /*133d0*/  STL [R1+0x1430], R11 ;  /* 0x0014300b01007387 */ /* 0x004fe80000100800 */
[----:B0-----:R-:W2:Y:S04]  /*133e0*/  LDL.LU R28, [R1+0x224] ;  /* 0x00022400011c7983 */ /* 0x001ea80000300800 */
[----:B---3--:R-:W-:Y:S04]  /*133f0*/  STL [R1+0x1434], R13 ;  /* 0x0014340d01007387 */ /* 0x008fe80000100800 */
[----:B-1----:R-:W3:Y:S01]  /*13400*/  LDL.LU R16, [R1+0x20c] ;  /* 0x00020c0001107983 */ /* 0x002ee20000300800 */
[----:B------:R-:W-:-:S03]  /*13410*/  LOP3.LUT R2, R29, 0x40, RZ, 0x3c, !PT ;  /* 0x000000401d027812 */ /* 0x000fc600078e3cff */
[----:B------:R0:W-:Y:S04]  /*13420*/  STS.U16 [R15+0x7b00], R26 ;  /* 0x007b001a0f007388 */ /* 0x0001e80000000400 */
[----:B------:R-:W-:Y:S04]  /*13430*/  STS.U16 [R2+0x400], R4 ;  /* 0x0004000402007388 */ /* 0x000fe80000000400 */
[----:B------:R-:W-:Y:S04]  /*13440*/  STS.U16 [R2+0xc00], R17 ;  /* 0x000c001102007388 */ /* 0x000fe80000000400 */
[----:B------:R-:W-:Y:S04]  /*13450*/  STS.U16 [R2+0x1400], R18 ;  /* 0x0014001202007388 */ /* 0x000fe80000000400 */
[----:B------:R-:W-:Y:S04]  /*13460*/  STS.U16 [R2+0x1c00], R19 ;  /* 0x001c001302007388 */ /* 0x000fe80000000400 */
[----:B------:R-:W-:Y:S04]  /*13470*/  STS.U16 [R2+0x2400], R20 ;  /* 0x0024001402007388 */ /* 0x000fe80000000400 */
[----:B------:R-:W-:Y:S04]  /*13480*/  STS.U16 [R2+0x2c00], R21 ;  /* 0x002c001502007388 */ /* 0x000fe80000000400 */
[----:B------:R-:W-:Y:S04]  /*13490*/  STS.U16 [R2+0x3400], R22 ;  /* 0x0034001602007388 */ /* 0x000fe80000000400 */
[----:B------:R-:W4:Y:S04]  /*134a0*/  LDL.LU R25, [R1+0x1e0] ;  /* 0x0001e00001197983 */ /* 0x000f280000300800 */
[----:B------:R-:W-:Y:S04]  /*134b0*/  STS.U16 [R2+0x3c00], R3 ;  /* 0x003c000302007388 */ /* 0x000fe80000000400 */
[----:B0-----:R-:W4:Y:S04]  /*134c0*/  LDL.LU R26, [R1+0x1c8] ;  /* 0x0001c800011a7983 */ /* 0x001f280000300800 */
[----:B------:R-:W-:Y:S04]  /*134d0*/  STS.U16 [R2+0x4400], R23 ;  /* 0x0044001702007388 */ /* 0x000fe80000000400 */
[----:B------:R0:W-:Y:S04]  /*134e0*/  STL [R1+0x1438], R15 ;  /* 0x0014380f01007387 */ /* 0x0001e80000100800 */
[----:B------:R-:W-:Y:S04]  /*134f0*/  STS.U16 [R2+0x4c00], R24 ;  /* 0x004c001802007388 */ /* 0x000fe80000000400 */
[----:B------:R1:W-:Y:S04]  /*13500*/  STS.U16 [R2+0x5400], R27 ;  /* 0x0054001b02007388 */ /* 0x0003e80000000400 */
[----:B0-----:R-:W4:Y:S04]  /*13510*/  LDL.LU R15, [R1+0xc4] ;  /* 0x0000c400010f7983 */ /* 0x001f280000300800 */
[----:B-1----:R-:W4:Y:S04]  /*13520*/  LDL.LU R27, [R1+0x32c] ;  /* 0x00032c00011b7983 */ /* 0x002f280000300800 */
[----:B------:R-:W4:Y:S04]  /*13530*/  LDL.LU R13, [R1+0x31c] ;  /* 0x00031c00010d7983 */ /* 0x000f280000300800 */
        /* <DEDUP_REMOVED lines=11> */
[----:B--2---:R0:W-:Y:S04]  /*135f0*/  STS.U16 [R2+0x5c00], R28 ;  /* 0x005c001c02007388 */ /* 0x0041e80000000400 */
[----:B0-----:R-:W2:Y:S04]  /*13600*/  LDL.LU R28, [R1+0x1dc] ;  /* 0x0001dc00011c7983 */ /* 0x001ea80000300800 */
[----:B---3--:R0:W-:Y:S04]  /*13610*/  STS.U16 [R2+0x6400], R16 ;  /* 0x0064001002007388 */ /* 0x0081e80000000400 */
[----:B0-----:R-:W3:Y:S01]  /*13620*/  LDL.LU R16, [R1+0x1c4] ;  /* 0x0001c40001107983 */ /* 0x001ee20000300800 */
[----:B------:R-:W-:-:S03]  /*13630*/  LOP3.LUT R4, R29, 0x50, RZ, 0x3c, !PT ;  /* 0x000000501d047812 */ /* 0x000fc600078e3cff */
[----:B------:R-:W3:Y:S04]  /*13640*/  LDL.LU R19, [R1+0x328] ;  /* 0x0003280001137983 */ /* 0x000ee80000300800 */
[----:B------:R-:W3:Y:S04]  /*13650*/  LDL.LU R20, [R1+0x314] ;  /* 0x0003140001147983 */ /* 0x000ee80000300800 */
[----:B------:R-:W3:Y:S04]  /*13660*/  LDL.LU R21, [R1+0x300] ;  /* 0x0003000001157983 */ /* 0x000ee80000300800 */
[----:B------:R-:W3:Y:S04]  /*13670*/  LDL.LU R22, [R1+0x2ec] ;  /* 0x0002ec0001167983 */ /* 0x000ee80000300800 */
[----:B------:R-:W3:Y:S04]  /*13680*/  LDL.LU R3, [R1+0x2d8] ;  /* 0x0002d80001037983 */ /* 0x000ee80000300800 */
[----:B------:R-:W3:Y:S04]  /*13690*/  LDL.LU R23, [R1+0x2bc] ;  /* 0x0002bc0001177983 */ /* 0x000ee80000300800 */
[----:B----4-:R0:W-:Y:S04]  /*136a0*/  STS.U16 [R2+0x6c00], R25 ;  /* 0x006c001902007388 */ /* 0x0101e80000000400 */
[----:B------:R-:W4:Y:S04]  /*136b0*/  LDL.LU R24, [R1+0x2a0] ;  /* 0x0002a00001187983 */ /* 0x000f280000300800 */
[----:B------:R1:W-:Y:S04]  /*136c0*/  STS.U16 [R2+0x7400], R26 ;  /* 0x0074001a02007388 */ /* 0x0003e80000000400 */
[----:B0-----:R-:W4:Y:S04]  /*136d0*/  LDL.LU R25, [R1+0x288] ;  /* 0x0002880001197983 */ /* 0x001f280000300800 */
[----:B-1----:R-:W4:Y:S04]  /*136e0*/  LDL.LU R26, [R1+0x26c] ;  /* 0x00026c00011a7983 */ /* 0x002f280000300800 */
[----:B------:R-:W-:Y:S04]  /*136f0*/  STS.U16 [R2+0x7c00], R15 ;  /* 0x007c000f02007388 */ /* 0x000fe80000000400 */
        /* <DEDUP_REMOVED lines=12> */
[----:B------:R-:W-:Y:S04]  /*137c0*/  STL [R1+0x143c], R2 ;  /* 0x00143c0201007387 */ /* 0x000fe80000100800 */
[----:B------:R-:W-:Y:S04]  /*137d0*/  STS.U16 [R4+0x6500], R18 ;  /* 0x0065001204007388 */ /* 0x000fe80000000400 */
[----:B0-----:R-:W4:Y:S04]  /*137e0*/  LDL.LU R27, [R1+0x24c] ;  /* 0x00024c00011b7983 */ /* 0x001f280000300800 */
[----:B--2---:R0:W-:Y:S04]  /*137f0*/  STS.U16 [R4+0x6d00], R28 ;  /* 0x006d001c04007388 */ /* 0x0041e80000000400 */
[----:B0-----:R-:W2:Y:S04]  /*13800*/  LDL.LU R28, [R1+0x234] ;  /* 0x00023400011c7983 */ /* 0x001ea80000300800 */
[----:B---3--:R-:W-:Y:S04]  /*13810*/  STS.U16 [R4+0x7500], R16 ;  /* 0x0075001004007388 */ /* 0x008fe80000000400 */
[----:B------:R0:W-:Y:S04]  /*13820*/  STS.U16 [R4+0x7d00], R0 ;  /* 0x007d000004007388 */ /* 0x0001e80000000400 */
[----:B0-----:R-:W3:Y:S04]  /*13830*/  LDL.LU R0, [R1+0x1448] ;  /* 0x0014480001007983 */ /* 0x001ee80000300800 */
[----:B------:R-:W3:Y:S01]  /*13840*/  LDL.LU R16, [R1+0x21c] ;  /* 0x00021c0001107983 */ /* 0x000ee20000300800 */
[----:B------:R-:W-:-:S03]  /*13850*/  LOP3.LUT R8, R29, 0x60, RZ, 0x3c, !PT ;  /* 0x000000601d087812 */ /* 0x000fc600078e3cff */
        /* <DEDUP_REMOVED lines=8> */
[----:B------:R0:W-:Y:S04]  /*138e0*/  STS.U16 [R8+0x600], R19 ;  /* 0x0006001308007388 */ /* 0x0001e80000000400 */
[----:B------:R-:W3:Y:S04]  /*138f0*/  LDL.LU R12, [R1+0x2b4] ;  /* 0x0002b400010c7983 */ /* 0x000ee80000300800 */
[----:B------:R1:W-:Y:S04]  /*13900*/  STS.U16 [R8+0xe00], R20 ;  /* 0x000e001408007388 */ /* 0x0003e80000000400 */
[----:B------:R-:W3:Y:S04]  /*13910*/  LDL.LU R14, [R1+0x29c] ;  /* 0x00029c00010e7983 */ /* 0x000ee80000300800 */
[----:B------:R0:W-:Y:S04]  /*13920*/  STS.U16 [R8+0x1600], R21 ;  /* 0x0016001508007388 */ /* 0x0001e80000000400 */
[----:B------:R-:W3:Y:S04]  /*13930*/  LDL.LU R5, [R1+0x284] ;  /* 0x0002840001057983 */ /* 0x000ee80000300800 */
[----:B------:R-:W-:Y:S04]  /*13940*/  STS.U16 [R8+0x1e00], R22 ;  /* 0x001e001608007388 */ /* 0x000fe80000000400 */
[----:B------:R-:W3:Y:S04]  /*13950*/  LDL.LU R4, [R1+0x268] ;  /* 0x0002680001047983 */ /* 0x000ee80000300800 */
[----:B------:R-:W-:Y:S04]  /*13960*/  STS.U16 [R8+0x2600], R3 ;  /* 0x0026000308007388 */ /* 0x000fe80000000400 */
[----:B------:R-:W3:Y:S04]  /*13970*/  LDL.LU R17, [R1+0x248] ;  /* 0x0002480001117983 */ /* 0x000ee80000300800 */
[----:B------:R-:W-:Y:S04]  /*13980*/  STS.U16 [R8+0x2e00], R23 ;  /* 0x002e001708007388 */ /* 0x000fe80000000400 */
[----:B------:R-:W3:Y:S04]  /*13990*/  LDL.LU R18, [R1+0x230] ;  /* 0x0002300001127983 */ /* 0x000ee80000300800 */
[----:B----4-:R-:W-:Y:S04]  /*139a0*/  STS.U16 [R8+0x3600], R24 ;  /* 0x0036001808007388 */ /* 0x010fe80000000400 */
[----:B0-----:R-:W4:Y:S04]  /*139b0*/  LDL.LU R19, [R1+0x218] ;  /* 0x0002180001137983 */ /* 0x001f280000300800 */
[----:B------:R-:W-:Y:S04]  /*139c0*/  STS.U16 [R8+0x3e00], R25 ;  /* 0x003e001908007388 */ /* 0x000fe80000000400 */
[----:B-1----:R-:W4:Y:S04]  /*139d0*/  LDL.LU R20, [R1+0x1ec] ;  /* 0x0001ec0001147983 */ /* 0x002f280000300800 */
[----:B------:R0:W-:Y:S04]  /*139e0*/  STS.U16 [R8+0x4600], R26 ;  /* 0x0046001a08007388 */ /* 0x0001e80000000400 */
[----:B------:R-:W4:Y:S04]  /*139f0*/  LDL.LU R21, [R1+0x1d4] ;  /* 0x0001d40001157983 */ /* 0x000f280000300800 */
[----:B------:R-:W-:Y:S04]  /*13a00*/  STS.U16 [R8+0x4e00], R27 ;  /* 0x004e001b08007388 */ /* 0x000fe80000000400 */
[----:B0-----:R-:W4:Y:S04]  /*13a10*/  LDL.LU R26, [R1+0xcc] ;  /* 0x0000cc00011a7983 */ /* 0x001f280000300800 */
[----:B------:R-:W4:Y:S04]  /*13a20*/  LDL.LU R22, [R1+0xb4] ;  /* 0x0000b40001167983 */ /* 0x000f280000300800 */
[----:B------:R-:W4:Y:S04]  /*13a30*/  LDL.LU R3, [R1+0xac] ;  /* 0x0000ac0001037983 */ /* 0x000f280000300800 */
[----:B--2---:R0:W-:Y:S04]  /*13a40*/  STS.U16 [R8+0x5600], R28 ;  /* 0x0056001c08007388 */ /* 0x0041e80000000400 */
[----:B0-----:R-:W2:Y:S04]  /*13a50*/  LDL.LU R28, [R1+0xa4] ;  /* 0x0000a400011c7983 */ /* 0x001ea80000300800 */
[----:B------:R-:W2:Y:S04]  /*13a60*/  LDL.LU R23, [R1+0xa0] ;  /* 0x0000a00001177983 */ /* 0x000ea80000300800 */
[----:B------:R-:W2:Y:S04]  /*13a70*/  LDL.LU R24, [R1+0x9c] ;  /* 0x00009c0001187983 */ /* 0x000ea80000300800 */
[----:B------:R-:W2:Y:S04]  /*13a80*/  LDL.LU R25, [R1+0x98] ;  /* 0x0000980001197983 */ /* 0x000ea80000300800 */
[----:B------:R-:W2:Y:S04]  /*13a90*/  LDL.LU R27, [R1+0x94] ;  /* 0x00009400011b7983 */ /* 0x000ea80000300800 */
[----:B---3--:R0:W-:Y:S04]  /*13aa0*/  STS.U16 [R8+0x5e00], R16 ;  /* 0x005e001008007388 */ /* 0x0081e80000000400 */
[----:B0-----:R-:W3:Y:S04]  /*13ab0*/  LDL.LU R16, [R1+0x8c] ;  /* 0x00008c0001107983 */ /* 0x001ee80000300800 */
[----:B------:R0:W-:Y:S04]  /*13ac0*/  STS.U16 [R8+0x6600], R0 ;  /* 0x0066000008007388 */ /* 0x0001e80000000400 */
[----:B------:R-:W-:Y:S01]  /*13ad0*/  STS.U16 [R8+0x6e00], R2 ;  /* 0x006e000208007388 */ /* 0x000fe20000000400 */
[----:B0-----:R-:W-:-:S03]  /*13ae0*/  LOP3.LUT R0, R29, 0x70, RZ, 0x3c, !PT ;  /* 0x000000701d007812 */ /* 0x001fc600078e3cff */
        /* <DEDUP_REMOVED lines=14> */
[----:B----4-:R-:W-:Y:S04]  /*13bd0*/  STS.U16 [R0+0x5f00], R19 ;  /* 0x005f001300007388 */ /* 0x010fe80000000400 */
[----:B------:R-:W-:Y:S04]  /*13be0*/  STS.U16 [R0+0x6700], R20 ;  /* 0x0067001400007388 */ /* 0x000fe80000000400 */
[----:B------:R-:W-:Y:S04]  /*13bf0*/  STS.U16 [R0+0x6f00], R21 ;  /* 0x006f001500007388 */ /* 0x000fe80000000400 */
[----:B------:R0:W-:Y:S04]  /*13c00*/  STS.U16 [R0+0x7700], R26 ;  /* 0x0077001a00007388 */ /* 0x0001e80000000400 */
[----:B------:R-:W-:Y:S04]  /*13c10*/  STS.U16 [R0+0x7f00], R22 ;  /* 0x007f001600007388 */ /* 0x000fe80000000400 */
[----:B0-----:R-:W4:Y:S04]  /*13c20*/  LDL.LU R26, [R1+0x88] ;  /* 0x00008800011a7983 */ /* 0x001f280000300800 */
[----:B------:R-:W-:Y:S04]  /*13c30*/  STL [R1+0x1444], R0 ;  /* 0x0014440001007387 */ /* 0x000fe80000100800 */
[----:B--2---:R0:W-:Y:S04]  /*13c40*/  STS.U16 [R29+0x8800], R28 ;  /* 0x0088001c1d007388 */ /* 0x0041e80000000400 */
[----:B0-----:R-:W2:Y:S04]  /*13c50*/  LDL.LU R28, [R1+0x84] ;  /* 0x00008400011c7983 */ /* 0x001ea80000300800 */
[----:B---3--:R0:W-:Y:S04]  /*13c60*/  STS.U16 [R29+0xb000], R16 ;  /* 0x00b000101d007388 */ /* 0x0081e80000000400 */
[----:B0-----:R-:W3:Y:S04]  /*13c70*/  LDL.LU R16, [R1+0x80] ;  /* 0x0000800001107983 */ /* 0x001ee80000300800 */
[----:B------:R-:W3:Y:S04]  /*13c80*/  LDL.LU R0, [R1+0x7c] ;  /* 0x00007c0001007983 */ /* 0x000ee80000300800 */
[----:B------:R-:W3:Y:S04]  /*13c90*/  LDL.LU R8, [R1+0x78] ;  /* 0x0000780001087983 */ /* 0x000ee80000300800 */
[----:B------:R-:W3:Y:S04]  /*13ca0*/  LDL.LU R2, [R1+0x74] ;  /* 0x0000740001027983 */ /* 0x000ee80000300800 */
[----:B------:R-:W3:Y:S01]  /*13cb0*/  LDL.LU R15, [R1+0x70] ;  /* 0x00007000010f7983 */ /* 0x000ee20000300800 */
[----:B------:R-:W3:Y:S03]  /*13cc0*/  LDL.LU R13, [R1+0x6c] ;  /* 0x00006c00010d7983 */ /* 0x000ee60000300800 */
[----:B------:R-:W3:Y:S04]  /*13cd0*/  LDL.LU R17, [R1+0x68] ;  /* 0x0000680001117983 */ /* 0x000ee80000300800 */
[----:B------:R0:W-:Y:S01]  /*13ce0*/  STS.U16 [R29+0xa800], R27 ;  /* 0x00a8001b1d007388 */ /* 0x0001e20000000400 */
[----:B------:R-:W3:Y:S02]  /*13cf0*/  LDL.LU R7, [R1+0x64] ;  /* 0x0000640001077983 */ /* 0x000ee40000300800 */
[----:B------:R-:W3:Y:S02]  /*13d00*/  LDL.LU R6, [R1+0x60] ;  /* 0x0000600001067983 */ /* 0x000ee40000300800 */
[----:B------:R-:W3:Y:S01]  /*13d10*/  LDL.LU R10, [R1+0x4c] ;  /* 0x00004c00010a7983 */ /* 0x000ee20000300800 */
[----:B------:R-:W3:Y:S01]  /*13d20*/  LDL.LU R12, [R1+0x48] ;  /* 0x00004800010c7983 */ /* 0x000ee20000300800 */
[----:B------:R-:W3:Y:S02]  /*13d30*/  LDL.LU R14, [R1+0x44] ;  /* 0x00004400010e7983 */ /* 0x000ee40000300800 */
[----:B------:R-:W3:Y:S02]  /*13d40*/  LDL.LU R5, [R1+0x40] ;  /* 0x0000400001057983 */ /* 0x000ee40000300800 */
[----:B------:R-:W3:Y:S01]  /*13d50*/  LDL.LU R4, [R1+0x3c] ;  /* 0x00003c0001047983 */ /* 0x000ee20000300800 */
[----:B------:R-:W3:Y:S04]  /*13d60*/  LDL.LU R18, [R1+0x1c] ;  /* 0x00001c0001127983 */ /* 0x000ee80000300800 */
[----:B0-----:R-:W0:Y:S01]  /*13d70*/  S2R R27, SR_TID.X ;  /* 0x00000000001b7919 */ /* 0x001e220000002100 */
[----:B------:R-:W3:Y:S02]  /*13d80*/  LDL.LU R19, [R1+0x38] ;  /* 0x0000380001137983 */ /* 0x000ee40000300800 */
[----:B------:R-:W3:Y:S02]  /*13d90*/  LDL.LU R20, [R1+0x34] ;  /* 0x0000340001147983 */ /* 0x000ee40000300800 */
[----:B------:R-:W3:Y:S01]  /*13da0*/  LDL.LU R21, [R1+0x30] ;  /* 0x0000300001157983 */ /* 0x000ee20000300800 */
[----:B------:R-:W3:Y:S04]  /*13db0*/  LDL.LU R9, [R1+0x2c] ;  /* 0x00002c0001097983 */ /* 0x000ee80000300800 */
[----:B------:R1:W-:Y:S01]  /*13dc0*/  STS.U16 [R29+0x8000], R3 ;  /* 0x008000031d007388 */ /* 0x0003e20000000400 */
[----:B------:R-:W3:Y:S03]  /*13dd0*/  LDL.LU R22, [R1+0x28] ;  /* 0x0000280001167983 */ /* 0x000ee60000300800 */
[----:B------:R-:W-:Y:S04]  /*13de0*/  STS.U16 [R29+0x9000], R23 ;  /* 0x009000171d007388 */ /* 0x000fe80000000400 */
[----:B------:R-:W-:Y:S04]  /*13df0*/  STS.U16 [R29+0x9800], R24 ;  /* 0x009800181d007388 */ /* 0x000fe80000000400 */
[----:B------:R-:W-:Y:S04]  /*13e00*/  STS.U16 [R29+0xa000], R25 ;  /* 0x00a000191d007388 */ /* 0x000fe80000000400 */
[----:B-1----:R-:W3:Y:S01]  /*13e10*/  LDL.LU R3, [R1+0x24] ;  /* 0x0000240001037983 */ /* 0x002ee20000300800 */
[----:B0-----:R-:W-:-:S05]  /*13e20*/  LOP3.LUT R27, R27, 0x7f, RZ, 0xc0, !PT ;  /* 0x0000007f1b1b7812 */ /* 0x001fca00078ec0ff */
[----:B------:R-:W-:-:S05]  /*13e30*/  IMAD.SHL.U32 R11, R27, 0x2, RZ ;  /* 0x000000021b0b7824 */ /* 0x000fca00078e00ff */
[----:B------:R-:W-:Y:S01]  /*13e40*/  LOP3.LUT R11, R11, 0x10, RZ, 0x3c, !PT ;  /* 0x000000100b0b7812 */ /* 0x000fe200078e3cff */
[----:B----4-:R0:W-:Y:S04]  /*13e50*/  STS.U16 [R29+0xb800], R26 ;  /* 0x00b8001a1d007388 */ /* 0x0101e80000000400 */
[----:B0-----:R-:W3:Y:S01]  /*13e60*/  LDL.LU R29, [R1+0x20] ;  /* 0x00002000011d7983 */ /* 0x001ee20000300800 */
[----:B------:R-:W3:Y:S02]  /*13e70*/  LDL.LU R23, [R1] ;  /* 0x0000000001177983 */ /* 0x000ee40000300800 */
[----:B------:R-:W3:Y:S02]  /*13e80*/  LDL.LU R24, [R1+0x18] ;  /* 0x0000180001187983 */ /* 0x000ee40000300800 */
[----:B------:R-:W3:Y:S01]  /*13e90*/  LDL.LU R25, [R1+0x14] ;  /* 0x0000140001197983 */ /* 0x000ee20000300800 */
[----:B------:R-:W3:Y:S01]  /*13ea0*/  LDL.LU R26, [R1+0x10] ;  /* 0x00001000011a7983 */ /* 0x000ee20000300800 */
[----:B------:R-:W3:Y:S03]  /*13eb0*/  LDL.LU R27, [R1+0xc] ;  /* 0x00000c00011b7983 */ /* 0x000ee60000300800 */
[----:B--2---:R0:W-:Y:S04]  /*13ec0*/  STS.U16 [R11+0x8100], R28 ;  /* 0x0081001c0b007388 */ /* 0x0041e80000000400 */
[----:B0-----:R-:W2:Y:S04]  /*13ed0*/  LDL.LU R28, [R1+0x8] ;  /* 0x00000800011c7983 */ /* 0x001ea80000300800 */
[----:B---3--:R0:W-:Y:S04]  /*13ee0*/  STS.U16 [R11+0x8900], R16 ;  /* 0x008900100b007388 */ /* 0x0081e80000000400 */
[----:B------:R1:W-:Y:S04]  /*13ef0*/  STS.U16 [R11+0x9100], R0 ;  /* 0x009100000b007388 */ /* 0x0003e80000000400 */
[----:B------:R3:W-:Y:S04]  /*13f00*/  STS.U16 [R11+0x9900], R8 ;  /* 0x009900080b007388 */ /* 0x0007e80000000400 */
[----:B0-----:R-:W2:Y:S04]  /*13f10*/  LDL.LU R16, [R1+0x4] ;  /* 0x0000040001107983 */ /* 0x001ea80000300800 */
[----:B------:R0:W-:Y:S04]  /*13f20*/  STS.U16 [R11+0xa100], R2 ;  /* 0x00a100020b007388 */ /* 0x0001e80000000400 */
[----:B-1----:R-:W2:Y:S04]  /*13f30*/  LDL.LU R0, [R1+0x1444] ;  /* 0x0014440001007983 */ /* 0x002ea80000300800 */
[----:B------:R1:W-:Y:S04]  /*13f40*/  STS.U16 [R11+0xa900], R15 ;  /* 0x00a9000f0b007388 */ /* 0x0003e80000000400 */
[----:B---3--:R-:W3:Y:S04]  /*13f50*/  LDL.LU R8, [R1+0x1440] ;  /* 0x0014400001087983 */ /* 0x008ee80000300800 */
[----:B------:R1:W-:Y:S04]  /*13f60*/  STS.U16 [R11+0xb100], R13 ;  /* 0x00b1000d0b007388 */ /* 0x0003e80000000400 */
[----:B0-----:R-:W2:Y:S01]  /*13f70*/  LDL.LU R2, [R1+0x143c] ;  /* 0x00143c0001027983 */ /* 0x001ea20000300800 */
[----:B------:R0:W-:Y:S03]  /*13f80*/  STS.U16 [R11+0xb900], R17 ;  /* 0x00b900110b007388 */ /* 0x0001e60000000400 */
[----:B-1----:R-:W2:Y:S01]  /*13f90*/  LDL.LU R15, [R1+0x1438] ;  /* 0x00143800010f7983 */ /* 0x002ea20000300800 */
[----:B------:R-:W2:Y:S03]  /*13fa0*/  LDL.LU R13, [R1+0x1434] ;  /* 0x00143400010d7983 */ /* 0x000ea60000300800 */
[----:B0-----:R-:W2:Y:S01]  /*13fb0*/  LDL.LU R11, [R1+0x1430] ;  /* 0x00143000010b7983 */ /* 0x001ea20000300800 */
[----:B------:R-:W2:Y:S03]  /*13fc0*/  LDL.LU R17, [R1+0x142c] ;  /* 0x00142c0001117983 */ /* 0x000ea60000300800 */
[----:B--2---:R0:W-:Y:S01]  /*13fd0*/  STS.U16 [R17+0x8200], R7 ;  /* 0x0082000711007388 */ /* 0x0041e20000000400 */
[----:B------:R1:W-:Y:S02]  /*13fe0*/  STS.U16 [R17+0x8a00], R6 ;  /* 0x008a000611007388 */ /* 0x0003e40000000400 */
[----:B------:R2:W-:Y:S02]  /*13ff0*/  STS.U16 [R17+0x9200], R10 ;  /* 0x0092000a11007388 */ /* 0x0005e40000000400 */
[----:B------:R3:W-:Y:S01]  /*14000*/  STS.U16 [R17+0x9a00], R12 ;  /* 0x009a000c11007388 */ /* 0x0007e20000000400 */
[----:B------:R3:W-:Y:S01]  /*14010*/  STS.U16 [R17+0xa200], R14 ;  /* 0x00a2000e11007388 */ /* 0x0007e20000000400 */
[----:B------:R3:W-:Y:S03]  /*14020*/  STS.U16 [R17+0xaa00], R5 ;  /* 0x00aa000511007388 */ /* 0x0007e60000000400 */
[----:B0-----:R-:W4:Y:S01]  /*14030*/  LDL.LU R7, [R1+0x1428] ;  /* 0x0014280001077983 */ /* 0x001f220000300800 */
[----:B-1----:R-:W4:Y:S02]  /*14040*/  LDL.LU R6, [R1+0x1424] ;  /* 0x0014240001067983 */ /* 0x002f240000300800 */
[----:B--2---:R-:W2:Y:S02]  /*14050*/  LDL.LU R10, [R1+0x1420] ;  /* 0x00142000010a7983 */ /* 0x004ea40000300800 */
[----:B---3--:R-:W3:Y:S01]  /*14060*/  LDL.LU R12, [R1+0x141c] ;  /* 0x00141c00010c7983 */ /* 0x008ee20000300800 */
[----:B------:R-:W2:Y:S01]  /*14070*/  LDL.LU R14, [R1+0x1418] ;  /* 0x00141800010e7983 */ /* 0x000ea20000300800 */
[----:B------:R-:W2:Y:S03]  /*14080*/  LDL.LU R5, [R1+0x1414] ;  /* 0x0014140001057983 */ /* 0x000ea60000300800 */
[----:B------:R0:W-:Y:S01]  /*14090*/  STS.U16 [R17+0xb200], R4 ;  /* 0x00b2000411007388 */ /* 0x0001e20000000400 */
[----:B------:R1:W-:Y:S02]  /*140a0*/  STS.U16 [R17+0xba00], R18 ;  /* 0x00ba001211007388 */ /* 0x0003e40000000400 */
[----:B------:R1:W-:Y:S02]  /*140b0*/  STS.U16 [R15+0x8300], R19 ;  /* 0x008300130f007388 */ /* 0x0003e40000000400 */
[----:B------:R1:W-:Y:S01]  /*140c0*/  STS.U16 [R15+0x8b00], R20 ;  /* 0x008b00140f007388 */ /* 0x0003e20000000400 */
[----:B------:R1:W-:Y:S01]  /*140d0*/  STS.U16 [R15+0x9300], R21 ;  /* 0x009300150f007388 */ /* 0x0003e20000000400 */
[----:B------:R1:W-:Y:S03]  /*140e0*/  STS.U16 [R15+0x9b00], R9 ;  /* 0x009b00090f007388 */ /* 0x0003e60000000400 */
[----:B0-----:R-:W2:Y:S01]  /*140f0*/  LDL.LU R4, [R1+0x1410] ;  /* 0x0014100001047983 */ /* 0x001ea20000300800 */
[----:B-1----:R-:W2:Y:S03]  /*14100*/  LDL.LU R17, [R1+0x140c] ;  /* 0x00140c0001117983 */ /* 0x002ea60000300800 */
[----:B------:R-:W2:Y:S01]  /*14110*/  LDL.LU R18, [R1+0x1408] ;  /* 0x0014080001127983 */ /* 0x000ea20000300800 */
[----:B------:R-:W2:Y:S03]  /*14120*/  LDL.LU R19, [R1+0x1404] ;  /* 0x0014040001137983 */ /* 0x000ea60000300800 */
[----:B------:R-:W2:Y:S01]  /*14130*/  LDL.LU R20, [R1+0x1400] ;  /* 0x0014000001147983 */ /* 0x000ea20000300800 */
[----:B------:R-:W2:Y:S03]  /*14140*/  LDL.LU R21, [R1+0x13fc] ;  /* 0x0013fc0001157983 */ /* 0x000ea60000300800 */
[----:B------:R0:W-:Y:S01]  /*14150*/  STS.U16 [R15+0xa300], R22 ;  /* 0x00a300160f007388 */ /* 0x0001e20000000400 */
[----:B------:R-:W2:Y:S02]  /*14160*/  LDL.LU R9, [R1+0xb0] ;  /* 0x0000b00001097983 */ /* 0x000ea40000300800 */
[----:B------:R1:W-:Y:S02]  /*14170*/  STS.U16 [R15+0xab00], R3 ;  /* 0x00ab00030f007388 */ /* 0x0003e40000000400 */
[----:B------:R-:W-:Y:S01]  /*14180*/  STS.U16 [R15+0xb300], R29 ;  /* 0x00b3001d0f007388 */ /* 0x000fe20000000400 */
[----:B------:R1:W-:Y:S01]  /*14190*/  STS.U16 [R15+0xbb00], R23 ;  /* 0x00bb00170f007388 */ /* 0x0003e20000000400 */
[----:B------:R1:W-:Y:S02]  /*141a0*/  STS.U16 [R2+0x8400], R24 ;  /* 0x0084001802007388 */ /* 0x0003e40000000400 */
[----:B------:R1:W-:Y:S01]  /*141b0*/  STS.U16 [R2+0x8c00], R25 ;  /* 0x008c001902007388 */ /* 0x0003e20000000400 */
[----:B0-----:R-:W2:Y:S01]  /*141c0*/  LDL.LU R22, [R1+0x13f8] ;  /* 0x0013f80001167983 */ /* 0x001ea20000300800 */
[----:B-1----:R-:W2:Y:S03]  /*141d0*/  LDL.LU R3, [R1+0x13f4] ;  /* 0x0013f40001037983 */ /* 0x002ea60000300800 */
[----:B------:R-:W2:Y:S01]  /*141e0*/  LDL.LU R15, [R1+0x13f0] ;  /* 0x0013f000010f7983 */ /* 0x000ea20000300800 */
[----:B------:R-:W2:Y:S02]  /*141f0*/  LDL.LU R23, [R1+0x13ec] ;  /* 0x0013ec0001177983 */ /* 0x000ea40000300800 */
[----:B------:R-:W2:Y:S02]  /*14200*/  LDL.LU R24, [R1+0x13e8] ;  /* 0x0013e80001187983 */ /* 0x000ea40000300800 */
[----:B------:R-:W2:Y:S01]  /*14210*/  LDL.LU R25, [R1+0x13e4] ;  /* 0x0013e40001197983 */ /* 0x000ea20000300800 */
[----:B------:R0:W-:Y:S01]  /*14220*/  STS.U16 [R2+0x9400], R26 ;  /* 0x0094001a02007388 */ /* 0x0001e20000000400 */
[----:B------:R1:W-:Y:S02]  /*14230*/  STS.U16 [R2+0x9c00], R27 ;  /* 0x009c001b02007388 */ /* 0x0003e40000000400 */
[----:B------:R1:W-:Y:S02]  /*14240*/  STS.U16 [R2+0xa400], R28 ;  /* 0x00a4001c02007388 */ /* 0x0003e40000000400 */
[----:B------:R1:W-:Y:S01]  /*14250*/  STS.U16 [R2+0xac00], R16 ;  /* 0x00ac001002007388 */ /* 0x0003e20000000400 */
[----:B0-----:R-:W2:Y:S01]  /*14260*/  LDL.LU R26, [R1+0x13e0] ;  /* 0x0013e000011a7983 */ /* 0x001ea20000300800 */
[----:B-1----:R-:W2:Y:S02]  /*14270*/  LDL.LU R27, [R1+0x13dc] ;  /* 0x0013dc00011b7983 */ /* 0x002ea40000300800 */
[----:B------:R-:W2:Y:S02]  /*14280*/  LDL.LU R28, [R1+0x13d8] ;  /* 0x0013d800011c7983 */ /* 0x000ea40000300800 */
[----:B------:R-:W2:Y:S01]  /*14290*/  LDL.LU R16, [R1+0x13d4] ;  /* 0x0013d40001107983 */ /* 0x000ea20000300800 */
[----:B------:R-:W0:Y:S04]  /*142a0*/  S2R R29, SR_TID.X ;  /* 0x00000000001d7919 */ /* 0x000e280000002100 */
[----:B--2---:R1:W-:Y:S04]  /*142b0*/  STS.U16 [R2+0xb400], R16 ;  /* 0x00b4001002007388 */ /* 0x0043e80000000400 */
[----:B-1----:R-:W2:Y:S04]  /*142c0*/  LDL.LU R2, [R1+0x13d0] ;  /* 0x0013d00001027983 */ /* 0x002ea80000300800 */
[----:B------:R-:W1:Y:S01]  /*142d0*/  S2R R16, SR_TID.X ;  /* 0x0000000000107919 */ /* 0x000e620000002100 */
[----:B0-----:R-:W-:-:S05]  /*142e0*/  LOP3.LUT R29, R29, 0x7f, RZ, 0xc0, !PT ;  /* 0x0000007f1d1d7812 */ /* 0x001fca00078ec0ff */
[----:B------:R-:W-:-:S05]  /*142f0*/  IMAD.SHL.U32 R29, R29, 0x2, RZ ;  /* 0x000000021d1d7824 */ /* 0x000fca00078e00ff */
[----:B------:R-:W-:Y:S02]  /*14300*/  LOP3.LUT R29, R29, 0x50, RZ, 0x3c, !PT ;  /* 0x000000501d1d7812 */ /* 0x000fe400078e3cff */
[----:B-1----:R-:W-:-:S05]  /*14310*/  LOP3.LUT R16, R16, 0x7f, RZ, 0xc0, !PT ;  /* 0x0000007f10107812 */ /* 0x002fca00078ec0ff */
[----:B------:R-:W-:-:S05]  /*14320*/  IMAD.SHL.U32 R16, R16, 0x2, RZ ;  /* 0x0000000210107824 */ /* 0x000fca00078e00ff */
[----:B------:R-:W-:-:S05]  /*14330*/  LOP3.LUT R16, R16, 0x40, RZ, 0x3c, !PT ;  /* 0x0000004010107812 */ /* 0x000fca00078e3cff */
[----:B--2---:R0:W-:Y:S01]  /*14340*/  STS.U16 [R16+0xbc00], R2 ;  /* 0x00bc000210007388 */ /* 0x0041e20000000400 */
[----:B------:R-:W-:Y:S02]  /*14350*/  STS.U16 [R29+0x8500], R28 ;  /* 0x0085001c1d007388 */ /* 0x000fe40000000400 */
[----:B------:R-:W-:Y:S02]  /*14360*/  STS.U16 [R29+0x8d00], R27 ;  /* 0x008d001b1d007388 */ /* 0x000fe40000000400 */
[----:B------:R-:W-:Y:S01]  /*14370*/  STS.U16 [R29+0x9500], R26 ;  /* 0x0095001a1d007388 */ /* 0x000fe20000000400 */
[----:B------:R-:W-:Y:S01]  /*14380*/  STS.U16 [R29+0x9d00], R25 ;  /* 0x009d00191d007388 */ /* 0x000fe20000000400 */
[----:B------:R-:W-:Y:S02]  /*14390*/  STS.U16 [R29+0xa500], R24 ;  /* 0x00a500181d007388 */ /* 0x000fe40000000400 */
[----:B------:R-:W-:Y:S02]  /*143a0*/  STS.U16 [R29+0xad00], R23 ;  /* 0x00ad00171d007388 */ /* 0x000fe40000000400 */
[----:B------:R-:W-:Y:S01]  /*143b0*/  STS.U16 [R29+0xb500], R15 ;  /* 0x00b5000f1d007388 */ /* 0x000fe20000000400 */
[----:B------:R1:W-:Y:S04]  /*143c0*/  STS.U16 [R29+0xbd00], R3 ;  /* 0x00bd00031d007388 */ /* 0x0003e80000000400 */
[----:B0-----:R-:W2:Y:S04]  /*143d0*/  LDL R2, [R1+0x954] ;  /* 0x0009540001027983 */ /* 0x001ea80000100800 */
[----:B-1----:R-:W2:Y:S01]  /*143e0*/  LDL R3, [R1+0x264] ;  /* 0x0002640001037983 */ /* 0x002ea20000100800 */
[----:B------:R-:W-:Y:S02]  /*143f0*/  STS.U16 [R8+0x8600], R22 ;  /* 0x0086001608007388 */ /* 0x000fe40000000400 */
[----:B------:R-:W-:Y:S02]  /*14400*/  STS.U16 [R8+0x8e00], R21 ;  /* 0x008e001508007388 */ /* 0x000fe40000000400 */
[----:B------:R-:W-:Y:S01]  /*14410*/  STS.U16 [R8+0x9600], R20 ;  /* 0x0096001408007388 */ /* 0x000fe20000000400 */
[----:B------:R-:W-:Y:S01]  /*14420*/  STS.U16 [R8+0x9e00], R19 ;  /* 0x009e001308007388 */ /* 0x000fe20000000400 */
[----:B------:R-:W-:Y:S02]  /*14430*/  STS.U16 [R8+0xa600], R18 ;  /* 0x00a6001208007388 */ /* 0x000fe40000000400 */
[----:B------:R-:W-:Y:S02]  /*14440*/  STS.U16 [R8+0xae00], R17 ;  /* 0x00ae001108007388 */ /* 0x000fe40000000400 */
[----:B------:R-:W-:Y:S01]  /*14450*/  STS.U16 [R8+0xb600], R4 ;  /* 0x00b6000408007388 */ /* 0x000fe20000000400 */
[----:B------:R-:W-:Y:S01]  /*14460*/  STS.U16 [R8+0xbe00], R5 ;  /* 0x00be000508007388 */ /* 0x000fe20000000400 */
[----:B------:R0:W-:Y:S02]  /*14470*/  STS.U16 [R0+0xbf00], R9 ;  /* 0x00bf000900007388 */ /* 0x0001e40000000400 */
[----:B------:R-:W-:Y:S01]  /*14480*/  STS.U16 [R0+0x8700], R14 ;  /* 0x0087000e00007388 */ /* 0x000fe20000000400 */
[----:B0-----:R-:W0:Y:S04]  /*14490*/  S2R R9, SR_TID.X ;  /* 0x0000000000097919 */ /* 0x001e280000002100 */
[----:B------:R-:W1:Y:S01]  /*144a0*/  S2R R8, SR_TID.X ;  /* 0x0000000000087919 */ /* 0x000e620000002100 */
[----:B---3--:R-:W-:Y:S02]  /*144b0*/  STS.U16 [R0+0x8f00], R12 ;  /* 0x008f000c00007388 */ /* 0x008fe40000000400 */
[----:B------:R-:W-:Y:S02]  /*144c0*/  STS.U16 [R0+0x9700], R10 ;  /* 0x0097000a00007388 */ /* 0x000fe40000000400 */
[----:B----4-:R-:W-:Y:S01]  /*144d0*/  STS.U16 [R0+0x9f00], R6 ;  /* 0x009f000600007388 */ /* 0x010fe20000000400 */
[----:B------:R-:W-:Y:S01]  /*144e0*/  STS.U16 [R0+0xa700], R7 ;  /* 0x00a7000700007388 */ /* 0x000fe20000000400 */
[----:B------:R-:W-:Y:S02]  /*144f0*/  STS.U16 [R0+0xaf00], R11 ;  /* 0x00af000b00007388 */ /* 0x000fe40000000400 */
[----:B------:R-:W-:Y:S02]  /*14500*/  STS.U16 [R0+0xb700], R13 ;  /* 0x00b7000d00007388 */ /* 0x000fe40000000400 */
[----:B------:R-:W-:Y:S02]  /*14510*/  BAR.SYNC.DEFER_BLOCKING 0x0 ;  /* 0x0000000000007b1d */ /* 0x000fe40000010000 */
[----:B0-----:R-:W-:Y:S01]  /*14520*/  IMAD.SHL.U32 R16, R9, 0x2, RZ ;  /* 0x0000000209107824 */ /* 0x001fe200078e00ff */
[----:B-1----:R-:W-:-:S02]  /*14530*/  LOP3.LUT R8, R8, 0x7, RZ, 0xc0, !PT ;  /* 0x0000000708087812 */ /* 0x002fc400078ec0ff */
[----:B------:R-:W-:Y:S02]  /*14540*/  SHF.R.U32.HI R29, RZ, 0x1, R9 ;  /* 0x00000001ff1d7819 */ /* 0x000fe40000011609 */
[----:B------:R-:W-:Y:S01]  /*14550*/  LOP3.LUT R28, R16, 0x10, RZ, 0xc0, !PT ;  /* 0x00000010101c7812 */ /* 0x000fe200078ec0ff */
[----:B------:R-:W-:-:S03]  /*14560*/  IMAD R8, R8, 0x110, RZ ;  /* 0x0000011008087824 */ /* 0x000fc600078e02ff */
[----:B------:R-:W-:Y:S01]  /*14570*/  LOP3.LUT R28, R28, 0x20, R29, 0xf8, !PT ;  /* 0x000000201c1c7812 */ /* 0x000fe200078ef81d */
[----:B------:R-:W-:-:S03]  /*14580*/  IMAD.SHL.U32 R9, R9, 0x80, RZ ;  /* 0x0000008009097824 */ /* 0x000fc600078e00ff */
[----:B------:R-:W-:-:S04]  /*14590*/  LOP3.LUT R28, R8, R28, RZ, 0x3c, !PT ;  /* 0x0000001c081c7212 */ /* 0x000fc800078e3cff */
[----:B------:R-:W-:-:S05]  /*145a0*/  LOP3.LUT R28, R28, 0x800, R9, 0xf8, !PT ;  /* 0x000008001c1c7812 */ /* 0x000fca00078ef809 */
[----:B------:R-:W-:Y:S04]  /*145b0*/  LDSM.16.MT88.4 R24, [R28] ;  /* 0x000000001c18783b */ /* 0x000fe80000004200 */
[----:B------:R-:W-:Y:S04]  /*145c0*/  LDSM.16.MT88.4 R16, [R28+0x1000] ;  /* 0x001000001c10783b */ /* 0x000fe80000004200 */
[----:B--2---:R-:W0:Y:S04]  /*145d0*/  LDSM.16.M88.4 R12, [R3+0x8000] ;  /* 0x00800000030c783b */ /* 0x004e280000000200 */
[----:B------:R-:W1:Y:S04]  /*145e0*/  LDSM.16.M88.4 R8, [R3+0x9000] ;  /* 0x009000000308783b */ /* 0x000e680000000200 */
[----:B------:R-:W2:Y:S04]  /*145f0*/  LDSM.16.M88.4 R20, [R3+0xa000] ;  /* 0x00a000000314783b */ /* 0x000ea80000000200 */
[----:B0-----:R-:W-:Y:S01]  /*14600*/  STL.64 [R1], R12 ;  /* 0x0000000c01007387 */ /* 0x001fe20000100a00 */
[----:B------:R-:W-:Y:S02]  /*14610*/  STL.64 [R1+0x8], R14 ;  /* 0x0000080e01007387 */ /* 0x000fe40000100a00 */
[----:B-1----:R-:W-:Y:S02]  /*14620*/  STL.64 [R1+0x30], R8 ;  /* 0x0000300801007387 */ /* 0x002fe40000100a00 */
[----:B------:R-:W-:Y:S01]  /*14630*/  IMAD.MOV.U32 R5, RZ, RZ, R8 ;  /* 0x000000ffff057224 */ /* 0x000fe200078e0008 */
[----:B------:R-:W-:Y:S01]  /*14640*/  STL.64 [R1+0x38], R10 ;  /* 0x0000380a01007387 */ /* 0x000fe20000100a00 */
[----:B------:R-:W-:-:S02]  /*14650*/  IMAD.MOV.U32 R4, RZ, RZ, R9 ;  /* 0x000000ffff047224 */ /* 0x000fc400078e0009 */
[----:B------:R-:W0:Y:S04]  /*14660*/  LDSM.16.M88.4 R8, [R3+0xb000] ;  /* 0x00b000000308783b */ /* 0x000e280000000200 */
[----:B--2---:R-:W-:Y:S01]  /*14670*/  IMAD.MOV.U32 R0, RZ, RZ, R23 ;  /* 0x000000ffff007224 */ /* 0x004fe200078e0017 */
[----:B------:R-:W-:Y:S04]  /*14680*/  LDSM.16.MT88.4 R12, [R2+0x80] ;  /* 0x00008000020c783b */ /* 0x000fe80000004200 */
[----:B------:R-:W-:Y:S04]  /*14690*/  STL [R1+0x1348], R0 ;  /* 0x0013480001007387 */ /* 0x000fe80000100800 */
[----:B0-----:R-:W-:Y:S01]  /*146a0*/  STL.64 [R1+0x10], R8 ;  /* 0x0000100801007387 */ /* 0x001fe20000100a00 */
[----:B------:R-:W-:Y:S02]  /*146b0*/  STL.64 [R1+0x18], R10 ;  /* 0x0000180a01007387 */ /* 0x000fe40000100a00 */
[----:B------:R-:W-:Y:S02]  /*146c0*/  STL.64 [R1+0x20], R20 ;  /* 0x0000201401007387 */ /* 0x000fe40000100a00 */
[----:B------:R-:W-:Y:S01]  /*146d0*/  STL.64 [R1+0x28], R22 ;  /* 0x0000281601007387 */ /* 0x000fe20000100a00 */
[----:B------:R0:W-:Y:S02]  /*146e0*/  STL.64 [R1+0x13a0], R20 ;  /* 0x0013a01401007387 */ /* 0x0001e40000100a00 */
[----:B0-----:R-:W-:-:S02]  /*146f0*/  IMAD.MOV.U32 R20, RZ, RZ, R5 ;  /* 0x000000ffff147224 */ /* 0x001fc400078e0005 */
[----:B------:R-:W-:Y:S02]  /*14700*/  IMAD.MOV.U32 R21, RZ, RZ, R4 ;  /* 0x000000ffff157224 */ /* 0x000fe400078e0004 */
[----:B------:R-:W0:Y:S04]  /*14710*/  LDSM.16.MT88.4 R4, [R28+0x80] ;  /* 0x000080001c04783b */ /* 0x000e280000004200 */
[----:B------:R1:W-:Y:S04]  /*14720*/  STL.64 [R1+0x13b8], R20 ;  /* 0x0013b81401007387 */ /* 0x0003e80000100a00 */
[----:B-1----:R-:W2:Y:S01]  /*14730*/  LDL.LU.64 R20, [R1+0x1b0] ;  /* 0x0001b00001147983 */ /* 0x002ea20000300a00 */
[----:B------:R-:W2:Y:S03]  /*14740*/  LDL.LU.64 R22, [R1+0x1b8] ;  /* 0x0001b80001167983 */ /* 0x000ea60000300a00 */
[----:B0-----:R-:W-:Y:S01]  /*14750*/  STL.64 [R1+0x13b0], R6 ;  /* 0x0013b00601007387 */ /* 0x001fe20000100a00 */
[----:B------:R0:W-:Y:S03]  /*14760*/  STL.64 [R1+0x13a8], R4 ;  /* 0x0013a80401007387 */ /* 0x0001e60000100a00 */
[----:B0-----:R-:W3:Y:S01]  /*14770*/  LDL.LU.64 R4, [R1+0x1a0] ;  /* 0x0001a00001047983 */ /* 0x001ee20000300a00 */
[----:B------:R-:W4:Y:S02]  /*14780*/  LDL.LU.64 R6, [R1+0x1a8] ;  /* 0x0001a80001067983 */ /* 0x000f240000300a00 */
[----:B------:R-:W-:-:S02]  /*14790*/  IMAD.MOV.U32 R3, RZ, RZ, R8 ;  /* 0x000000ffff037224 */ /* 0x000fc400078e0008 */
[----:B------:R-:W-:Y:S02]  /*147a0*/  IMAD.MOV.U32 R0, RZ, RZ, R9 ;  /* 0x000000ffff007224 */ /* 0x000fe400078e0009 */
[----:B------:R-:W0:Y:S04]  /*147b0*/  LDSM.16.MT88.4 R8, [R2] ;  /* 0x000000000208783b */ /* 0x000e280000004200 */
[----:B----4-:R-:W-:Y:S01]  /*147c0*/  STL.64 [R1+0x13c8], R6 ;  /* 0x0013c80601007387 */ /* 0x010fe20000100a00 */
[----:B---3--:R1:W-:Y:S03]  /*147d0*/  STL.64 [R1+0x13c0], R4 ;  /* 0x0013c00401007387 */ /* 0x0083e60000100a00 */
[----:B-1----:R-:W2:Y:S01]  /*147e0*/  LDL.64 R4, [R1] ;  /* 0x0000000001047983 */ /* 0x002ea20000100a00 */
[----:B0-----:R-:W-:Y:S02]  /*147f0*/  STL.64 [R1+0x1370], R10 ;  /* 0x0013700a01007387 */ /* 0x001fe40000100a00 */
[----:B------:R-:W-:Y:S02]  /*14800*/  STL.64 [R1+0x1368], R8 ;  /* 0x0013680801007387 */ /* 0x000fe40000100a00 */
[----:B------:R-:W-:Y:S01]  /*14810*/  STL.64 [R1+0x1338], R14 ;  /* 0x0013380e01007387 */ /* 0x000fe20000100a00 */
[----:B------:R0:W-:Y:S01]  /*14820*/  STL.64 [R1+0x1330], R12 ;  /* 0x0013300c01007387 */ /* 0x0001e20000100a00 */
[----:B------:R-:W-:Y:S02]  /*14830*/  STL.64 [R1+0x12e8], R18 ;  /* 0x0012e81201007387 */ /* 0x000fe40000100a00 */
[----:B------:R1:W-:Y:S02]  /*14840*/  STL.64 [R1+0x12e0], R16 ;  /* 0x0012e01001007387 */ /* 0x0003e40000100a00 */
[----:B0-----:R-:W-:Y:S01]  /*14850*/  IMAD.MOV.U32 R12, RZ, RZ, R3 ;  /* 0x000000ffff0c7224 */ /* 0x001fe200078e0003 */
[----:B-1----:R-:W3:Y:S01]  /*14860*/  LDL.LU.64 R16, [R1+0x190] ;  /* 0x0001900001107983 */ /* 0x002ee20000300a00 */
[----:B------:R-:W3:Y:S02]  /*14870*/  LDL.LU.64 R18, [R1+0x198] ;  /* 0x0001980001127983 */ /* 0x000ee40000300a00 */
[----:B------:R-:W4:Y:S01]  /*14880*/  LDL.LU.64 R6, [R1+0x13c8] ;  /* 0x0013c80001067983 */ /* 0x000f220000300a00 */
[----:B--2---:R-:W-:Y:S01]  /*14890*/  HMMA.16816.F32 R20, R24, R4, R20 ;  /* 0x000000041814723c */ /* 0x004fe20000001814 */
[----:B------:R-:W-:-:S02]  /*148a0*/  IMAD.MOV.U32 R8, RZ, RZ, R4 ;  /* 0x000000ffff087224 */ /* 0x000fc400078e0004 */
[----:B------:R-:W-:Y:S02]  /*148b0*/  IMAD.MOV.U32 R3, RZ, RZ, R5 ;  /* 0x000000ffff037224 */ /* 0x000fe400078e0005 */
[----:B------:R-:W4:Y:S11]  /*148c0*/  LDL.LU.64 R4, [R1+0x13c0] ;  /* 0x0013c00001047983 */ /* 0x000f360000300a00 */
[----:B------:R-:W-:Y:S07]  /*148d0*/  @!UPT UIADD3 URZ, URZ, URZ, URZ ;  /* 0x0000003f3f3ff290 */ /* 0x000fee000fffe03f */
[----:B------:R0:W-:Y:S01]  /*148e0*/  STL.64 [R1+0xc0], R20 ;  /* 0x0000c01401007387 */ /* 0x0001e20000100a00 */
[----:B------:R4:W-:Y:S03]  /*148f0*/  STL [R1+0xc8], R22 ;  /* 0x0000c81601007387 */ /* 0x0009e60000100800 */
[----:B0-----:R-:W4:Y:S01]  /*14900*/  LDL.LU.64 R20, [R1+0x13b8] ;  /* 0x0013b80001147983 */ /* 0x001f220000300a00 */
[----:B------:R-:W-:Y:S02]  /*14910*/  IMAD.MOV.U32 R13, RZ, RZ, R0 ;  /* 0x000000ffff0d7224 */ /* 0x000fe400078e0000 */
[----:B------:R-:W-:Y:S02]  /*14920*/  IMAD.MOV.U32 R0, RZ, RZ, R23 ;  /* 0x000000ffff007224 */ /* 0x000fe400078e0017 */
[C---:B----4-:R-:W-:Y:S01]  /*14930*/  HMMA.16816.F32 R20, R24.reuse, R20, R4 ;  /* 0x000000141814723c */ /* 0x050fe20000001804 */
[----:B------:R-:W2:Y:S01]  /*14940*/  LDL.LU.64 R6, [R1+0x13b0] ;  /* 0x0013b00001067983 */ /* 0x000ea20000300a00 */
[----:B------:R-:W2:Y:S11]  /*14950*/  LDL.LU.64 R4, [R1+0x13a8] ;  /* 0x0013a80001047983 */ /* 0x000eb60000300a00 */
[----:B------:R-:W-:Y:S10]  /*14960*/  @!UPT UIADD3 URZ, URZ, URZ, URZ ;  /* 0x0000003f3f3ff290 */ /* 0x000ff4000fffe03f */
[----:B------:R0:W-:Y:S01]  /*14970*/  STL.64 [R1+0xb0], R20 ;  /* 0x0000b01401007387 */ /* 0x0001e20000100a00 */
[----:B------:R3:W-:Y:S03]  /*14980*/  STL.64 [R1+0xb8], R22 ;  /* 0x0000b81601007387 */ /* 0x0007e60000100a00 */
[----:B0-----:R-:W3:Y:S02]  /*14990*/  LDL.LU.64 R20, [R1+0x13a0] ;  /* 0x0013a00001147983 */ /* 0x001ee40000300a00 */
[C---:B---3--:R-:W-:Y:S11]  /*149a0*/  HMMA.16816.F32 R20, R24.reuse, R20, R16 ;  /* 0x000000141814723c */ /* 0x048ff60000001810 */
[----:B------:R-:W-:Y:S11]  /*149b0*/  @!UPT UIADD3 URZ, URZ, URZ, URZ ;  /* 0x0000003f3f3ff290 */ /* 0x000ff6000fffe03f */
[----:B------:R-:W-:Y:S02]  /*149c0*/  @!UPT UIADD3 URZ, URZ, URZ, URZ ;  /* 0x0000003f3f3ff290 */ /* 0x000fe4000fffe03f */
[----:B------:R-:W-:Y:S02]  /*149d0*/  IMAD.MOV.U32 R19, RZ, RZ, R20 ;  /* 0x000000ffff137224 */ /* 0x000fe400078e0014 */
[----:B------:R-:W-:Y:S02]  /*149e0*/  IMAD.MOV.U32 R18, RZ, RZ, R21 ;  /* 0x000000ffff127224 */ /* 0x000fe400078e0015 */
[----:B------:R-:W-:Y:S02]  /*149f0*/  IMAD.MOV.U32 R17, RZ, RZ, R22 ;  /* 0x000000ffff117224 */ /* 0x000fe400078e0016 */
[----:B------:R-:W-:Y:S02]  /*14a00*/  IMAD.MOV.U32 R16, RZ, RZ, R23 ;  /* 0x000000ffff107224 */ /* 0x000fe400078e0017 */
[----:B------:R-:W0:Y:S04]  /*14a10*/  LDSM.16.MT88.4 R20, [R28+0x1080] ;  /* 0x001080001c14783b */ /* 0x000e280000004200 */
[----:B------:R-:W-:Y:S01]  /*14a20*/  STL.64 [R1+0x1358], R18 ;  /* 0x0013581201007387 */ /* 0x000fe20000100a00 */
[----:B------:R1:W-:Y:S03]  /*14a30*/  STL.64 [R1+0x1350], R16 ;  /* 0x0013501001007387 */ /* 0x0003e60000100a00 */
[----:B-1----:R-:W3:Y:S01]  /*14a40*/  LDL.LU.64 R16, [R1+0x180] ;  /* 0x0001800001107983 */ /* 0x002ee20000300a00 */
[----:B------:R-:W3:Y:S03]  /*14a50*/  LDL.LU.64 R18, [R1+0x188] ;  /* 0x0001880001127983 */ /* 0x000ee60000300a00 */
[----:B0-----:R-:W-:Y:S01]  /*14a60*/  STL.64 [R1+0x1288], R22 ;  /* 0x0012881601007387 */ /* 0x001fe20000100a00 */
[----:B------:R3:W-:Y:S02]  /*14a70*/  STL.64 [R1+0x1280], R20 ;  /* 0x0012801401007387 */ /* 0x0007e40000100a00 */
[----:B------:R-:W-:Y:S02]  /*14a80*/  STL [R1+0x1260], R28 ;  /* 0x0012601c01007387 */ /* 0x000fe40000100800 */
[----:B------:R0:W-:Y:S01]  /*14a90*/  STL.64 [R1+0x1388], R12 ;  /* 0x0013880c01007387 */ /* 0x0001e20000100a00 */
[----:B---3--:R-:W-:Y:S01]  /*14aa0*/  HMMA.16816.F32 R20, R24, R12, R16 ;  /* 0x0000000c1814723c */ /* 0x008fe20000001810 */
[----:B------:R-:W3:Y:S01]  /*14ab0*/  LDL.LU.64 R16, [R1+0x100] ;  /* 0x0001000001107983 */ /* 0x000ee20000300a00 */
[----:B------:R-:W4:Y:S03]  /*14ac0*/  LDL.LU.64 R18, [R1+0x108] ;  /* 0x0001080001127983 */ /* 0x000f260000300a00 */
[----:B------:R-:W1:Y:S02]  /*14ad0*/  LDSM.16.MT88.4 R24, [R2+0x1000] ;  /* 0x001000000218783b */ /* 0x000e640000004200 */
[----:B0-----:R-:W-:-:S02]  /*14ae0*/  IMAD.MOV.U32 R12, RZ, RZ, R8 ;  /* 0x000000ffff0c7224 */ /* 0x001fc400078e0008 */
[----:B----4-:R-:W-:Y:S01]  /*14af0*/  STL.64 [R1+0x1398], R18 ;  /* 0x0013981201007387 */ /* 0x010fe20000100a00 */
[----:B---3--:R0:W-:Y:S03]  /*14b00*/  STL.64 [R1+0x1390], R16 ;  /* 0x0013901001007387 */ /* 0x0081e60000100a00 */
[----:B0-----:R-:W2:Y:S01]  /*14b10*/  LDL.LU.64 R16, [R1+0x110] ;  /* 0x0001100001107983 */ /* 0x001ea20000300a00 */
[----:B------:R-:W2:Y:S02]  /*14b20*/  LDL.LU.64 R18, [R1+0x118] ;  /* 0x0001180001127983 */ /* 0x000ea40000300a00 */
[----:B------:R-:W3:Y:S02]  /*14b30*/  LDL.LU.64 R8, [R1+0xd0] ;  /* 0x0000d00001087983 */ /* 0x000ee40000300a00 */
[----:B------:R-:W4:Y:S02]  /*14b40*/  LDL.LU.64 R10, [R1+0xd8] ;  /* 0x0000d800010a7983 */ /* 0x000f240000300a00 */
[----:B------:R-:W-:Y:S01]  /*14b50*/  IMAD.MOV.U32 R13, RZ, RZ, R3 ;  /* 0x000000ffff0d7224 */ /* 0x000fe200078e0003 */
[----:B----4-:R-:W-:Y:S01]  /*14b60*/  STL.64 [R1+0x1380], R10 ;  /* 0x0013800a01007387 */ /* 0x010fe20000100a00 */
[----:B---3--:R0:W-:Y:S05]  /*14b70*/  STL.64 [R1+0x1378], R8 ;  /* 0x0013780801007387 */ /* 0x0081ea0000100a00 */
[C---:B--2---:R-:W-:Y:S01]  /*14b80*/  HMMA.16816.F32 R12, R4.reuse, R12, R16 ;  /* 0x0000000c040c723c */ /* 0x044fe20000001810 */
[----:B0-----:R-:W2:Y:S01]  /*14b90*/  LDL.LU.64 R8, [R1+0xf0] ;  /* 0x0000f00001087983 */ /* 0x001ea20000300a00 */
[----:B------:R-:W2:Y:S02]  /*14ba0*/  LDL.LU.64 R10, [R1+0xf8] ;  /* 0x0000f800010a7983 */ /* 0x000ea40000300a00 */
[----:B------:R-:W-:Y:S02]  /*14bb0*/  STL [R1+0x12a0], R20 ;  /* 0x0012a01401007387 */ /* 0x000fe40000100800 */
[----:B------:R0:W-:Y:S01]  /*14bc0*/  STL [R1+0x129c], R21 ;  /* 0x00129c1501007387 */ /* 0x0001e20000100800 */
[----:B------:R-:W-:Y:S01]  /*14bd0*/  STL [R1+0x1298], R22 ;  /* 0x0012981601007387 */ /* 0x000fe20000100800 */
[----:B------:R-:W-:Y:S03]  /*14be0*/  STL [R1+0x1294], R23 ;  /* 0x0012941701007387 */ /* 0x000fe60000100800 */
[----:B0-----:R-:W2:Y:S01]  /*14bf0*/  LDL.LU.64 R20, [R1+0x20] ;  /* 0x0000200001147983 */ /* 0x001ea20000300a00 */
[----:B------:R-:W-:Y:S02]  /*14c00*/  STL [R1+0x1290], R2 ;  /* 0x0012900201007387 */ /* 0x000fe40000100800 */
[----:B-1----:R-:W-:Y:S02]  /*14c10*/  STL.64 [R1+0x1238], R26 ;  /* 0x0012381a01007387 */ /* 0x002fe40000100a00 */
[----:B------:R0:W-:Y:S02]  /*14c20*/  STL.64 [R1+0x1230], R24 ;  /* 0x0012301801007387 */ /* 0x0001e40000100a00 */
[----:B0-----:R-:W3:Y:S01]  /*14c30*/  LDL.LU.64 R24, [R1+0x30] ;  /* 0x0000300001187983 */ /* 0x001ee20000300a00 */
[----:B------:R-:W3:Y:S02]  /*14c40*/  LDL.LU.64 R18, [R1+0x1398] ;  /* 0x0013980001127983 */ /* 0x000ee40000300a00 */
[----:B------:R-:W3:Y:S02]  /*14c50*/  LDL.LU.64 R16, [R1+0x1390] ;  /* 0x0013900001107983 */ /* 0x000ee40000300a00 */
[----:B------:R0:W-:Y:S01]  /*14c60*/  STL.64 [R1+0x90], R12 ;  /* 0x0000900c01007387 */ /* 0x0001e20000100a00 */
[----:B------:R1:W-:Y:S04]  /*14c70*/  STL.64 [R1+0x98], R14 ;  /* 0x0000980e01007387 */ /* 0x0003e80000100a00 */
[----:B0-----:R-:W4:Y:S01]  /*14c80*/  LDL.LU.64 R12, [R1+0x1388] ;  /* 0x00138800010c7983 */ /* 0x001f220000300a00 */
[C---:B--2---:R-:W-:Y:S08]  /*14c90*/  HMMA.16816.F32 R8, R4.reuse, R20, R8 ;  /* 0x000000140408723c */ /* 0x044ff00000001808 */
[----:B---3--:R-:W-:Y:S01]  /*14ca0*/  HMMA.16816.F32 R16, R4, R24, R16 ;  /* 0x000000180410723c */ /* 0x008fe20000001810 */
[----:B-1----:R-:W-:Y:S11]  /*14cb0*/  IMAD.MOV.U32 R14, RZ, RZ, R21 ;  /* 0x000000ffff0e7224 */ /* 0x002ff600078e0015 */
[----:B------:R-:W-:Y:S04]  /*14cc0*/  @!UPT UIADD3 URZ, URZ, URZ, URZ ;  /* 0x0000003f3f3ff290 */ /* 0x000fe8000fffe03f */
[----:B------:R-:W-:Y:S02]  /*14cd0*/  IMAD.MOV.U32 R23, RZ, RZ, R10 ;  /* 0x000000ffff177224 */ /* 0x000fe400078e000a */
[----:B------:R-:W-:Y:S02]  /*14ce0*/  IMAD.MOV.U32 R21, RZ, RZ, R8 ;  /* 0x000000ffff157224 */ /* 0x000fe400078e0008 */
[----:B------:R-:W-:-:S03]  /*14cf0*/  IMAD.MOV.U32 R22, RZ, RZ, R9 ;  /* 0x000000ffff167224 */ /* 0x000fc600078e0009 */
[----:B------:R0:W-:Y:S01]  /*14d00*/  STL [R1+0x80], R16 ;  /* 0x0000801001007387 */ /* 0x0001e20000100800 */
[----:B------:R-:W-:Y:S02]  /*14d10*/  IMAD.MOV.U32 R2, RZ, RZ, R17 ;  /* 0x000000ffff027224 */ /* 0x000fe400078e0011 */
[----:B------:R1:W-:Y:S02]  /*14d20*/  STL [R1+0x88], R18 ;  /* 0x0000881201007387 */ /* 0x0003e40000100800 */
[----:B------:R-:W-:Y:S01]  /*14d30*/  IMAD.MOV.U32 R29, RZ, RZ, R19 ;  /* 0x000000ffff1d7224 */ /* 0x000fe200078e0013 */
[----:B0-----:R-:W2:Y:S01]  /*14d40*/  LDL.LU.64 R16, [R1+0x170] ;  /* 0x0001700001107983 */ /* 0x001ea20000300a00 */
[----:B-1----:R-:W2:Y:S02]  /*14d50*/  LDL.LU.64 R18, [R1+0x178] ;  /* 0x0001780001127983 */ /* 0x002ea40000300a00 */
[----:B------:R0:W-:Y:S02]  /*14d60*/  STL.64 [R1+0x1360], R24 ;  /* 0x0013601801007387 */ /* 0x0001e40000100a00 */
[----:B0-----:R-:W3:Y:S01]  /*14d70*/  LDL.LU.64 R24, [R1] ;  /* 0x0000000001187983 */ /* 0x001ee20000300a00 */
[----:B------:R-:W-:Y:S02]  /*14d80*/  STL [R1+0x12a4], R2 ;  /* 0x0012a40201007387 */ /* 0x000fe40000100800 */
[----:B------:R0:W-:Y:S02]  /*14d90*/  STL [R1+0x7c], R11 ;  /* 0x00007c0b01007387 */ /* 0x0001e40000100800 */
[----:B0-----:R-:W4:Y:S01]  /*14da0*/  LDL.LU.64 R10, [R1+0x1380] ;  /* 0x00138000010a7983 */ /* 0x001f220000300a00 */
[----:B------:R-:W4:Y:S02]  /*14db0*/  LDL.LU.64 R8, [R1+0x1378] ;  /* 0x0013780001087983 */ /* 0x000f240000300a00 */
[----:B------:R-:W-:Y:S01]  /*14dc0*/  IMAD.MOV.U32 R15, RZ, RZ, R20 ;  /* 0x000000ffff0f7224 */ /* 0x000fe200078e0014 */
[----:B----4-:R-:W-:Y:S11]  /*14dd0*/  HMMA.16816.F32 R8, R4, R12, R8 ;  /* 0x0000000c0408723c */ /* 0x010ff60000001808 */
[----:B------:R-:W-:Y:S11]  /*14de0*/  @!UPT UIADD3 URZ, URZ, URZ, URZ ;  /* 0x0000003f3f3ff290 */ /* 0x000ff6000fffe03f */
[----:B------:R-:W-:Y:S02]  /*14df0*/  @!UPT UIADD3 URZ, URZ, URZ, URZ ;  /* 0x0000003f3f3ff290 */ /* 0x000fe4000fffe03f */
[----:B------:R-:W-:Y:S02]  /*14e00*/  IMAD.MOV.U32 R7, RZ, RZ, R10 ;  /* 0x000000ffff077224 */ /* 0x000fe400078e000a */
[----:B------:R-:W-:Y:S02]  /*14e10*/  IMAD.MOV.U32 R6, RZ, RZ, R11 ;  /* 0x000000ffff067224 */ /* 0x000fe400078e000b */
[----:B------:R-:W-:Y:S02]  /*14e20*/  IMAD.MOV.U32 R2, RZ, RZ, R8 ;  /* 0x000000ffff027224 */ /* 0x000fe400078e0008 */
[----:B------:R-:W-:Y:S01]  /*14e30*/  IMAD.MOV.U32 R20, RZ, RZ, R9 ;  /* 0x000000ffff147224 */ /* 0x000fe200078e0009 */
[----:B------:R-:W2:Y:S01]  /*14e40*/  LDL.LU.64 R10, [R1+0x1370] ;  /* 0x00137000010a7983 */ /* 0x000ea20000300a00 */
[----:B------:R-:W2:Y:S02]  /*14e50*/  LDL.LU.64 R8, [R1+0x1368] ;  /* 0x0013680001087983 */ /* 0x000ea40000300a00 */
[----:B------:R-:W-:Y:S02]  /*14e60*/  STL.64 [R1+0x12d8], R6 ;  /* 0x0012d80601007387 */ /* 0x000fe40000100a00 */
[----:B------:R-:W-:Y:S01]  /*14e70*/  STL.64 [R1+0x12b0], R22 ;  /* 0x0012b01601007387 */ /* 0x000fe20000100a00 */
[----:B------:R0:W-:Y:S01]  /*14e80*/  STL.64 [R1+0x12a8], R20 ;  /* 0x0012a81401007387 */ /* 0x0001e20000100a00 */
[----:B---3--:R-:W-:-:S02]  /*14e90*/  IMAD.MOV.U32 R5, RZ, RZ, R24 ;  /* 0x000000ffff057224 */ /* 0x008fc400078e0018 */
[----:B------:R-:W-:Y:S01]  /*14ea0*/  IMAD.MOV.U32 R4, RZ, RZ, R25 ;  /* 0x000000ffff047224 */ /* 0x000fe200078e0019 */
[----:B0-----:R-:W3:Y:S01]  /*14eb0*/  LDL.LU.64 R20, [R1+0x160] ;  /* 0x0001600001147983 */ /* 0x001ee20000300a00 */
[----:B------:R-:W3:Y:S01]  /*14ec0*/  LDL.LU.64 R22, [R1+0x168] ;  /* 0x0001680001167983 */ /* 0x000ee20000300a00 */
[C---:B--2---:R-:W-:Y:S02]  /*14ed0*/  HMMA.16816.F32 R16, R8.reuse, R24, R16 ;  /* 0x000000180810723c */ /* 0x044fe40000001810 */
[----:B------:R-:W3:Y:S11]  /*14ee0*/  LDL.LU.64 R24, [R1+0x1360] ;  /* 0x0013600001187983 */ /* 0x000ef60000300a00 */
[----:B------:R-:W-:Y:S10]  /*14ef0*/  @!UPT UIADD3 URZ, URZ, URZ, URZ ;  /* 0x0000003f3f3ff290 */ /* 0x000ff4000fffe03f */
[----:B------:R0:W-:Y:S01]  /*14f00*/  STL.64 [R1+0xd0], R16 ;  /* 0x0000d01001007387 */ /* 0x0001e20000100a00 */
[----:B------:R-:W-:Y:S02]  /*14f10*/  IMAD.MOV.U32 R28, RZ, RZ, R18 ;  /* 0x000000ffff1c7224 */ /* 0x000fe400078e0012 */
[----:B------:R-:W-:Y:S02]  /*14f20*/  IMAD.MOV.U32 R3, RZ, RZ, R19 ;  /* 0x000000ffff037224 */ /* 0x000fe400078e0013 */
[----:B------:R-:W2:Y:S04]  /*14f30*/  LDL.LU.64 R18, [R1+0x1358] ;  /* 0x0013580001127983 */ /* 0x000ea80000300a00 */
[----:B0-----:R-:W4:Y:S01]  /*14f40*/  LDL.LU.64 R16, [R1+0x1350] ;  /* 0x0013500001107983 */ /* 0x001f220000300a00 */
[----:B------:R0:W-:Y:S02]  /*14f50*/  STL [R1+0x127c], R3 ;  /* 0x00127c0301007387 */ /* 0x0001e40000100800 */
[----:B------:R-:W-:Y:S01]  /*14f60*/  STL [R1+0x1278], R28 ;  /* 0x0012781c01007387 */ /* 0x000fe20000100800 */
[----:B---3--:R-:W-:Y:S01]  /*14f70*/  HMMA.16816.F32 R20, R8, R24, R20 ;  /* 0x000000180814723c */ /* 0x008fe20000001814 */
[----:B------:R-:W-:-:S02]  /*14f80*/  IMAD.MOV.U32 R6, RZ, RZ, R24 ;  /* 0x000000ffff067224 */ /* 0x000fc400078e0018 */
[----:B0-----:R-:W-:Y:S11]  /*14f90*/  IMAD.MOV.U32 R3, RZ, RZ, R25 ;  /* 0x000000ffff037224 */ /* 0x001ff600078e0019 */
[----:B------:R-:W-:Y:S10]  /*14fa0*/  @!UPT UIADD3 URZ, URZ, URZ, URZ ;  /* 0x0000003f3f3ff290 */ /* 0x000ff4000fffe03f */
[----:B------:R-:W-:Y:S02]  /*14fb0*/  IMAD.MOV.U32 R25, RZ, RZ, R22 ;  /* 0x000000ffff197224 */ /* 0x000fe400078e0016 */
[----:B------:R-:W-:Y:S02]  /*14fc0*/  IMAD.MOV.U32 R24, RZ, RZ, R23 ;  /* 0x000000ffff187224 */ /* 0x000fe400078e0017 */
[----:B------:R-:W-:Y:S02]  /*14fd0*/  IMAD.MOV.U32 R27, RZ, RZ, R20 ;  /* 0x000000ffff1b7224 */ /* 0x000fe400078e0014 */
[----:B------:R-:W-:Y:S02]  /*14fe0*/  IMAD.MOV.U32 R26, RZ, RZ, R21 ;  /* 0x000000ffff1a7224 */ /* 0x000fe400078e0015 */
[----:B--2---:R-:W-:Y:S02]  /*14ff0*/  IMAD.MOV.U32 R20, RZ, RZ, R19 ;  /* 0x000000ffff147224 */ /* 0x004fe400078e0013 */
[----:B------:R-:W-:-:S02]  /*15000*/  IMAD.MOV.U32 R21, RZ, RZ, R18 ;  /* 0x000000ffff157224 */ /* 0x000fc400078e0012 */
[----:B----4-:R-:W-:Y:S02]  /*15010*/  IMAD.MOV.U32 R22, RZ, RZ, R17 ;  /* 0x000000ffff167224 */ /* 0x010fe400078e0011 */
[----:B------:R-:W-:Y:S02]  /*15020*/  IMAD.MOV.U32 R23, RZ, RZ, R16 ;  /* 0x000000ffff177224 */ /* 0x000fe400078e0010 */
[----:B------:R-:W2:Y:S01]  /*15030*/  LDL.LU.64 R16, [R1+0x150] ;  /* 0x0001500001107983 */ /* 0x000ea20000300a00 */
[----:B------:R-:W2:Y:S02]  /*15040*/  LDL.LU.64 R18, [R1+0x158] ;  /* 0x0001580001127983 */ /* 0x000ea40000300a00 */
[----:B------:R0:W-:Y:S02]  /*15050*/  STL.64 [R1+0x12c0], R22 ;  /* 0x0012c01601007387 */ /* 0x0001e40000100a00 */
[----:B------:R1:W-:Y:S01]  /*15060*/  STL.64 [R1+0x12b8], R20 ;  /* 0x0012b81401007387 */ /* 0x0003e20000100a00 */
[----:B0-----:R-:W3:Y:S04]  /*15070*/  LDL R22, [R1+0x38] ;  /* 0x0000380001167983 */ /* 0x001ee80000100800 */
[----:B------:R-:W3:Y:S01]  /*15080*/  LDL R23, [R1+0x3c] ;  /* 0x00003c0001177983 */ /* 0x000ee20000100800 */
[----:B-1----:R-:W-:-:S02]  /*15090*/  IMAD.MOV.U32 R20, RZ, RZ, R6 ;  /* 0x000000ffff147224 */ /* 0x002fc400078e0006 */
[----:B------:R-:W-:Y:S01]  /*150a0*/  IMAD.MOV.U32 R21, RZ, RZ, R3 ;  /* 0x000000ffff157224 */ /* 0x000fe200078e0003 */
[----:B---3--:R-:W-:Y:S04]  /*150b0*/  STL.64 [R1+0x1318], R22 ;  /* 0x0013181601007387 */ /* 0x008fe80000100a00 */
[----:B------:R0:W-:Y:S02]  /*150c0*/  STL.64 [R1+0x1310], R20 ;  /* 0x0013101401007387 */ /* 0x0001e40000100a00 */
[----:B0-----:R-:W-:Y:S02]  /*150d0*/  IMAD.MOV.U32 R20, RZ, RZ, R5 ;  /* 0x000000ffff147224 */ /* 0x001fe400078e0005 */
[----:B------:R-:W-:-:S05]  /*150e0*/  IMAD.MOV.U32 R21, RZ, RZ, R4 ;  /* 0x000000ffff157224 */ /* 0x000fca00078e0004 */
[----:B------:R0:W-:Y:S01]  /*150f0*/  STL.64 [R1+0x1340], R20 ;  /* 0x0013401401007387 */ /* 0x0001e20000100a00 */
[----:B------:R-:W3:Y:S02]  /*15100*/  LDL.LU R4, [R1+0xc0] ;  /* 0x0000c00001047983 */ /* 0x000ee40000300800 */
[----:B------:R-:W3:Y:S02]  /*15110*/  LDL.LU R5, [R1+0xc4] ;  /* 0x0000c40001057983 */ /* 0x000ee40000300800 */
[----:B------:R-:W4:Y:S02]  /*15120*/  LDL.LU R6, [R1+0xc8] ;  /* 0x0000c80001067983 */ /* 0x000f240000300800 */
[----:B------:R-:W-:Y:S02]  /*15130*/  IMAD.MOV.U32 R7, RZ, RZ, R0 ;  /* 0x000000ffff077224 */ /* 0x000fe400078e0000 */
[----:B------:R-:W2:Y:S04]  /*15140*/  LDL.LU R0, [R1+0x1348] ;  /* 0x0013480001007983 */ /* 0x000ea80000300800 */
[----:B0-----:R-:W2:Y:S01]  /*15150*/  LDL.LU.64 R20, [R1+0x140] ;  /* 0x0001400001147983 */ /* 0x001ea20000300a00 */
[----:B------:R-:W2:Y:S03]  /*15160*/  LDL.LU.64 R22, [R1+0x148] ;  /* 0x0001480001167983 */ /* 0x000ea60000300a00 */
[----:B----4-:R-:W-:Y:S01]  /*15170*/  STL.64 [R1+0x12f8], R6 ;  /* 0x0012f80601007387 */ /* 0x010fe20000100a00 */
[----:B---3--:R0:W-:Y:S03]  /*15180*/  STL.64 [R1+0x12f0], R4 ;  /* 0x0012f00401007387 */ /* 0x0081e60000100a00 */
[----:B0-----:R-:W3:Y:S01]  /*15190*/  LDL.LU.64 R4, [R1+0xe0] ;  /* 0x0000e00001047983 */ /* 0x001ee20000300a00 */
[----:B------:R-:W4:Y:S03]  /*151a0*/  LDL.LU.64 R6, [R1+0xe8] ;  /* 0x0000e80001067983 */ /* 0x000f260000300a00 */
[----:B----4-:R-:W-:Y:S01]  /*151b0*/  STL.64 [R1+0x1308], R6 ;  /* 0x0013080601007387 */ /* 0x010fe20000100a00 */
[----:B---3--:R0:W-:Y:S03]  /*151c0*/  STL.64 [R1+0x1300], R4 ;  /* 0x0013000401007387 */ /* 0x0081e60000100a00 */
[----:B0-----:R-:W3:Y:S01]  /*151d0*/  LDL.LU.64 R4, [R1+0x120] ;  /* 0x0001200001047983 */ /* 0x001ee20000300a00 */
[----:B------:R-:W4:Y:S03]  /*151e0*/  LDL.LU.64 R6, [R1+0x128] ;  /* 0x0001280001067983 */ /* 0x000f260000300a00 */
[----:B----4-:R-:W-:Y:S01]  /*151f0*/  STL.64 [R1+0x1328], R6 ;  /* 0x0013280601007387 */ /* 0x010fe20000100a00 */
[----:B---3--:R0:W-:Y:S03]  /*15200*/  STL.64 [R1+0x1320], R4 ;  /* 0x0013200401007387 */ /* 0x0081e60000100a00 */
[----:B0-----:R-:W3:Y:S01]  /*15210*/  LDL.LU.64 R4, [R1+0x130] ;  /* 0x0001300001047983 */ /* 0x001ee20000300a00 */
[----:B------:R-:W3:Y:S02]  /*15220*/  LDL.LU.64 R6, [R1+0x138] ;  /* 0x0001380001067983 */ /* 0x000ee40000300a00 */
[----:B------:R0:W-:Y:S02]  /*15230*/  STL.64 [R1+0x1248], R26 ;  /* 0x0012481a01007387 */ /* 0x0001e40000100a00 */
[----:B------:R1:W-:Y:S01]  /*15240*/  STL.64 [R1+0x1240], R24 ;  /* 0x0012401801007387 */ /* 0x0003e20000100a00 */
[----:B0-----:R-:W4:Y:S01]  /*15250*/  LDL R26, [R1+0x28] ;  /* 0x00002800011a7983 */ /* 0x001f220000100800 */
[----:B-1----:R-:W-:-:S02]  /*15260*/  IMAD.MOV.U32 R24, RZ, RZ, R15 ;  /* 0x000000ffff187224 */ /* 0x002fc400078e000f */
[----:B------:R-:W-:-:S07]  /*15270*/  IMAD.MOV.U32 R25, RZ, RZ, R14 ;  /* 0x000000ffff197224 */ /* 0x000fce00078e000e */
[----:B--2---:R-:W-:Y:S01]  /*15280*/  HMMA.16816.F32 R16, R8, R24, R16 ;  /* 0x000000180810723c */ /* 0x004fe20000001810 */
[----:B------:R-:W-:-:S07]  /*15290*/  IMAD.MOV.U32 R27, RZ, RZ, R0 ;  /* 0x000000ffff1b7224 */ /* 0x000fce00078e0000 */
[----:B------:R-:W-:Y:S11]  /*152a0*/  HMMA.16816.F32 R8, R8, R12, R20 ;  /* 0x0000000c0808723c */ /* 0x000ff60000001814 */
[----:B------:R-:W-:Y:S04]  /*152b0*/  @!UPT UIADD3 URZ, URZ, URZ, URZ ;  /* 0x0000003f3f3ff290 */ /* 0x000fe8000fffe03f */
[----:B------:R0:W-:Y:S01]  /*152c0*/  STL.64 [R1+0x110], R16 ;  /* 0x0001101001007387 */ /* 0x0001e20000100a00 */
[----:B------:R1:W-:Y:S03]  /*152d0*/  STL.64 [R1+0x118], R18 ;  /* 0x0001181201007387 */ /* 0x0003e60000100a00 */
[----:B0-----:R-:W2:Y:S01]  /*152e0*/  LDL.LU.64 R16, [R1+0x50] ;  /* 0x0000500001107983 */ /* 0x001ea20000300a00 */
[----:B-1----:R-:W2:Y:S02]  /*152f0*/  LDL.LU.64 R18, [R1+0x58] ;  /* 0x0000580001127983 */ /* 0x002ea40000300a00 */
[----:B------:R-:W2:Y:S02]  /*15300*/  LDL R0, [R1+0x270] ;  /* 0x0002700001007983 */ /* 0x000ea40000100800 */
[----:B------:R-:W3:Y:S01]  /*15310*/  LDL.LU.64 R20, [R1+0x1340] ;  /* 0x0013400001147983 */ /* 0x000ee20000300a00 */
[----:B------:R-:W3:Y:S01]  /*15320*/  LDL.LU.64 R14, [R1+0x1338] ;  /* 0x00133800010e7983 */ /* 0x000ee20000300a00 */
[----:B------:R-:W3:Y:S02]  /*15330*/  LDL.LU.64 R12, [R1+0x1330] ;  /* 0x00133000010c7983 */ /* 0x000ee40000300a00 */
[----:B------:R0:W-:Y:S02]  /*15340*/  STL.64 [R1+0x100], R8 ;  /* 0x0001000801007387 */ /* 0x0001e40000100a00 */
[----:B------:R-:W-:-:S02]  /*15350*/  IMAD.MOV.U32 R3, RZ, RZ, R10 ;  /* 0x000000ffff037224 */ /* 0x000fc400078e000a */
[----:B------:R-:W-:Y:S01]  /*15360*/  IMAD.MOV.U32 R28, RZ, RZ, R11 ;  /* 0x000000ffff1c7224 */ /* 0x000fe200078e000b */
[----:B0-----:R-:W2:Y:S01]  /*15370*/  LDL.LU.64 R8, [R1+0x10] ;  /* 0x0000100001087983 */ /* 0x001ea20000300a00 */
[----:B------:R-:W2:Y:S01]  /*15380*/  LDL.LU.64 R10, [R1+0x18] ;  /* 0x00001800010a7983 */ /* 0x000ea20000300a00 */
[C---:B---3--:R-:W-:Y:S02]  /*15390*/  HMMA.16816.F32 R20, R12.reuse, R20, R4 ;  /* 0x000000140c14723c */ /* 0x048fe40000001804 */
[----:B------:R-:W3:Y:S01]  /*153a0*/  LDL.LU.64 R6, [R1+0x1328] ;  /* 0x0013280001067983 */ /* 0x000ee20000300a00 */
[----:B------:R-:W3:Y:S11]  /*153b0*/  LDL.LU.64 R4, [R1+0x1320] ;  /* 0x0013200001047983 */ /* 0x000ef60000300a00 */
[----:B------:R-:W-:Y:S09]  /*153c0*/  @!UPT UIADD3 URZ, URZ, URZ, URZ ;  /* 0x0000003f3f3ff290 */ /* 0x000ff2000fffe03f */
[----:B------:R-:W-:Y:S01]  /*153d0*/  STL.64 [R1+0x130], R20 ;  /* 0x0001301401007387 */ /* 0x000fe20000100a00 */
[----:B------:R0:W-:Y:S03]  /*153e0*/  STL.64 [R1+0x138], R22 ;  /* 0x0001381601007387 */ /* 0x0001e60000100a00 */
[----:B0-----:R-:W2:Y:S01]  /*153f0*/  LDL.LU.64 R22, [R1+0x1318] ;  /* 0x0013180001167983 */ /* 0x001ea20000300a00 */
[----:B------:R-:W3:Y:S02]  /*15400*/  LDL.LU.64 R20, [R1+0x1310] ;  /* 0x0013100001147983 */ /* 0x000ee40000300a00 */
[C---:B---3--:R-:W-:Y:S11]  /*15410*/  HMMA.16816.F32 R4, R12.reuse, R20, R4 ;  /* 0x000000140c04723c */ /* 0x048ff60000001804 */
[----:B------:R-:W-:Y:S11]  /*15420*/  @!UPT UIADD3 URZ, URZ, URZ, URZ ;  /* 0x0000003f3f3ff290 */ /* 0x000ff6000fffe03f */
[----:B------:R-:W-:Y:S01]  /*15430*/  @!UPT UIADD3 URZ, URZ, URZ, URZ ;  /* 0x0000003f3f3ff290 */ /* 0x000fe2000fffe03f */
[----:B------:R-:W-:Y:S01]  /*15440*/  STL.64 [R1+0x1a0], R4 ;  /* 0x0001a00401007387 */ /* 0x000fe20000100a00 */
[----:B------:R0:W-:Y:S03]  /*15450*/  STL.64 [R1+0x1a8], R6 ;  /* 0x0001a80601007387 */ /* 0x0001e60000100a00 */
[----:B0-----:R-:W3:Y:S01]  /*15460*/  LDL.LU.64 R6, [R1+0x1308] ;  /* 0x0013080001067983 */ /* 0x001ee20000300a00 */
[----:B------:R-:W3:Y:S01]  /*15470*/  LDL.LU.64 R4, [R1+0x1300] ;  /* 0x0013000001047983 */ /* 0x000ee20000300a00 */
[C---:B--2---:R-:W-:Y:S01]  /*15480*/  HMMA.16816.F32 R16, R12.reuse, R8, R16 ;  /* 0x000000080c10723c */ /* 0x044fe20000001810 */
[----:B------:R0:W-:Y:S02]  /*15490*/  STL.64 [R1+0x12d0], R22 ;  /* 0x0012d01601007387 */ /* 0x0001e40000100a00 */
[----:B0-----:R-:W2:Y:S05]  /*154a0*/  LDL.LU.64 R22, [R1+0x8] ;  /* 0x0000080001167983 */ /* 0x001eaa0000300a00 */
[----:B---3--:R-:W-:Y:S11]  /*154b0*/  HMMA.16816.F32 R4, R12, R24, R4 ;  /* 0x000000180c04723c */ /* 0x008ff60000001804 */
[----:B------:R-:W-:Y:S05]  /*154c0*/  @!UPT UIADD3 URZ, URZ, URZ, URZ ;  /* 0x0000003f3f3ff290 */ /* 0x000fea000fffe03f */
[----:B------:R-:W-:Y:S02]  /*154d0*/  IMAD.MOV.U32 R13, RZ, RZ, R18 ;  /* 0x000000ffff0d7224 */ /* 0x000fe400078e0012 */
[----:B------:R-:W-:Y:S02]  /*154e0*/  IMAD.MOV.U32 R12, RZ, RZ, R19 ;  /* 0x000000ffff0c7224 */ /* 0x000fe400078e0013 */
[----:B------:R-:W-:Y:S02]  /*154f0*/  IMAD.MOV.U32 R15, RZ, RZ, R16 ;  /* 0x000000ffff0f7224 */ /* 0x000fe400078e0010 */
[----:B------:R-:W-:Y:S01]  /*15500*/  IMAD.MOV.U32 R14, RZ, RZ, R17 ;  /* 0x000000ffff0e7224 */ /* 0x000fe200078e0011 */
[----:B------:R-:W-:Y:S01]  /*15510*/  STL.64 [R1+0x190], R4 ;  /* 0x0001900401007387 */ /* 0x000fe20000100a00 */
[----:B------:R0:W-:Y:S03]  /*15520*/  STL.64 [R1+0x198], R6 ;  /* 0x0001980601007387 */ /* 0x0001e60000100a00 */
[----:B0-----:R-:W2:Y:S01]  /*15530*/  LDL.LU.64 R6, [R1+0x12f8] ;  /* 0x0012f80001067983 */ /* 0x001ea20000300a00 */
[----:B------:R-:W2:Y:S02]  /*15540*/  LDL.LU.64 R4, [R1+0x12f0] ;  /* 0x0012f00001047983 */ /* 0x000ea40000300a00 */
[----:B----4-:R0:W-:Y:S02]  /*15550*/  STL.64 [R1+0x12c8], R26 ;  /* 0x0012c81a01007387 */ /* 0x0101e40000100a00 */
[----:B------:R-:W3:Y:S01]  /*15560*/  LDL.LU R24, [R1+0xb0] ;  /* 0x0000b00001187983 */ /* 0x000ee20000300800 */
[----:B------:R-:W3:Y:S04]  /*15570*/  LDL.LU R25, [R1+0xb4] ;  /* 0x0000b40001197983 */ /* 0x000ee80000300800 */
[----:B0-----:R-:W3:Y:S01]  /*15580*/  LDL.LU R26, [R1+0xb8] ;  /* 0x0000b800011a7983 */ /* 0x001ee20000300800 */
[----:B------:R-:W3:Y:S02]  /*15590*/  LDL.LU R27, [R1+0xbc] ;  /* 0x0000bc00011b7983 */ /* 0x000ee40000300800 */
[----:B------:R-:W2:Y:S02]  /*155a0*/  LDL.LU.64 R18, [R1+0x12e8] ;  /* 0x0012e80001127983 */ /* 0x000ea40000300a00 */
[----:B------:R-:W2:Y:S01]  /*155b0*/  LDL.LU.64 R16, [R1+0x12e0] ;  /* 0x0012e00001107983 */ /* 0x000ea20000300a00 */
[----:B------:R-:W-:Y:S01]  /*155c0*/  STL.64 [R1+0x11f0], R14 ;  /* 0x0011f00e01007387 */ /* 0x000fe20000100a00 */
[----:B------:R0:W-:Y:S03]  /*155d0*/  STL.64 [R1+0x11e8], R12 ;  /* 0x0011e80c01007387 */ /* 0x0001e60000100a00 */
[----:B0-----:R-:W4:Y:S01]  /*155e0*/  LDL.LU R12, [R1+0x90] ;  /* 0x00009000010c7983 */ /* 0x001f220000300800 */
[----:B------:R-:W4:Y:S02]  /*155f0*/  LDL.LU R13, [R1+0x94] ;  /* 0x00009400010d7983 */ /* 0x000f240000300800 */
[----:B------:R-:W4:Y:S02]  /*15600*/  LDL.LU R14, [R1+0x98] ;  /* 0x00009800010e7983 */ /* 0x000f240000300800 */
[----:B------:R-:W4:Y:S01]  /*15610*/  LDL.LU R15, [R1+0x9c] ;  /* 0x00009c00010f7983 */ /* 0x000f220000300800 */
[C---:B--2---:R-:W-:Y:S11]  /*15620*/  HMMA.16816.F32 R4, R16.reuse, R22, R4 ;  /* 0x000000161004723c */ /* 0x044ff60000001804 */
[----:B------:R-:W-:Y:S11]  /*15630*/  @!UPT UIADD3 URZ, URZ, URZ, URZ ;  /* 0x0000003f3f3ff290 */ /* 0x000ff6000fffe03f */
[----:B------:R-:W-:Y:S01]  /*15640*/  @!UPT UIADD3 URZ, URZ, URZ, URZ ;  /* 0x0000003f3f3ff290 */ /* 0x000fe2000fffe03f */
[----:B------:R0:W-:Y:S01]  /*15650*/  STL.64 [R1+0x50], R4 ;  /* 0x0000500401007387 */ /* 0x0001e20000100a00 */
[----:B------:R1:W-:Y:S02]  /*15660*/  STL.64 [R1+0x58], R6 ;  /* 0x0000580601007387 */ /* 0x0003e40000100a00 */
[----:B0-----:R-:W-:Y:S01]  /*15670*/  IMAD.MOV.U32 R5, RZ, RZ, R22 ;  /* 0x000000ffff057224 */ /* 0x001fe200078e0016 */
[----:B-1----:R-:W2:Y:S01]  /*15680*/  LDL.LU.64 R6, [R1+0x12d8] ;  /* 0x0012d80001067983 */ /* 0x002ea20000300a00 */
[----:B------:R-:W-:Y:S02]  /*15690*/  IMAD.MOV.U32 R4, RZ, RZ, R23 ;  /* 0x000000ffff047224 */ /* 0x000fe400078e0017 */
[----:B------:R-:W3:Y:S02]  /*156a0*/  LDL.LU.64 R22, [R1+0x12d0] ;  /* 0x0012d00001167983 */ /* 0x000ee40000300a00 */
[C---:B---3--:R-:W-:Y:S01]  /*156b0*/  HMMA.16816.F32 R20, R16.reuse, R22, R24 ;  /* 0x000000161014723c */ /* 0x048fe20000001818 */
[----:B------:R-:W3:Y:S11]  /*156c0*/  LDL.LU.64 R26, [R1+0x12c8] ;  /* 0x0012c800011a7983 */ /* 0x000ef60000300a00 */
[----:B------:R-:W-:Y:S11]  /*156d0*/  @!UPT UIADD3 URZ, URZ, URZ, URZ ;  /* 0x0000003f3f3ff290 */ /* 0x000ff6000fffe03f */
[----:B------:R-:W-:Y:S01]  /*156e0*/  STL.64 [R1+0x180], R20 ;  /* 0x0001801401007387 */ /* 0x000fe20000100a00 */
[----:B------:R0:W-:Y:S03]  /*156f0*/  STL.64 [R1+0x188], R22 ;  /* 0x0001881601007387 */ /* 0x0001e60000100a00 */
[----:B0-----:R-:W3:Y:S01]  /*15700*/  LDL.LU.64 R22, [R1+0x12c0] ;  /* 0x0012c00001167983 */ /* 0x001ee20000300a00 */
[----:B------:R-:W3:Y:S02]  /*15710*/  LDL.LU.64 R20, [R1+0x12b8] ;  /* 0x0012b80001147983 */ /* 0x000ee40000300a00 */
[----:B---3--:R-:W-:Y:S01]  /*15720*/  HMMA.16816.F32 R24, R16, R26, R20 ;  /* 0x0000001a1018723c */ /* 0x008fe20000001814 */
[----:B------:R-:W3:Y:S01]  /*15730*/  LDL.LU.64 R22, [R1+0x12b0] ;  /* 0x0012b00001167983 */ /* 0x000ee20000300a00 */
[----:B------:R-:W3:Y:S11]  /*15740*/  LDL.LU.64 R20, [R1+0x12a8] ;  /* 0x0012a80001147983 */ /* 0x000ef60000300a00 */
[----:B------:R-:W-:Y:S10]  /*15750*/  @!UPT UIADD3 URZ, URZ, URZ, URZ ;  /* 0x0000003f3f3ff290 */ /* 0x000ff4000fffe03f */
[----:B------:R0:W-:Y:S01]  /*15760*/  STL.64 [R1+0x1e0], R24 ;  /* 0x0001e01801007387 */ /* 0x0001e20000100a00 */
[----:B------:R2:W-:Y:S02]  /*15770*/  STL.64 [R1+0x1e8], R26 ;  /* 0x0001e81a01007387 */ /* 0x0005e40000100a00 */
[----:B0-----:R-:W-:Y:S02]  /*15780*/  IMAD.MOV.U32 R24, RZ, RZ, R2 ;  /* 0x000000ffff187224 */ /* 0x001fe400078e0002 */
[----:B--2---:R-:W-:Y:S02]  /*15790*/  IMAD.MOV.U32 R26, RZ, RZ, R7 ;  /* 0x000000ffff1a7224 */ /* 0x004fe400078e0007 */
[----:B------:R-:W-:Y:S01]  /*157a0*/  IMAD.MOV.U32 R27, RZ, RZ, R6 ;  /* 0x000000ffff1b7224 */ /* 0x000fe200078e0006 */
[----:B------:R-:W2:Y:S01]  /*157b0*/  LDL.LU R2, [R1+0x12a4] ;  /* 0x0012a40001027983 */ /* 0x000ea20000300800 */
[----:B---3--:R-:W-:-:S03]  /*157c0*/  IMAD.MOV.U32 R25, RZ, RZ, R20 ;  /* 0x000000ffff197224 */ /* 0x008fc600078e0014 */
[----:B------:R-:W3:Y:S01]  /*157d0*/  LDL.LU R20, [R1+0x12a0] ;  /* 0x0012a00001147983 */ /* 0x000ee20000300800 */
[----:B------:R-:W-:Y:S02]  /*157e0*/  STL.64 [R1+0x1258], R26 ;  /* 0x0012581a01007387 */ /* 0x000fe40000100a00 */
[----:B------:R0:W-:Y:S02]  /*157f0*/  STL.64 [R1+0x1250], R24 ;  /* 0x0012501801007387 */ /* 0x0001e40000100a00 */
[----:B0-----:R-:W-:Y:S02]  /*15800*/  IMAD.MOV.U32 R24, RZ, RZ, R21 ;  /* 0x000000ffff187224 */ /* 0x001fe400078e0015 */
[----:B------:R-:W-:Y:S01]  /*15810*/  IMAD.MOV.U32 R25, RZ, RZ, R22 ;  /* 0x000000ffff197224 */ /* 0x000fe200078e0016 */
[----:B------:R-:W3:Y:S01]  /*15820*/  LDL.LU R21, [R1+0x129c] ;  /* 0x00129c0001157983 */ /* 0x000ee20000300800 */
[----:B------:R-:W3:Y:S02]  /*15830*/  LDL.LU R22, [R1+0x1298] ;  /* 0x0012980001167983 */ /* 0x000ee40000300800 */
[----:B------:R-:W-:-:S02]  /*15840*/  IMAD.MOV.U32 R26, RZ, RZ, R23 ;  /* 0x000000ffff1a7224 */ /* 0x000fc400078e0017 */
[----:B------:R-:W3:Y:S01]  /*15850*/  LDL.LU R23, [R1+0x1294] ;  /* 0x0012940001177983 */ /* 0x000ee20000300800 */
[----:B------:R-:W2:Y:S03]  /*15860*/  LDL.LU R27, [R1+0x7c] ;  /* 0x00007c00011b7983 */ /* 0x000ea60000300800 */
[----:B--2---:R-:W-:Y:S01]  /*15870*/  STL.64 [R1+0x1270], R26 ;  /* 0x0012701a01007387 */ /* 0x004fe20000100a00 */
[----:B------:R0:W-:Y:S03]  /*15880*/  STL.64 [R1+0x1268], R24 ;  /* 0x0012681801007387 */ /* 0x0001e60000100a00 */
[----:B0-----:R-:W2:Y:S01]  /*15890*/  LDL.LU R24, [R1+0x80] ;  /* 0x0000800001187983 */ /* 0x001ea20000300800 */
[----:B------:R-:W-:Y:S02]  /*158a0*/  IMAD.MOV.U32 R25, RZ, RZ, R2 ;  /* 0x000000ffff197224 */ /* 0x000fe400078e0002 */
[----:B------:R-:W2:Y:S02]  /*158b0*/  LDL.LU R2, [R1+0x1290] ;  /* 0x0012900001027983 */ /* 0x000ea40000300800 */
[----:B------:R-:W4:Y:S01]  /*158c0*/  LDL.LU R26, [R1+0x88] ;  /* 0x00008800011a7983 */ /* 0x000f220000300800 */
[----:B---3--:R-:W-:Y:S01]  /*158d0*/  HMMA.16816.F32 R16, R16, R10, R20 ;  /* 0x0000000a1010723c */ /* 0x008fe20000001814 */
[----:B------:R-:W4:Y:S01]  /*158e0*/  LDL.LU.64 R22, [R1+0x1288] ;  /* 0x0012880001167983 */ /* 0x000f220000300a00 */
[----:B------:R-:W4:Y:S11]  /*158f0*/  LDL.LU.64 R20, [R1+0x1280] ;  /* 0x0012800001147983 */ /* 0x000f360000300a00 */
[----:B------:R-:W-:Y:S10]  /*15900*/  @!UPT UIADD3 URZ, URZ, URZ, URZ ;  /* 0x0000003f3f3ff290 */ /* 0x000ff4000fffe03f */
[----:B------:R-:W-:Y:S01]  /*15910*/  STL.64 [R1+0x170], R16 ;  /* 0x0001701001007387 */ /* 0x000fe20000100a00 */
[----:B------:R0:W-:Y:S02]  /*15920*/  STL.64 [R1+0x178], R18 ;  /* 0x0001781201007387 */ /* 0x0001e40000100a00 */
[----:B0-----:R-:W-:Y:S02]  /*15930*/  IMAD.MOV.U32 R18, RZ, RZ, R5 ;  /* 0x000000ffff127224 */ /* 0x001fe400078e0005 */
[----:B------:R-:W-:Y:S02]  /*15940*/  IMAD.MOV.U32 R19, RZ, RZ, R4 ;  /* 0x000000ffff137224 */ /* 0x000fe400078e0004 */
[----:B--2---:R-:W0:Y:S05]  /*15950*/  LDSM.16.MT88.4 R4, [R2+0x1080] ;  /* 0x001080000204783b */ /* 0x004e2a0000004200 */
[----:B----4-:R-:W-:Y:S01]  /*15960*/  HMMA.16816.F32 R12, R20, R18, R12 ;  /* 0x00000012140c723c */ /* 0x010fe2000000180c */
[----:B0-----:R-:W-:Y:S01]  /*15970*/  STL.64 [R1+0x1200], R6 ;  /* 0x0012000601007387 */ /* 0x001fe20000100a00 */
[----:B------:R0:W-:Y:S11]  /*15980*/  STL.64 [R1+0x11f8], R4 ;  /* 0x0011f80401007387 */ /* 0x0001f60000100a00 */
[----:B------:R-:W-:Y:S10]  /*15990*/  @!UPT UIADD3 URZ, URZ, URZ, URZ ;  /* 0x0000003f3f3ff290 */ /* 0x000ff4000fffe03f */
[----:B------:R-:W-:Y:S02]  /*159a0*/  STL.64 [R1+0x1d0], R12 ;  /* 0x0001d00c01007387 */ /* 0x000fe40000100a00 */
[----:B------:R-:W-:Y:S01]  /*159b0*/  STL [R1+0x1d8], R14 ;  /* 0x0001d80e01007387 */ /* 0x000fe20000100800 */
[----:B0-----:R-:W2:Y:S01]  /*159c0*/  LDL.LU R4, [R1+0x110] ;  /* 0x0001100001047983 */ /* 0x001ea20000300800 */
[----:B------:R-:W2:Y:S02]  /*159d0*/  LDL.LU R5, [R1+0x114] ;  /* 0x0001140001057983 */ /* 0x000ea40000300800 */
[----:B------:R-:W3:Y:S02]  /*159e0*/  LDL.LU R6, [R1+0x118] ;  /* 0x0001180001067983 */ /* 0x000ee40000300800 */
[----:B------:R-:W3:Y:S02]  /*159f0*/  LDL.LU R7, [R1+0x11c] ;  /* 0x00011c0001077983 */ /* 0x000ee40000300800 */
[----:B------:R-:W-:Y:S01]  /*15a00*/  IMAD.MOV.U32 R27, RZ, RZ, R29 ;  /* 0x000000ffff1b7224 */ /* 0x000fe200078e001d */
[----:B---3--:R0:W-:Y:S01]  /*15a10*/  STL.64 [R1+0x1220], R6 ;  /* 0x0012200601007387 */ /* 0x0081e20000100a00 */
[----:B--2---:R-:W-:Y:S03]  /*15a20*/  STL.64 [R1+0x1218], R4 ;  /* 0x0012180401007387 */ /* 0x004fe60000100a00 */
[----:B0-----:R-:W2:Y:S01]  /*15a30*/  LDL.LU.64 R6, [R1+0x38] ;  /* 0x0000380001067983 */ /* 0x001ea20000300a00 */
[----:B------:R-:W3:Y:S02]  /*15a40*/  LDL.LU R12, [R1+0x100] ;  /* 0x00010000010c7983 */ /* 0x000ee40000300800 */
[----:B------:R-:W3:Y:S02]  /*15a50*/  LDL.LU R13, [R1+0x104] ;  /* 0x00010400010d7983 */ /* 0x000ee40000300800 */
[----:B------:R-:W-:-:S02]  /*15a60*/  IMAD.MOV.U32 R29, RZ, RZ, R15 ;  /* 0x000000ffff1d7224 */ /* 0x000fc400078e000f */
[----:B------:R-:W-:Y:S02]  /*15a70*/  IMAD.MOV.U32 R14, RZ, RZ, R3 ;  /* 0x000000ffff0e7224 */ /* 0x000fe400078e0003 */
[----:B------:R-:W-:Y:S01]  /*15a80*/  IMAD.MOV.U32 R15, RZ, RZ, R28 ;  /* 0x000000ffff0f7224 */ /* 0x000fe200078e001c */
[----:B------:R-:W4:Y:S01]  /*15a90*/  LDL.LU R3, [R1+0x127c] ;  /* 0x00127c0001037983 */ /* 0x000f220000300800 */
[----:B------:R-:W4:Y:S03]  /*15aa0*/  LDL.LU R28, [R1+0x1278] ;  /* 0x00127800011c7983 */ /* 0x000f260000300800 */
[----:B------:R0:W-:Y:S01]  /*15ab0*/  STL.64 [R1+0x1210], R14 ;  /* 0x0012100e01007387 */ /* 0x0001e20000100a00 */
[----:B--2---:R-:W-:Y:S03]  /*15ac0*/  HMMA.16816.F32 R24, R20, R6, R24 ;  /* 0x000000061418723c */ /* 0x004fe60000001818 */
[----:B---3--:R-:W-:Y:S01]  /*15ad0*/  STL.64 [R1+0x1208], R12 ;  /* 0x0012080c01007387 */ /* 0x008fe20000100a00 */
[----:B0-----:R-:W2:Y:S02]  /*15ae0*/  LDL.LU.64 R14, [R1+0x28] ;  /* 0x00002800010e7983 */ /* 0x001ea40000300a00 */
[----:B------:R-:W-:Y:S11]  /*15af0*/  STL [R1+0x1178], R29 ;  /* 0x0011781d01007387 */ /* 0x000ff60000100800 */
[----:B------:R-:W-:Y:S06]  /*15b00*/  @!UPT UIADD3 URZ, URZ, URZ, URZ ;  /* 0x0000003f3f3ff290 */ /* 0x000fec000fffe03f */
[----:B------:R-:W-:Y:S01]  /*15b10*/  STL.64 [R1+0x1c0], R24 ;  /* 0x0001c01801007387 */ /* 0x000fe20000100a00 */
[----:B------:R0:W-:Y:S03]  /*15b20*/  STL.64 [R1+0x1c8], R26 ;  /* 0x0001c81a01007387 */ /* 0x0001e60000100a00 */
[----:B0-----:R-:W2:Y:S01]  /*15b30*/  LDL.LU.64 R26, [R1+0x1270] ;  /* 0x00127000011a7983 */ /* 0x001ea20000300a00 */
[----:B------:R-:W2:Y:S02]  /*15b40*/  LDL.LU.64 R24, [R1+0x1268] ;  /* 0x0012680001187983 */ /* 0x000ea40000300a00 */
[----:B------:R4:W-:Y:S02]  /*15b50*/  STL.64 [R1+0x1228], R6 ;  /* 0x0012280601007387 */ /* 0x0009e40000100a00 */
[----:B------:R-:W3:Y:S01]  /*15b60*/  LDL.LU R4, [R1+0xd0] ;  /* 0x0000d00001047983 */ /* 0x000ee20000300800 */
[----:B------:R-:W3:Y:S01]  /*15b70*/  LDL.LU R5, [R1+0xd4] ;  /* 0x0000d40001057983 */ /* 0x000ee20000300800 */
[----:B----4-:R-:W-:-:S03]  /*15b80*/  IMAD.MOV.U32 R6, RZ, RZ, R28 ;  /* 0x000000ffff067224 */ /* 0x010fc600078e001c */
[----:B------:R-:W4:Y:S01]  /*15b90*/  LDL.LU R28, [R1+0x1260] ;  /* 0x00126000011c7983 */ /* 0x000f220000300800 */
[C---:B--2---:R-:W-:Y:S11]  /*15ba0*/  HMMA.16816.F32 R24, R20.reuse, R14, R24 ;  /* 0x0000000e1418723c */ /* 0x044ff60000001818 */
[----:B------:R-:W-:Y:S11]  /*15bb0*/  @!UPT UIADD3 URZ, URZ, URZ, URZ ;  /* 0x0000003f3f3ff290 */ /* 0x000ff6000fffe03f */
[----:B------:R-:W-:Y:S01]  /*15bc0*/  @!UPT UIADD3 URZ, URZ, URZ, URZ ;  /* 0x0000003f3f3ff290 */ /* 0x000fe2000fffe03f */
[----:B------:R-:W-:Y:S01]  /*15bd0*/  STL.64 [R1+0x1b0], R24 ;  /* 0x0001b01801007387 */ /* 0x000fe20000100a00 */
[----:B------:R0:W-:Y:S03]  /*15be0*/  STL.64 [R1+0x1b8], R26 ;  /* 0x0001b81a01007387 */ /* 0x0001e60000100a00 */
[----:B0-----:R-:W2:Y:S01]  /*15bf0*/  LDL.LU.64 R26, [R1+0x1258] ;  /* 0x00125800011a7983 */ /* 0x001ea20000300a00 */
[----:B------:R-:W2:Y:S02]  /*15c00*/  LDL.LU.64 R24, [R1+0x1250] ;  /* 0x0012500001187983 */ /* 0x000ea40000300a00 */
[----:B------:R-:W-:Y:S01]  /*15c10*/  IMAD.MOV.U32 R7, RZ, RZ, R3 ;  /* 0x000000ffff077224 */ /* 0x000fe200078e0003 */
[----:B--2---:R-:W-:Y:S01]  /*15c20*/  HMMA.16816.F32 R20, R20, R10, R24 ;  /* 0x0000000a1414723c */ /* 0x004fe20000001818 */
[----:B------:R-:W2:Y:S01]  /*15c30*/  LDL.LU.64 R26, [R1+0x1248] ;  /* 0x00124800011a7983 */ /* 0x000ea20000300a00 */
[----:B------:R-:W3:Y:S02]  /*15c40*/  LDL.LU.64 R24, [R1+0x1240] ;  /* 0x0012400001187983 */ /* 0x000ee40000300a00 */
[----:B------:R-:W-:-:S02]  /*15c50*/  IMAD.MOV.U32 R12, RZ, RZ, R10 ;  /* 0x000000ffff0c7224 */ /* 0x000fc400078e000a */
[----:B------:R-:W-:Y:S02]  /*15c60*/  IMAD.MOV.U32 R3, RZ, RZ, R11 ;  /* 0x000000ffff037224 */ /* 0x000fe400078e000b */
[----:B----4-:R-:W0:Y:S11]  /*15c70*/  LDSM.16.MT88.4 R8, [R28+0x2000] ;  /* 0x002000001c08783b */ /* 0x010e360000004200 */
[----:B------:R-:W-:Y:S04]  /*15c80*/  @!UPT UIADD3 URZ, URZ, URZ, URZ ;  /* 0x0000003f3f3ff290 */ /* 0x000fe8000fffe03f */
[----:B------:R2:W-:Y:S01]  /*15c90*/  STL.64 [R1+0x140], R20 ;  /* 0x0001401401007387 */ /* 0x0005e20000100a00 */
[----:B------:R3:W-:Y:S03]  /*15ca0*/  STL.64 [R1+0x148], R22 ;  /* 0x0001481601007387 */ /* 0x0007e60000100a00 */
[----:B0-----:R-:W-:Y:S01]  /*15cb0*/  STL.64 [R1+0x11a0], R10 ;  /* 0x0011a00a01007387 */ /* 0x001fe20000100a00 */
[----:B------:R-:W-:Y:S02]  /*15cc0*/  STL.64 [R1+0x1198], R8 ;  /* 0x0011980801007387 */ /* 0x000fe40000100a00 */
[----:B--2---:R-:W-:Y:S02]  /*15cd0*/  IMAD.MOV.U32 R20, RZ, RZ, R27 ;  /* 0x000000ffff147224 */ /* 0x004fe400078e001b */
[----:B------:R-:W-:Y:S02]  /*15ce0*/  IMAD.MOV.U32 R21, RZ, RZ, R26 ;  /* 0x000000ffff157224 */ /* 0x000fe400078e001a */
[----:B---3--:R-:W-:-:S02]  /*15cf0*/  IMAD.MOV.U32 R22, RZ, RZ, R25 ;  /* 0x000000ffff167224 */ /* 0x008fc400078e0019 */
[----:B------:R-:W-:Y:S02]  /*15d00*/  IMAD.MOV.U32 R23, RZ, RZ, R24 ;  /* 0x000000ffff177224 */ /* 0x000fe400078e0018 */
[----:B------:R-:W0:Y:S04]  /*15d10*/  LDSM.16.M88.4 R24, [R0+0x8000] ;  /* 0x008000000018783b */ /* 0x000e280000000200 */
[----:B0-----:R-:W-:Y:S01]  /*15d20*/  STL.64 [R1+0xa0], R24 ;  /* 0x0000a01801007387 */ /* 0x001fe20000100a00 */
[----:B------:R0:W-:Y:S02]  /*15d30*/  STL.64 [R1+0xa8], R26 ;  /* 0x0000a81a01007387 */ /* 0x0001e40000100a00 */
[----:B------:R-:W-:Y:S02]  /*15d40*/  IMAD.MOV.U32 R17, RZ, RZ, R24 ;  /* 0x000000ffff117224 */ /* 0x000fe400078e0018 */
[----:B------:R-:W-:Y:S01]  /*15d50*/  IMAD.MOV.U32 R16, RZ, RZ, R25 ;  /* 0x000000ffff107224 */ /* 0x000fe200078e0019 */
[----:B0-----:R-:W2:Y:S01]  /*15d60*/  LDL.LU.64 R26, [R1+0x1238] ;  /* 0x00123800011a7983 */ /* 0x001ea20000300a00 */
[----:B------:R-:W2:Y:S02]  /*15d70*/  LDL.LU.64 R24, [R1+0x1230] ;  /* 0x0012300001187983 */ /* 0x000ea40000300a00 */
[----:B------:R-:W-:Y:S01]  /*15d80*/  IMAD.MOV.U32 R11, RZ, RZ, R3 ;  /* 0x000000ffff0b7224 */ /* 0x000fe200078e0003 */
[C---:B--2---:R-:W-:Y:S11]  /*15d90*/  HMMA.16816.F32 R4, R24.reuse, R18, R4 ;  /* 0x000000121804723c */ /* 0x044ff60000001804 */
[----:B------:R-:W-:Y:S11]  /*15da0*/  @!UPT UIADD3 URZ, URZ, URZ, URZ ;  /* 0x0000003f3f3ff290 */ /* 0x000ff6000fffe03f */
[----:B------:R-:W-:Y:S01]  /*15db0*/  @!UPT UIADD3 URZ, URZ, URZ, URZ ;  /* 0x0000003f3f3ff290 */ /* 0x000fe2000fffe03f */
[----:B------:R-:W-:Y:S01]  /*15dc0*/  STL.64 [R1+0x160], R4 ;  /* 0x0001600401007387 */ /* 0x000fe20000100a00 */
[----:B------:R-:W-:Y:S02]  /*15dd0*/  STL [R1+0x168], R6 ;  /* 0x0001680601007387 */ /* 0x000fe40000100800 */
[----:B------:R-:W-:Y:S02]  /*15de0*/  IMAD.MOV.U32 R3, RZ, RZ, R7 ;  /* 0x000000ffff037224 */ /* 0x000fe400078e0007 */
[----:B------:R-:W0:Y:S04]  /*15df0*/  LDSM.16.M88.4 R4, [R0+0x9000] ;  /* 0x009000000004783b */ /* 0x000e280000000200 */
[----:B------:R-:W-:Y:S04]  /*15e00*/  STL [R1+0x1150], R3 ;  /* 0x0011500301007387 */ /* 0x000fe80000100800 */
[----:B0-----:R-:W-:Y:S01]  /*15e10*/  STL.64 [R1+0x90], R4 ;  /* 0x0000900401007387 */ /* 0x001fe20000100a00 */
[----:B------:R0:W-:Y:S03]  /*15e20*/  STL.64 [R1+0x98], R6 ;  /* 0x0000980601007387 */ /* 0x0001e60000100a00 */
[----:B0-----:R-:W2:Y:S02]  /*15e30*/  LDL.LU.64 R6, [R1+0x1228] ;  /* 0x0012280001067983 */ /* 0x001ea40000300a00 */
[----:B--2---:R-:W-:Y:S01]  /*15e40*/  HMMA.16816.F32 R20, R24, R6, R20 ;  /* 0x000000061814723c */ /* 0x004fe20000001814 */
[----:B------:R-:W-:-:S02]  /*15e50*/  IMAD.MOV.U32 R9, RZ, RZ, R6 ;  /* 0x000000ffff097224 */ /* 0x000fc400078e0006 */
[----:B------:R-:W-:Y:S02]  /*15e60*/  IMAD.MOV.U32 R8, RZ, RZ, R7 ;  /* 0x000000ffff087224 */ /* 0x000fe400078e0007 */
[----:B------:R-:W2:Y:S01]  /*15e70*/  LDL.LU.64 R6, [R1+0x1220] ;  /* 0x0012200001067983 */ /* 0x000ea20000300a00 */
[----:B------:R-:W2:Y:S11]  /*15e80*/  LDL.LU.64 R4, [R1+0x1218] ;  /* 0x0012180001047983 */ /* 0x000eb60000300a00 */
[----:B------:R-:W-:Y:S06]  /*15e90*/  @!UPT UIADD3 URZ, URZ, URZ, URZ ;  /* 0x0000003f3f3ff290 */ /* 0x000fec000fffe03f */
[----:B------:R-:W-:Y:S01]  /*15ea0*/  STL.64 [R1+0x150], R20 ;  /* 0x0001501401007387 */ /* 0x000fe20000100a00 */
[----:B------:R-:W-:Y:S02]  /*15eb0*/  STL [R1+0x15c], R23 ;  /* 0x00015c1701007387 */ /* 0x000fe40000100800 */
[----:B------:R-:W-:Y:S02]  /*15ec0*/  IMAD.MOV.U32 R3, RZ, RZ, R22 ;  /* 0x000000ffff037224 */ /* 0x000fe400078e0016 */
[----:B------:R-:W0:Y:S04]  /*15ed0*/  LDSM.16.M88.4 R20, [R0+0xa000] ;  /* 0x00a000000014783b */ /* 0x000e280000000200 */
[----:B------:R-:W-:Y:S01]  /*15ee0*/  STL [R1+0x1164], R3 ;  /* 0x0011640301007387 */ /* 0x000fe20000100800 */
[----:B------:R-:W-:-:S02]  /*15ef0*/  IMAD.MOV.U32 R10, RZ, RZ, R12 ;  /* 0x000000ffff0a7224 */ /* 0x000fc400078e000c */
[----:B0-----:R-:W-:Y:S01]  /*15f00*/  IMAD.MOV.U32 R29, RZ, RZ, R21 ;  /* 0x000000ffff1d7224 */ /* 0x001fe200078e0015 */
[----:B------:R0:W-:Y:S01]  /*15f10*/  STL.64 [R1+0x40], R20 ;  /* 0x0000401401007387 */ /* 0x0001e20000100a00 */
[----:B------:R-:W-:Y:S03]  /*15f20*/  STL.64 [R1+0x48], R22 ;  /* 0x0000481601007387 */ /* 0x000fe60000100a00 */
[----:B------:R-:W-:Y:S01]  /*15f30*/  STL [R1+0x1190], R29 ;  /* 0x0011901d01007387 */ /* 0x000fe20000100800 */
[----:B0-----:R-:W-:Y:S02]  /*15f40*/  IMAD.MOV.U32 R21, RZ, RZ, R14 ;  /* 0x000000ffff157224 */ /* 0x001fe400078e000e */
[----:B------:R-:W-:Y:S01]  /*15f50*/  IMAD.MOV.U32 R20, RZ, RZ, R15 ;  /* 0x000000ffff147224 */ /* 0x000fe200078e000f */
[C---:B--2---:R-:W-:Y:S01]  /*15f60*/  HMMA.16816.F32 R4, R24.reuse, R14, R4 ;  /* 0x0000000e1804723c */ /* 0x044fe20000001804 */
[----:B------:R-:W2:Y:S01]  /*15f70*/  LDL.LU.64 R14, [R1+0x1210] ;  /* 0x00121000010e7983 */ /* 0x000ea20000300a00 */
[----:B------:R-:W2:Y:S11]  /*15f80*/  LDL.LU.64 R12, [R1+0x1208] ;  /* 0x00120800010c7983 */ /* 0x000eb60000300a00 */
[----:B------:R-:W-:Y:S10]  /*15f90*/  @!UPT UIADD3 URZ, URZ, URZ, URZ ;  /* 0x0000003f3f3ff290 */ /* 0x000ff4000fffe03f */
[----:B------:R-:W-:Y:S01]  /*15fa0*/  STL.64 [R1+0x110], R4 ;  /* 0x0001100401007387 */ /* 0x000fe20000100a00 */
[----:B------:R-:W-:Y:S02]  /*15fb0*/  STL [R1+0x118], R6 ;  /* 0x0001180601007387 */ /* 0x000fe40000100800 */
[----:B------:R-:W-:Y:S02]  /*15fc0*/  IMAD.MOV.U32 R3, RZ, RZ, R7 ;  /* 0x000000ffff037224 */ /* 0x000fe400078e0007 */
[----:B------:R-:W0:Y:S04]  /*15fd0*/  LDSM.16.M88.4 R4, [R0+0xb000] ;  /* 0x00b000000004783b */ /* 0x000e280000000200 */
[----:B0-----:R-:W-:Y:S01]  /*15fe0*/  STL [R1+0xb0], R4 ;  /* 0x0000b00401007387 */ /* 0x001fe20000100800 */
[----:B------:R0:W-:Y:S02]  /*15ff0*/  STL.64 [R1+0xb8], R6 ;  /* 0x0000b80601007387 */ /* 0x0001e40000100a00 */
[----:B------:R-:W-:Y:S01]  /*16000*/  IMAD.MOV.U32 R29, RZ, RZ, R5 ;  /* 0x000000ffff1d7224 */ /* 0x000fe200078e0005 */
[----:B0-----:R-:W3:Y:S01]  /*16010*/  LDL.LU.64 R6, [R1+0x1200] ;  /* 0x0012000001067983 */ /* 0x001ee20000300a00 */
[----:B------:R-:W3:Y:S02]  /*16020*/  LDL.LU.64 R4, [R1+0x11f8] ;  /* 0x0011f80001047983 */ /* 0x000ee40000300a00 */
[----:B------:R-:W-:Y:S01]  /*16030*/  STL [R1+0xdb8], R0 ;  /* 0x000db80001007387 */ /* 0x000fe20000100800 */
[----:B--2---:R-:W-:Y:S01]  /*16040*/  HMMA.16816.F32 R24, R24, R10, R12 ;  /* 0x0000000a1818723c */ /* 0x004fe2000000180c */
[----:B------:R-:W2:Y:S01]  /*16050*/  LDL.LU.64 R14, [R1+0x11f0] ;  /* 0x0011f000010e7983 */ /* 0x000ea20000300a00 */
[----:B------:R-:W4:Y:S02]  /*16060*/  LDL.LU.64 R12, [R1+0x11e8] ;  /* 0x0011e800010c7983 */ /* 0x000f240000300a00 */
[----:B------:R0:W-:Y:S03]  /*16070*/  STL.64 [R1+0x11b0], R10 ;  /* 0x0011b00a01007387 */ /* 0x0001e60000100a00 */
[----:B0-----:R-:W-:-:S02]  /*16080*/  IMAD.MOV.U32 R10, RZ, RZ, R21 ;  /* 0x000000ffff0a7224 */ /* 0x001fc400078e0015 */
[----:B------:R-:W-:Y:S02]  /*16090*/  IMAD.MOV.U32 R11, RZ, RZ, R20 ;  /* 0x000000ffff0b7224 */ /* 0x000fe400078e0014 */
[----:B------:R-:W-:Y:S11]  /*160a0*/  LDSM.16.MT88.4 R20, [R2+0x2000] ;  /* 0x002000000214783b */ /* 0x000ff60000004200 */
[----:B------:R-:W-:Y:S01]  /*160b0*/  @!UPT UIADD3 URZ, URZ, URZ, URZ ;  /* 0x0000003f3f3ff290 */ /* 0x000fe2000fffe03f */
[----:B------:R0:W-:Y:S01]  /*160c0*/  STL.64 [R1+0x100], R24 ;  /* 0x0001001801007387 */ /* 0x0001e20000100a00 */
[----:B------:R-:W-:Y:S02]  /*160d0*/  STL.64 [R1+0x108], R26 ;  /* 0x0001081a01007387 */ /* 0x000fe40000100a00 */
[----:B------:R1:W-:Y:S01]  /*160e0*/  STL.64 [R1+0x11c8], R10 ;  /* 0x0011c80a01007387 */ /* 0x0003e20000100a00 */
[----:B0-----:R-:W2:Y:S01]  /*160f0*/  LDL.64 R24, [R1+0x90] ;  /* 0x0000900001187983 */ /* 0x001ea20000100a00 */
[----:B-1----:R-:W-:Y:S02]  /*16100*/  IMAD.MOV.U32 R10, RZ, RZ, R9 ;  /* 0x000000ffff0a7224 */ /* 0x002fe400078e0009 */
[----:B------:R-:W-:Y:S02]  /*16110*/  IMAD.MOV.U32 R11, RZ, RZ, R8 ;  /* 0x000000ffff0b7224 */ /* 0x000fe400078e0008 */
[----:B----4-:R-:W-:Y:S02]  /*16120*/  IMAD.MOV.U32 R26, RZ, RZ, R13 ;  /* 0x000000ffff1a7224 */ /* 0x010fe400078e000d */
[----:B------:R-:W-:Y:S01]  /*16130*/  IMAD.MOV.U32 R27, RZ, RZ, R12 ;  /* 0x000000ffff1b7224 */ /* 0x000fe200078e000c */
[----:B--2---:R0:W-:Y:S01]  /*16140*/  STL.64 [R1+0x11a8], R24 ;  /* 0x0011a81801007387 */ /* 0x0041e20000100a00 */
[----:B------:R1:W-:Y:S02]  /*16150*/  STL.64 [R1+0x11e0], R10 ;  /* 0x0011e00a01007387 */ /* 0x0003e40000100a00 */
[----:B------:R-:W3:Y:S02]  /*16160*/  LDL.LU R8, [R1+0x130] ;  /* 0x0001300001087983 */ /* 0x000ee40000300800 */
[----:B------:R-:W3:Y:S02]  /*16170*/  LDL.LU R9, [R1+0x134] ;  /* 0x0001340001097983 */ /* 0x000ee40000300800 */
[----:B0-----:R-:W-:-:S02]  /*16180*/  IMAD.MOV.U32 R24, RZ, RZ, R15 ;  /* 0x000000ffff187224 */ /* 0x001fc400078e000f */
[----:B------:R-:W-:Y:S01]  /*16190*/  IMAD.MOV.U32 R25, RZ, RZ, R14 ;  /* 0x000000ffff197224 */ /* 0x000fe200078e000e */
[----:B-1----:R-:W3:Y:S01]  /*161a0*/  LDL.LU R10, [R1+0x138] ;  /* 0x00013800010a7983 */ /* 0x002ee20000300800 */
[----:B------:R-:W3:Y:S02]  /*161b0*/  LDL.LU R11, [R1+0x13c] ;  /* 0x00013c00010b7983 */ /* 0x000ee40000300800 */
[----:B------:R-:W-:Y:S01]  /*161c0*/  STL.64 [R1+0x11c0], R26 ;  /* 0x0011c01a01007387 */ /* 0x000fe20000100a00 */
[----:B------:R-:W0:Y:S04]  /*161d0*/  LDSM.16.MT88.4 R12, [R28+0x2080] ;  /* 0x002080001c0c783b */ /* 0x000e280000004200 */
[----:B------:R1:W-:Y:S04]  /*161e0*/  STL.64 [R1+0x11b8], R24 ;  /* 0x0011b81801007387 */ /* 0x0003e80000100a00 */
[----:B-1----:R-:W2:Y:S01]  /*161f0*/  LDL.LU R24, [R1+0x190] ;  /* 0x0001900001187983 */ /* 0x002ea20000300800 */
[----:B------:R-:W2:Y:S02]  /*16200*/  LDL.LU R25, [R1+0x194] ;  /* 0x0001940001197983 */ /* 0x000ea40000300800 */
[----:B------:R-:W4:Y:S02]  /*16210*/  LDL.LU R26, [R1+0x198] ;  /* 0x00019800011a7983 */ /* 0x000f240000300800 */
[----:B------:R-:W4:Y:S02]  /*16220*/  LDL.LU R27, [R1+0x19c] ;  /* 0x00019c00011b7983 */ /* 0x000f240000300800 */
[----:B----4-:R-:W-:Y:S01]  /*16230*/  STL.64 [R1+0x11d8], R26 ;  /* 0x0011d81a01007387 */ /* 0x010fe20000100a00 */
[----:B--2---:R1:W-:Y:S03]  /*16240*/  STL.64 [R1+0x11d0], R24 ;  /* 0x0011d01801007387 */ /* 0x0043e60000100a00 */
[----:B-1----:R-:W2:Y:S01]  /*16250*/  LDL.LU R24, [R1+0x1a0] ;  /* 0x0001a00001187983 */ /* 0x002ea20000300800 */
[----:B------:R-:W2:Y:S02]  /*16260*/  LDL.LU R25, [R1+0x1a4] ;  /* 0x0001a40001197983 */ /* 0x000ea40000300800 */
[----:B------:R-:W2:Y:S02]  /*16270*/  LDL.LU R26, [R1+0x1a8] ;  /* 0x0001a800011a7983 */ /* 0x000ea40000300800 */
[----:B------:R-:W2:Y:S01]  /*16280*/  LDL.LU R27, [R1+0x1ac] ;  /* 0x0001ac00011b7983 */ /* 0x000ea20000300800 */
[----:B0-----:R-:W-:Y:S01]  /*16290*/  STL.64 [R1+0x1170], R14 ;  /* 0x0011700e01007387 */ /* 0x001fe20000100a00 */
[----:B------:R0:W-:Y:S03]  /*162a0*/  STL.64 [R1+0x1168], R12 ;  /* 0x0011680c01007387 */ /* 0x0001e60000100a00 */
[----:B0-----:R-:W4:Y:S01]  /*162b0*/  LDL.LU R12, [R1+0x1e0] ;  /* 0x0001e000010c7983 */ /* 0x001f220000300800 */
[----:B------:R-:W4:Y:S02]  /*162c0*/  LDL.LU R13, [R1+0x1e4] ;  /* 0x0001e400010d7983 */ /* 0x000f240000300800 */
[----:B------:R-:W2:Y:S02]  /*162d0*/  LDL.LU R14, [R1+0x1e8] ;  /* 0x0001e800010e7983 */ /* 0x000ea40000300800 */
[----:B------:R-:W2:Y:S02]  /*162e0*/  LDL.LU R15, [R1+0x1ec] ;  /* 0x0001ec00010f7983 */ /* 0x000ea40000300800 */
[----:B--2---:R-:W-:Y:S01]  /*162f0*/  STL.64 [R1+0x1188], R14 ;  /* 0x0011880e01007387 */ /* 0x004fe20000100a00 */
[----:B----4-:R0:W-:Y:S03]  /*16300*/  STL.64 [R1+0x1180], R12 ;  /* 0x0011800c01007387 */ /* 0x0101e60000100a00 */
[----:B0-----:R-:W2:Y:S01]  /*16310*/  LDL.LU R12, [R1+0x180] ;  /* 0x00018000010c7983 */ /* 0x001ea20000300800 */
[----:B------:R-:W2:Y:S02]  /*16320*/  LDL.LU R13, [R1+0x184] ;  /* 0x00018400010d7983 */ /* 0x000ea40000300800 */
[----:B------:R-:W2:Y:S02]  /*16330*/  LDL.LU R14, [R1+0x188] ;  /* 0x00018800010e7983 */ /* 0x000ea40000300800 */
[----:B------:R-:W2:Y:S01]  /*16340*/  LDL.LU R15, [R1+0x18c] ;  /* 0x00018c00010f7983 */ /* 0x000ea20000300800 */
[----:B------:R-:W-:Y:S01]  /*16350*/  STL.64 [R1+0x1140], R22 ;  /* 0x0011401601007387 */ /* 0x000fe20000100a00 */
[----:B------:R0:W-:Y:S02]  /*16360*/  STL.64 [R1+0x1138], R20 ;  /* 0x0011381401007387 */ /* 0x0001e40000100a00 */
[----:B0-----:R-:W-:-:S02]  /*16370*/  IMAD.MOV.U32 R20, RZ, RZ, R17 ;  /* 0x000000ffff147224 */ /* 0x001fc400078e0011 */
[----:B------:R-:W-:Y:S02]  /*16380*/  IMAD.MOV.U32 R21, RZ, RZ, R16 ;  /* 0x000000ffff157224 */ /* 0x000fe400078e0010 */
[C---:B---3--:R-:W-:Y:S01]  /*16390*/  HMMA.16816.F32 R16, R4.reuse, R18, R8 ;  /* 0x000000120410723c */ /* 0x048fe20000001808 */
[----:B------:R-:W3:Y:S11]  /*163a0*/  LDL.LU.64 R10, [R1+0x11e0] ;  /* 0x0011e000010a7983 */ /* 0x000ef60000300a00 */
[----:B------:R-:W-:Y:S11]  /*163b0*/  @!UPT UIADD3 URZ, URZ, URZ, URZ ;  /* 0x0000003f3f3ff290 */ /* 0x000ff6000fffe03f */
[----:B------:R-:W-:Y:S01]  /*163c0*/  STL.64 [R1+0xf0], R16 ;  /* 0x0000f01001007387 */ /* 0x000fe20000100a00 */
[----:B------:R-:W-:Y:S02]  /*163d0*/  STL.64 [R1+0xf8], R18 ;  /* 0x0000f81201007387 */ /* 0x000fe40000100a00 */
[----:B------:R-:W0:Y:S02]  /*163e0*/  LDSM.16.MT88.4 R16, [R2+0x2080] ;  /* 0x002080000210783b */ /* 0x000e240000004200 */
[----:B0-----:R-:W-:Y:S02]  /*163f0*/  STL [R1+0x10fc], R17 ;  /* 0x0010fc1101007387 */ /* 0x001fe40000100800 */
[----:B------:R-:W-:Y:S02]  /*16400*/  STL [R1+0x10f8], R18 ;  /* 0x0010f81201007387 */ /* 0x000fe40000100800 */
[----:B------:R-:W-:Y:S02]  /*16410*/  STL [R1+0x10f4], R19 ;  /* 0x0010f41301007387 */ /* 0x000fe40000100800 */
[----:B------:R0:W-:Y:S02]  /*16420*/  STL [R1+0x1160], R16 ;  /* 0x0011601001007387 */ /* 0x0001e40000100800 */
[----:B0-----:R-:W4:Y:S01]  /*16430*/  LDL.LU R16, [R1+0x170] ;  /* 0x0001700001107983 */ /* 0x001f220000300800 */
[----:B------:R-:W4:Y:S02]  /*16440*/  LDL.LU R17, [R1+0x174] ;  /* 0x0001740001117983 */ /* 0x000f240000300800 */
[----:B------:R-:W4:Y:S02]  /*16450*/  LDL.LU R18, [R1+0x178] ;  /* 0x0001780001127983 */ /* 0x000f240000300800 */
[----:B------:R-:W4:Y:S01]  /*16460*/  LDL.LU R19, [R1+0x17c] ;  /* 0x00017c0001137983 */ /* 0x000f220000300800 */
[C---:B---3--:R-:W-:Y:S01]  /*16470*/  HMMA.16816.F32 R8, R4.reuse, R10, R24 ;  /* 0x0000000a0408723c */ /* 0x048fe20000001818 */
[----:B------:R-:W3:Y:S01]  /*16480*/  LDL.LU.64 R26, [R1+0x11d8] ;  /* 0x0011d800011a7983 */ /* 0x000ee20000300a00 */
[----:B------:R-:W3:Y:S11]  /*16490*/  LDL.LU.64 R24, [R1+0x11d0] ;  /* 0x0011d00001187983 */ /* 0x000ef60000300a00 */
[----:B------:R-:W-:Y:S10]  /*164a0*/  @!UPT UIADD3 URZ, URZ, URZ, URZ ;  /* 0x0000003f3f3ff290 */ /* 0x000ff4000fffe03f */
[----:B------:R-:W-:Y:S01]  /*164b0*/  STL.64 [R1+0xe0], R8 ;  /* 0x0000e00801007387 */ /* 0x000fe20000100a00 */
[----:B------:R0:W-:Y:S03]  /*164c0*/  STL.64 [R1+0xe8], R10 ;  /* 0x0000e80a01007387 */ /* 0x0001e60000100a00 */
[----:B0-----:R-:W3:Y:S02]  /*164d0*/  LDL.LU.64 R10, [R1+0x11c8] ;  /* 0x0011c800010a7983 */ /* 0x001ee40000300a00 */
[C---:B---3--:R-:W-:Y:S02]  /*164e0*/  HMMA.16816.F32 R8, R4.reuse, R10, R24 ;  /* 0x0000000a0408723c */ /* 0x048fe40000001818 */
[----:B------:R-:W3:Y:S01]  /*164f0*/  LDL.LU.64 R26, [R1+0x11c0] ;  /* 0x0011c000011a7983 */ /* 0x000ee20000300a00 */
[----:B------:R-:W3:Y:S11]  /*16500*/  LDL.LU.64 R24, [R1+0x11b8] ;  /* 0x0011b80001187983 */ /* 0x000ef60000300a00 */
[----:B------:R-:W-:Y:S09]  /*16510*/  @!UPT UIADD3 URZ, URZ, URZ, URZ ;  /* 0x0000003f3f3ff290 */ /* 0x000ff2000fffe03f */
[----:B------:R-:W-:Y:S01]  /*16520*/  STL.64 [R1+0xd0], R8 ;  /* 0x0000d00801007387 */ /* 0x000fe20000100a00 */
[----:B------:R0:W-:Y:S03]  /*16530*/  STL.64 [R1+0xd8], R10 ;  /* 0x0000d80a01007387 */ /* 0x0001e60000100a00 */
[----:B0-----:R-:W3:Y:S02]  /*16540*/  LDL.LU.64 R10, [R1+0x11b0] ;  /* 0x0011b000010a7983 */ /* 0x001ee40000300a00 */
[----:B---3--:R-:W-:Y:S02]  /*16550*/  HMMA.16816.F32 R4, R4, R10, R24 ;  /* 0x0000000a0404723c */ /* 0x008fe40000001818 */
[----:B------:R-:W3:Y:S01]  /*16560*/  LDL.LU.64 R24, [R1+0x11a8] ;  /* 0x0011a80001187983 */ /* 0x000ee20000300a00 */
[----:B------:R-:W2:Y:S02]  /*16570*/  LDL.LU.64 R10, [R1+0x11a0] ;  /* 0x0011a000010a7983 */ /* 0x000ea40000300a00 */
[----:B------:R-:W2:Y:S11]  /*16580*/  LDL.LU.64 R8, [R1+0x1198] ;  /* 0x0011980001087983 */ /* 0x000eb60000300a00 */
[----:B------:R-:W-:Y:S07]  /*16590*/  @!UPT UIADD3 URZ, URZ, URZ, URZ ;  /* 0x0000003f3f3ff290 */ /* 0x000fee000fffe03f */
[----:B------:R0:W-:Y:S01]  /*165a0*/  STL.64 [R1+0xc0], R4 ;  /* 0x0000c00401007387 */ /* 0x0001e20000100a00 */
[----:B------:R1:W-:Y:S03]  /*165b0*/  STL.64 [R1+0xc8], R6 ;  /* 0x0000c80601007387 */ /* 0x0003e60000100a00 */
[----:B0-----:R-:W4:Y:S01]  /*165c0*/  LDL.LU R4, [R1+0x50] ;  /* 0x0000500001047983 */ /* 0x001f220000300800 */
[----:B------:R-:W4:Y:S02]  /*165d0*/  LDL.LU R5, [R1+0x54] ;  /* 0x0000540001057983 */ /* 0x000f240000300800 */
[----:B-1----:R-:W4:Y:S02]  /*165e0*/  LDL.LU R6, [R1+0x58] ;  /* 0x0000580001067983 */ /* 0x002f240000300800 */
[----:B------:R-:W4:Y:S02]  /*165f0*/  LDL.LU R7, [R1+0x5c] ;  /* 0x00005c0001077983 */ /* 0x000f240000300800 */
[----:B---3--:R-:W-:-:S02]  /*16600*/  IMAD.MOV.U32 R22, RZ, RZ, R24 ;  /* 0x000000ffff167224 */ /* 0x008fc400078e0018 */
[----:B------:R-:W-:Y:S01]  /*16610*/  IMAD.MOV.U32 R0, RZ, RZ, R25 ;  /* 0x000000ffff007224 */ /* 0x000fe200078e0019 */
[C---:B--2---:R-:W-:Y:S01]  /*16620*/  HMMA.16816.F32 R12, R8.reuse, R24, R12 ;  /* 0x00000018080c723c */ /* 0x044fe2000000180c */
[----:B------:R-:W-:Y:S07]  /*16630*/  LDSM.16.MT88.4 R24, [R28+0x3080] ;  /* 0x003080001c18783b */ /* 0x000fee0000004200 */
[----:B----4-:R-:W-:Y:S11]  /*16640*/  HMMA.16816.F32 R4, R8, R20, R4 ;  /* 0x000000140804723c */ /* 0x010ff60000001804 */
[----:B------:R-:W-:Y:S11]  /*16650*/  @!UPT UIADD3 URZ, URZ, URZ, URZ ;  /* 0x0000003f3f3ff290 */ /* 0x000ff6000fffe03f */
[----:B------:R-:W-:Y:S01]  /*16660*/  @!UPT UIADD3 URZ, URZ, URZ, URZ ;  /* 0x0000003f3f3ff290 */ /* 0x000fe2000fffe03f */
[----:B------:R-:W-:Y:S01]  /*16670*/  STL.64 [R1+0x80], R4 ;  /* 0x0000800401007387 */ /* 0x000fe20000100a00 */
[----:B------:R-:W-:Y:S02]  /*16680*/  STL.64 [R1+0x88], R6 ;  /* 0x0000880601007387 */ /* 0x000fe40000100a00 */
[----:B------:R-:W0:Y:S02]  /*16690*/  LDSM.16.MT88.4 R4, [R28+0x3000] ;  /* 0x003000001c04783b */ /* 0x000e240000004200 */
[----:B0-----:R-:W-:Y:S02]  /*166a0*/  STL.64 [R1+0x10a0], R6 ;  /* 0x0010a00601007387 */ /* 0x001fe40000100a00 */
[----:B------:R0:W-:Y:S02]  /*166b0*/  STL.64 [R1+0x1098], R4 ;  /* 0x0010980401007387 */ /* 0x0001e40000100a00 */
[----:B0-----:R-:W2:Y:S01]  /*166c0*/  LDL.LU R4, [R1+0xb0] ;  /* 0x0000b00001047983 */ /* 0x001ea20000300800 */
[----:B------:R-:W-:-:S02]  /*166d0*/  IMAD.MOV.U32 R5, RZ, RZ, R29 ;  /* 0x000000ffff057224 */ /* 0x000fc400078e001d */
[----:B------:R-:W3:Y:S02]  /*166e0*/  LDL.LU R29, [R1+0x1190] ;  /* 0x00119000011d7983 */ /* 0x000ee40000300800 */
[----:B------:R-:W-:Y:S01]  /*166f0*/  STL.64 [R1+0x70], R12 ;  /* 0x0000700c01007387 */ /* 0x000fe20000100a00 */
[----:B------:R0:W-:Y:S04]  /*16700*/  STL.64 [R1+0x78], R14 ;  /* 0x0000780e01007387 */ /* 0x0001e80000100a00 */
[----:B0-----:R-:W4:Y:S01]  /*16710*/  LDL.LU.64 R14, [R1+0x1188] ;  /* 0x00118800010e7983 */ /* 0x001f220000300a00 */
[----:B------:R-:W4:Y:S02]  /*16720*/  LDL.LU.64 R12, [R1+0x1180] ;  /* 0x00118000010c7983 */ /* 0x000f240000300a00 */
[----:B------:R-:W-:Y:S02]  /*16730*/  STL.64 [R1+0x1058], R26 ;  /* 0x0010581a01007387 */ /* 0x000fe40000100a00 */
[----:B------:R0:W-:Y:S02]  /*16740*/  STL.64 [R1+0x1050], R24 ;  /* 0x0010501801007387 */ /* 0x0001e40000100a00 */
[----:B0-----:R-:W4:Y:S01]  /*16750*/  LDL R24, [R1+0x40] ;  /* 0x0000400001187983 */ /* 0x001f220000100800 */
[----:B---3--:R-:W-:-:S03]  /*16760*/  IMAD.MOV.U32 R25, RZ, RZ, R29 ;  /* 0x000000ffff197224 */ /* 0x008fc600078e001d */
[----:B------:R-:W3:Y:S01]  /*16770*/  LDL.LU R29, [R1+0x1178] ;  /* 0x00117800011d7983 */ /* 0x000ee20000300800 */
[----:B------:R-:W-:Y:S03]  /*16780*/  STL [R1+0x1020], R28 ;  /* 0x0010201c01007387 */ /* 0x000fe60000100800 */
[C---:B----4-:R-:W-:Y:S01]  /*16790*/  HMMA.16816.F32 R24, R8.reuse, R24, R12 ;  /* 0x000000180818723c */ /* 0x050fe2000000180c */
[----:B------:R-:W4:Y:S01]  /*167a0*/  LDL.LU.64 R14, [R1+0x1170] ;  /* 0x00117000010e7983 */ /* 0x000f220000300a00 */
[----:B------:R-:W4:Y:S11]  /*167b0*/  LDL.LU.64 R12, [R1+0x1168] ;  /* 0x00116800010c7983 */ /* 0x000f360000300a00 */
[----:B------:R-:W-:Y:S10]  /*167c0*/  @!UPT UIADD3 URZ, URZ, URZ, URZ ;  /* 0x0000003f3f3ff290 */ /* 0x000ff4000fffe03f */
[----:B------:R-:W-:Y:S01]  /*167d0*/  STL.64 [R1+0x60], R24 ;  /* 0x0000601801007387 */ /* 0x000fe20000100a00 */
[----:B------:R2:W-:Y:S02]  /*167e0*/  STL.64 [R1+0x68], R26 ;  /* 0x0000681a01007387 */ /* 0x0005e40000100a00 */
[----:B--2---:R-:W-:Y:S01]  /*167f0*/  HMMA.16816.F32 R24, R8, R4, R16 ;  /* 0x000000040818723c */ /* 0x004fe20000001810 */
[----:B------:R-:W2:Y:S01]  /*16800*/  LDL.LU R16, [R1+0x1c0] ;  /* 0x0001c00001107983 */ /* 0x000ea20000300800 */
[----:B------:R-:W2:Y:S02]  /*16810*/  LDL.LU R17, [R1+0x1c4] ;  /* 0x0001c40001117983 */ /* 0x000ea40000300800 */
[----:B------:R-:W2:Y:S02]  /*16820*/  LDL.LU R18, [R1+0x1c8] ;  /* 0x0001c80001127983 */ /* 0x000ea40000300800 */
[----:B------:R-:W2:Y:S01]  /*16830*/  LDL.LU R19, [R1+0x1cc] ;  /* 0x0001cc0001137983 */ /* 0x000ea20000300800 */
[----:B------:R0:W-:Y:S04]  /*16840*/  STL.64 [R1+0x1148], R4 ;  /* 0x0011480401007387 */ /* 0x0001e80000100a00 */
[----:B------:R-:W1:Y:S04]  /*16850*/  LDSM.16.MT88.4 R8, [R2+0x3000] ;  /* 0x003000000208783b */ /* 0x000e680000004200 */
[----:B0-----:R-:W4:Y:S01]  /*16860*/  LDL.LU R4, [R1+0x1d0] ;  /* 0x0001d00001047983 */ /* 0x001f220000300800 */
[----:B------:R-:W4:Y:S02]  /*16870*/  LDL.LU R5, [R1+0x1d4] ;  /* 0x0001d40001057983 */ /* 0x000f240000300800 */
[----:B------:R-:W4:Y:S05]  /*16880*/  LDL.LU R6, [R1+0x1d8] ;  /* 0x0001d80001067983 */ /* 0x000f2a0000300800 */
[----:B------:R-:W-:Y:S01]  /*16890*/  STL.64 [R1+0x1068], R26 ;  /* 0x0010681a01007387 */ /* 0x000fe20000100a00 */
[----:B------:R0:W-:Y:S03]  /*168a0*/  STL.64 [R1+0x1060], R24 ;  /* 0x0010601801007387 */ /* 0x0001e60000100a00 */
[----:B0-----:R-:W2:Y:S01]  /*168b0*/  LDL.LU.64 R24, [R1+0x40] ;  /* 0x0000400001187983 */ /* 0x001ea20000300a00 */
[----:B---3--:R-:W-:-:S07]  /*168c0*/  IMAD.MOV.U32 R7, RZ, RZ, R29 ;  /* 0x000000ffff077224 */ /* 0x008fce00078e001d */
[----:B----4-:R-:W-:Y:S01]  /*168d0*/  HMMA.16816.F32 R4, R12, R20, R4 ;  /* 0x000000140c04723c */ /* 0x010fe20000001804 */
[----:B--2---:R-:W-:Y:S01]  /*168e0*/  STL.64 [R1+0x1158], R24 ;  /* 0x0011581801007387 */ /* 0x004fe20000100a00 */
[----:B------:R-:W-:Y:S02]  /*168f0*/  STL [R1+0x10f0], R2 ;  /* 0x0010f00201007387 */ /* 0x000fe40000100800 */
[----:B-1----:R0:W-:Y:S02]  /*16900*/  STL.64 [R1+0x1008], R10 ;  /* 0x0010080a01007387 */ /* 0x0021e40000100a00 */
[----:B------:R-:W-:Y:S11]  /*16910*/  STL.64 [R1+0x1000], R8 ;  /* 0x0010000801007387 */ /* 0x000ff60000100a00 */
[----:B------:R-:W-:Y:S06]  /*16920*/  @!UPT UIADD3 URZ, URZ, URZ, URZ ;  /* 0x0000003f3f3ff290 */ /* 0x000fec000fffe03f */
[----:B------:R1:W-:Y:S01]  /*16930*/  STL.64 [R1+0x30], R4 ;  /* 0x0000300401007387 */ /* 0x0003e20000100a00 */
[----:B------:R-:W-:Y:S02]  /*16940*/  IMAD.MOV.U32 R29, RZ, RZ, R6 ;  /* 0x000000ffff1d7224 */ /* 0x000fe400078e0006 */
[----:B0-----:R-:W-:Y:S01]  /*16950*/  IMAD.MOV.U32 R11, RZ, RZ, R7 ;  /* 0x000000ffff0b7224 */ /* 0x001fe200078e0007 */
[----:B-1----:R-:W2:Y:S01]  /*16960*/  LDL.LU R4, [R1+0x1b0] ;  /* 0x0001b00001047983 */ /* 0x002ea20000300800 */
[----:B------:R-:W2:Y:S02]  /*16970*/  LDL.LU R5, [R1+0x1b4] ;  /* 0x0001b40001057983 */ /* 0x000ea40000300800 */
[----:B------:R-:W2:Y:S02]  /*16980*/  LDL.LU R6, [R1+0x1b8] ;  /* 0x0001b80001067983 */ /* 0x000ea40000300800 */
[----:B------:R-:W2:Y:S01]  /*16990*/  LDL.LU R7, [R1+0x1bc] ;  /* 0x0001bc0001077983 */ /* 0x000ea20000300800 */
[----:B------:R-:W3:Y:S01]  /*169a0*/  LDL.LU R20, [R1+0x140] ;  /* 0x0001400001147983 */ /* 0x000ee20000300800 */
[----:B------:R-:W-:-:S02]  /*169b0*/  IMAD.MOV.U32 R24, RZ, RZ, R22 ;  /* 0x000000ffff187224 */ /* 0x000fc400078e0016 */
[----:B------:R-:W3:Y:S02]  /*169c0*/  LDL.LU R21, [R1+0x144] ;  /* 0x0001440001157983 */ /* 0x000ee40000300800 */
[----:B------:R-:W3:Y:S01]  /*169d0*/  LDL.LU R22, [R1+0x148] ;  /* 0x0001480001167983 */ /* 0x000ee20000300800 */
[----:B------:R-:W3:Y:S01]  /*169e0*/  LDL.LU R23, [R1+0x14c] ;  /* 0x00014c0001177983 */ /* 0x000ee20000300800 */
[----:B------:R-:W-:Y:S02]  /*169f0*/  STL [R1+0x1110], R29 ;  /* 0x0011101d01007387 */ /* 0x000fe40000100800 */
[----:B------:R0:W-:Y:S02]  /*16a00*/  STL [R1+0x10c8], R11 ;  /* 0x0010c80b01007387 */ /* 0x0001e40000100800 */
[----:B------:R-:W4:Y:S01]  /*16a10*/  LDL.LU R8, [R1+0x110] ;  /* 0x0001100001087983 */ /* 0x000f220000300800 */
[----:B------:R-:W4:Y:S01]  /*16a20*/  LDL.LU R9, [R1+0x114] ;  /* 0x0001140001097983 */ /* 0x000f220000300800 */
[----:B------:R-:W2:Y:S02]  /*16a30*/  LDL.LU R10, [R1+0x118] ;  /* 0x00011800010a7983 */ /* 0x000ea40000300800 */
[----:B------:R-:W-:-:S02]  /*16a40*/  IMAD.MOV.U32 R25, RZ, RZ, R0 ;  /* 0x000000ffff197224 */ /* 0x000fc400078e0000 */
[----:B0-----:R-:W-:Y:S02]  /*16a50*/  IMAD.MOV.U32 R11, RZ, RZ, R3 ;  /* 0x000000ffff0b7224 */ /* 0x001fe400078e0003 */
[----:B------:R-:W3:Y:S03]  /*16a60*/  LDL.LU R3, [R1+0x1164] ;  /* 0x0011640001037983 */ /* 0x000ee60000300800 */
[----:B------:R-:W-:Y:S01]  /*16a70*/  HMMA.16816.F32 R24, R12, R24, R16 ;  /* 0x000000180c18723c */ /* 0x000fe20000001810 */
[----:B--2---:R-:W-:Y:S01]  /*16a80*/  STL.64 [R1+0x1120], R10 ;  /* 0x0011200a01007387 */ /* 0x004fe20000100a00 */
[----:B----4-:R0:W-:Y:S03]  /*16a90*/  STL.64 [R1+0x1118], R8 ;  /* 0x0011180801007387 */ /* 0x0101e60000100a00 */
[----:B0-----:R-:W2:Y:S01]  /*16aa0*/  LDL.LU.64 R8, [R1+0xa0] ;  /* 0x0000a00001087983 */ /* 0x001ea20000300a00 */
[----:B------:R-:W4:Y:S11]  /*16ab0*/  LDL.LU R16, [R1+0x1160] ;  /* 0x0011600001107983 */ /* 0x000f360000300800 */
[----:B------:R-:W-:Y:S07]  /*16ac0*/  @!UPT UIADD3 URZ, URZ, URZ, URZ ;  /* 0x0000003f3f3ff290 */ /* 0x000fee000fffe03f */
[----:B------:R-:W-:Y:S02]  /*16ad0*/  IMAD.MOV.U32 R17, RZ, RZ, R24 ;  /* 0x000000ffff117224 */ /* 0x000fe400078e0018 */
[----:B------:R-:W-:Y:S02]  /*16ae0*/  IMAD.MOV.U32 R18, RZ, RZ, R25 ;  /* 0x000000ffff127224 */ /* 0x000fe400078e0019 */
[----:B------:R-:W2:Y:S01]  /*16af0*/  LDL.LU.64 R24, [R1+0x1158] ;  /* 0x0011580001187983 */ /* 0x000ea20000300a00 */
[----:B------:R-:W-:Y:S02]  /*16b00*/  IMAD.MOV.U32 R2, RZ, RZ, R27 ;  /* 0x000000ffff027224 */ /* 0x000fe400078e001b */
[----:B------:R-:W-:-:S03]  /*16b10*/  IMAD.MOV.U32 R19, RZ, RZ, R26 ;  /* 0x000000ffff137224 */ /* 0x000fc600078e001a */
[----:B------:R-:W-:Y:S02]  /*16b20*/  STL [R1+0x1114], R2 ;  /* 0x0011140201007387 */ /* 0x000fe40000100800 */
[----:B------:R3:W-:Y:S02]  /*16b30*/  STL.64 [R1+0x1108], R18 ;  /* 0x0011081201007387 */ /* 0x0007e40000100a00 */
[----:B---3--:R-:W-:Y:S01]  /*16b40*/  IMAD.MOV.U32 R18, RZ, RZ, R3 ;  /* 0x000000ffff127224 */ /* 0x008fe200078e0003 */
[----:B----4-:R0:W-:Y:S04]  /*16b50*/  STL.64 [R1+0x1100], R16 ;  /* 0x0011001001007387 */ /* 0x0101e80000100a00 */
[----:B0-----:R-:W3:Y:S01]  /*16b60*/  LDL.LU R16, [R1+0x150] ;  /* 0x0001500001107983 */ /* 0x001ee20000300800 */
[----:B------:R-:W3:Y:S02]  /*16b70*/  LDL.LU R17, [R1+0x154] ;  /* 0x0001540001117983 */ /* 0x000ee40000300800 */
[----:B------:R-:W4:Y:S02]  /*16b80*/  LDL.LU R3, [R1+0x1150] ;  /* 0x0011500001037983 */ /* 0x000f240000300800 */
[----:B------:R-:W3:Y:S01]  /*16b90*/  LDL.LU R19, [R1+0x15c] ;  /* 0x00015c0001137983 */ /* 0x000ee20000300800 */
[C---:B--2---:R-:W-:Y:S01]  /*16ba0*/  HMMA.16816.F32 R4, R12.reuse, R24, R4 ;  /* 0x000000180c04723c */ /* 0x044fe20000001804 */
[----:B---3--:R-:W-:Y:S01]  /*16bb0*/  STL.64 [R1+0x1130], R18 ;  /* 0x0011301201007387 */ /* 0x008fe20000100a00 */
[----:B------:R0:W-:Y:S03]  /*16bc0*/  STL.64 [R1+0x1128], R16 ;  /* 0x0011281001007387 */ /* 0x0001e60000100a00 */
[----:B0-----:R-:W2:Y:S01]  /*16bd0*/  LDL.LU R16, [R1+0x160] ;  /* 0x0001600001107983 */ /* 0x001ea20000300800 */
[----:B------:R-:W2:Y:S02]  /*16be0*/  LDL.LU R17, [R1+0x164] ;  /* 0x0001640001117983 */ /* 0x000ea40000300800 */
[----:B------:R-:W2:Y:S11]  /*16bf0*/  LDL.LU R18, [R1+0x168] ;  /* 0x0001680001127983 */ /* 0x000eb60000300800 */
[----:B------:R-:W-:Y:S04]  /*16c00*/  @!UPT UIADD3 URZ, URZ, URZ, URZ ;  /* 0x0000003f3f3ff290 */ /* 0x000fe8000fffe03f */
[----:B------:R0:W-:Y:S02]  /*16c10*/  STL.64 [R1], R4 ;  /* 0x0000000401007387 */ /* 0x0001e40000100a00 */
[----:B0-----:R-:W3:Y:S01]  /*16c20*/  LDL.LU.64 R4, [R1+0x1148] ;  /* 0x0011480001047983 */ /* 0x001ee20000300a00 */
[----:B----4-:R-:W-:Y:S01]  /*16c30*/  IMAD.MOV.U32 R19, RZ, RZ, R3 ;  /* 0x000000ffff137224 */ /* 0x010fe200078e0003 */
[----:B---3--:R-:W-:Y:S02]  /*16c40*/  HMMA.16816.F32 R12, R12, R4, R20 ;  /* 0x000000040c0c723c */ /* 0x008fe40000001814 */
[----:B------:R-:W2:Y:S01]  /*16c50*/  LDL.LU.64 R22, [R1+0x1140] ;  /* 0x0011400001167983 */ /* 0x000ea20000300a00 */
[----:B------:R-:W2:Y:S02]  /*16c60*/  LDL.LU.64 R20, [R1+0x1138] ;  /* 0x0011380001147983 */ /* 0x000ea40000300a00 */
[----:B------:R-:W-:Y:S02]  /*16c70*/  IMAD.MOV.U32 R3, RZ, RZ, R6 ;  /* 0x000000ffff037224 */ /* 0x000fe400078e0006 */
[----:B------:R-:W-:-:S02]  /*16c80*/  IMAD.MOV.U32 R0, RZ, RZ, R7 ;  /* 0x000000ffff007224 */ /* 0x000fc400078e0007 */
[----:B------:R-:W-:Y:S02]  /*16c90*/  IMAD.MOV.U32 R7, RZ, RZ, R8 ;  /* 0x000000ffff077224 */ /* 0x000fe400078e0008 */
[----:B------:R-:W-:Y:S11]  /*16ca0*/  IMAD.MOV.U32 R6, RZ, RZ, R9 ;  /* 0x000000ffff067224 */ /* 0x000ff600078e0009 */
[----:B------:R-:W-:Y:S01]  /*16cb0*/  @!UPT UIADD3 URZ, URZ, URZ, URZ ;  /* 0x0000003f3f3ff290 */ /* 0x000fe2000fffe03f */
[----:B------:R-:W-:Y:S01]  /*16cc0*/  STL.64 [R1+0x1030], R14 ;  /* 0x0010300e01007387 */ /* 0x000fe20000100a00 */
[----:B------:R0:W-:Y:S03]  /*16cd0*/  STL.64 [R1+0x1028], R12 ;  /* 0x0010280c01007387 */ /* 0x0001e60000100a00 */
[----:B0-----:R-:W3:Y:S01]  /*16ce0*/  LDL.LU.64 R12, [R1+0x90] ;  /* 0x00009000010c7983 */ /* 0x001ee20000300a00 */
[----:B------:R-:W4:Y:S01]  /*16cf0*/  LDL.LU.64 R14, [R1+0x98] ;  /* 0x00009800010e7983 */ /* 0x000f220000300a00 */
[----:B--2---:R-:W-:Y:S11]  /*16d00*/  HMMA.16816.F32 R16, R20, R8, R16 ;  /* 0x000000081410723c */ /* 0x004ff60000001810 */
[----:B------:R-:W-:Y:S11]  /*16d10*/  @!UPT UIADD3 URZ, URZ, URZ, URZ ;  /* 0x0000003f3f3ff290 */ /* 0x000ff6000fffe03f */
[----:B------:R-:W-:Y:S01]  /*16d20*/  @!UPT UIADD3 URZ, URZ, URZ, URZ ;  /* 0x0000003f3f3ff290 */ /* 0x000fe2000fffe03f */
[----:B------:R-:W-:Y:S01]  /*16d30*/  STL.64 [R1+0x120], R16 ;  /* 0x0001201001007387 */ /* 0x000fe20000100a00 */
[----:B------:R0:W-:Y:S03]  /*16d40*/  STL.64 [R1+0x128], R18 ;  /* 0x0001281201007387 */ /* 0x0001e60000100a00 */
[----:B0-----:R-:W3:Y:S01]  /*16d50*/  LDL.LU.64 R18, [R1+0x1130] ;  /* 0x0011300001127983 */ /* 0x001ee20000300a00 */
[----:B------:R-:W3:Y:S02]  /*16d60*/  LDL.LU.64 R16, [R1+0x1128] ;  /* 0x0011280001107983 */ /* 0x000ee40000300a00 */
[----:B------:R-:W2:Y:S02]  /*16d70*/  LDL.LU.64 R10, [R1+0x1120] ;  /* 0x00112000010a7983 */ /* 0x000ea40000300a00 */
[----:B------:R-:W2:Y:S02]  /*16d80*/  LDL.LU.64 R8, [R1+0x1118] ;  /* 0x0011180001087983 */ /* 0x000ea40000300a00 */
[----:B------:R-:W-:-:S02]  /*16d90*/  IMAD.MOV.U32 R2, RZ, RZ, R24 ;  /* 0x000000ffff027224 */ /* 0x000fc400078e0018 */
[----:B------:R-:W-:Y:S01]  /*16da0*/  IMAD.MOV.U32 R29, RZ, RZ, R25 ;  /* 0x000000ffff1d7224 */ /* 0x000fe200078e0019 */
[C---:B---3--:R-:W-:Y:S08]  /*16db0*/  HMMA.16816.F32 R16, R20.reuse, R12, R16 ;  /* 0x0000000c1410723c */ /* 0x048ff00000001810 */
[C---:B--2---:R-:W-:Y:S11]  /*16dc0*/  HMMA.16816.F32 R8, R20.reuse, R24, R8 ;  /* 0x000000181408723c */ /* 0x044ff60000001808 */
[----:B------:R-:W-:Y:S04]  /*16dd0*/  @!UPT UIADD3 URZ, URZ, URZ, URZ ;  /* 0x0000003f3f3ff290 */ /* 0x000fe8000fffe03f */
[----:B------:R-:W-:Y:S01]  /*16de0*/  STL [R1+0x150], R16 ;  /* 0x0001501001007387 */ /* 0x000fe20000100800 */
[----:B------:R-:W-:Y:S02]  /*16df0*/  STL.64 [R1+0x158], R18 ;  /* 0x0001581201007387 */ /* 0x000fe40000100a00 */
[----:B----4-:R-:W-:Y:S02]  /*16e00*/  STL.64 [R1+0x10e8], R14 ;  /* 0x0010e80e01007387 */ /* 0x010fe40000100a00 */
[----:B------:R-:W-:Y:S03]  /*16e10*/  STL.64 [R1+0x10e0], R12 ;  /* 0x0010e00c01007387 */ /* 0x000fe60000100a00 */
[----:B------:R0:W-:Y:S01]  /*16e20*/  STL.64 [R1+0x160], R8 ;  /* 0x0001600801007387 */ /* 0x0001e20000100a00 */
[----:B------:R1:W-:Y:S02]  /*16e30*/  STL.64 [R1+0x168], R10 ;  /* 0x0001680a01007387 */ /* 0x0003e40000100a00 */
[----:B------:R-:W2:Y:S02]  /*16e40*/  LDL.LU R24, [R1+0x60] ;  /* 0x0000600001187983 */ /* 0x000ea40000300800 */
[----:B------:R-:W2:Y:S01]  /*16e50*/  LDL.LU R25, [R1+0x64] ;  /* 0x0000640001197983 */ /* 0x000ea20000300800 */
[----:B------:R-:W3:Y:S01]  /*16e60*/  LDL.LU R26, [R1+0x68] ;  /* 0x00006800011a7983 */ /* 0x000ee20000300800 */
[----:B------:R-:W3:Y:S03]  /*16e70*/  LDL.LU R27, [R1+0x6c] ;  /* 0x00006c00011b7983 */ /* 0x000ee60000300800 */
[----:B0-----:R-:W4:Y:S01]  /*16e80*/  LDL.LU R8, [R1+0xd0] ;  /* 0x0000d00001087983 */ /* 0x001f220000300800 */
[----:B------:R-:W4:Y:S02]  /*16e90*/  LDL.LU R9, [R1+0xd4] ;  /* 0x0000d40001097983 */ /* 0x000f240000300800 */
[----:B-1----:R-:W2:Y:S02]  /*16ea0*/  LDL.LU R10, [R1+0xd8] ;  /* 0x0000d800010a7983 */ /* 0x002ea40000300800 */
[----:B------:R-:W2:Y:S02]  /*16eb0*/  LDL.LU R11, [R1+0xdc] ;  /* 0x0000dc00010b7983 */ /* 0x000ea40000300800 */
[----:B------:R-:W-:Y:S01]  /*16ec0*/  IMAD.MOV.U32 R28, RZ, RZ, R17 ;  /* 0x000000ffff1c7224 */ /* 0x000fe200078e0011 */
[----:B------:R-:W3:Y:S01]  /*16ed0*/  LDL.LU R16, [R1+0x100] ;  /* 0x0001000001107983 */ /* 0x000ee20000300800 */
[----:B------:R-:W3:Y:S02]  /*16ee0*/  LDL.LU R17, [R1+0x104] ;  /* 0x0001040001117983 */ /* 0x000ee40000300800 */
[----:B------:R-:W3:Y:S02]  /*16ef0*/  LDL.LU R18, [R1+0x108] ;  /* 0x0001080001127983 */ /* 0x000ee40000300800 */
[----:B------:R-:W3:Y:S01]  /*16f00*/  LDL.LU R19, [R1+0x10c] ;  /* 0x00010c0001137983 */ /* 0x000ee20000300800 */
[----:B--2---:R-:W-:Y:S01]  /*16f10*/  STL.64 [R1+0x10d8], R10 ;  /* 0x0010d80a01007387 */ /* 0x004fe20000100a00 */
[----:B----4-:R0:W-:Y:S03]  /*16f20*/  STL.64 [R1+0x10d0], R8 ;  /* 0x0010d00801007387 */ /* 0x0101e60000100a00 */
[----:B0-----:R-:W2:Y:S01]  /*16f30*/  LDL.LU R8, [R1+0xe0] ;  /* 0x0000e00001087983 */ /* 0x001ea20000300800 */
[----:B------:R-:W2:Y:S02]  /*16f40*/  LDL.LU R9, [R1+0xe4] ;  /* 0x0000e40001097983 */ /* 0x000ea40000300800 */
[----:B------:R-:W2:Y:S02]  /*16f50*/  LDL.LU R10, [R1+0xe8] ;  /* 0x0000e800010a7983 */ /* 0x000ea40000300800 */
[----:B------:R-:W2:Y:S01]  /*16f60*/  LDL.LU R11, [R1+0xec] ;  /* 0x0000ec00010b7983 */ /* 0x000ea20000300800 */
[----:B------:R-:W4:Y:S01]  /*16f70*/  LDL.LU R12, [R1+0xf0] ;  /* 0x0000f000010c7983 */ /* 0x000f220000300800 */
[----:B------:R-:W4:Y:S02]  /*16f80*/  LDL.LU R13, [R1+0xf4] ;  /* 0x0000f400010d7983 */ /* 0x000f240000300800 */
[----:B------:R-:W4:Y:S02]  /*16f90*/  LDL.LU R14, [R1+0xf8] ;  /* 0x0000f800010e7983 */ /* 0x000f240000300800 */
[----:B------:R-:W4:Y:S01]  /*16fa0*/  LDL.LU R15, [R1+0xfc] ;  /* 0x0000fc00010f7983 */ /* 0x000f220000300800 */
[----:B---3--:R-:W-:Y:S01]  /*16fb0*/  STL.64 [R1+0x1080], R26 ;  /* 0x0010801a01007387 */ /* 0x008fe20000100a00 */
[----:B------:R0:W-:Y:S03]  /*16fc0*/  STL.64 [R1+0x1078], R24 ;  /* 0x0010781801007387 */ /* 0x0001e60000100a00 */
[----:B0-----:R-:W3:Y:S01]  /*16fd0*/  LDL.LU R24, [R1+0x70] ;  /* 0x0000700001187983 */ /* 0x001ee20000300800 */
[----:B------:R-:W3:Y:S02]  /*16fe0*/  LDL.LU R25, [R1+0x74] ;  /* 0x0000740001197983 */ /* 0x000ee40000300800 */
[----:B------:R-:W2:Y:S02]  /*16ff0*/  LDL.LU R26, [R1+0x78] ;  /* 0x00007800011a7983 */ /* 0x000ea40000300800 */
[----:B------:R-:W2:Y:S02]  /*17000*/  LDL.LU R27, [R1+0x7c] ;  /* 0x00007c00011b7983 */ /* 0x000ea40000300800 */
[----:B--2---:R-:W-:Y:S01]  /*17010*/  STL.64 [R1+0x1090], R26 ;  /* 0x0010901a01007387 */ /* 0x004fe20000100a00 */
[----:B---3--:R0:W-:Y:S03]  /*17020*/  STL.64 [R1+0x1088], R24 ;  /* 0x0010881801007387 */ /* 0x0081e60000100a00 */
[----:B0-----:R-:W2:Y:S01]  /*17030*/  LDL.LU R24, [R1+0x80] ;  /* 0x0000800001187983 */ /* 0x001ea20000300800 */
[----:B------:R-:W2:Y:S02]  /*17040*/  LDL.LU R25, [R1+0x84] ;  /* 0x0000840001197983 */ /* 0x000ea40000300800 */
[----:B------:R-:W3:Y:S02]  /*17050*/  LDL.LU R26, [R1+0x88] ;  /* 0x00008800011a7983 */ /* 0x000ee40000300800 */
[----:B------:R-:W3:Y:S02]  /*17060*/  LDL.LU R27, [R1+0x8c] ;  /* 0x00008c00011b7983 */ /* 0x000ee40000300800 */
[----:B---3--:R-:W-:Y:S01]  /*17070*/  STL.64 [R1+0x10b0], R26 ;  /* 0x0010b01a01007387 */ /* 0x008fe20000100a00 */
[----:B--2---:R0:W-:Y:S03]  /*17080*/  STL.64 [R1+0x10a8], R24 ;  /* 0x0010a81801007387 */ /* 0x0041e60000100a00 */
[----:B0-----:R-:W2:Y:S01]  /*17090*/  LDL.LU R24, [R1+0xc0] ;  /* 0x0000c00001187983 */ /* 0x001ea20000300800 */
[----:B------:R-:W2:Y:S02]  /*170a0*/  LDL.LU R25, [R1+0xc4] ;  /* 0x0000c40001197983 */ /* 0x000ea40000300800 */
[----:B------:R-:W3:Y:S02]  /*170b0*/  LDL.LU R26, [R1+0xc8] ;  /* 0x0000c800011a7983 */ /* 0x000ee40000300800 */
[----:B------:R-:W3:Y:S01]  /*170c0*/  LDL.LU R27, [R1+0xcc] ;  /* 0x0000cc00011b7983 */ /* 0x000ee20000300800 */
[----:B------:R-:W-:Y:S01]  /*170d0*/  HMMA.16816.F32 R20, R20, R4, R16 ;  /* 0x000000041414723c */ /* 0x000fe20000001810 */
[----:B---3--:R-:W-:Y:S01]  /*170e0*/  STL.64 [R1+0x10c0], R26 ;  /* 0x0010c01a01007387 */ /* 0x008fe20000100a00 */
[----:B--2---:R0:W-:Y:S02]  /*170f0*/  STL.64 [R1+0x10b8], R24 ;  /* 0x0010b81801007387 */ /* 0x0041e40000100a00 */
[----:B0-----:R-:W-:-:S02]  /*17100*/  IMAD.MOV.U32 R24, RZ, RZ, R2 ;  /* 0x000000ffff187224 */ /* 0x001fc400078e0002 */
[----:B------:R-:W-:Y:S01]  /*17110*/  IMAD.MOV.U32 R25, RZ, RZ, R29 ;  /* 0x000000ffff197224 */ /* 0x000fe200078e001d */
[----:B------:R-:W2:Y:S01]  /*17120*/  LDL.LU R2, [R1+0x1114] ;  /* 0x0011140001027983 */ /* 0x000ea20000300800 */
[----:B------:R-:W3:Y:S02]  /*17130*/  LDL.LU R29, [R1+0x1110] ;  /* 0x00111000011d7983 */ /* 0x000ee40000300800 */
[----:B------:R-:W2:Y:S02]  /*17140*/  LDL.LU.64 R18, [R1+0x1108] ;  /* 0x0011080001127983 */ /* 0x000ea40000300a00 */
[----:B------:R-:W3:Y:S11]  /*17150*/  LDL.LU.64 R16, [R1+0x1100] ;  /* 0x0011000001107983 */ /* 0x000ef60000300a00 */
[----:B------:R2:W-:Y:S01]  /*17160*/  STL.64 [R1+0x140], R20 ;  /* 0x0001401401007387 */ /* 0x0005e20000100a00 */
[----:B------:R0:W-:Y:S02]  /*17170*/  STL.64 [R1+0x148], R22 ;  /* 0x0001481601007387 */ /* 0x0001e40000100a00 */
[----:B--2---:R-:W-:-:S02]  /*17180*/  IMAD.MOV.U32 R21, RZ, RZ, R18 ;  /* 0x000000ffff157224 */ /* 0x004fc400078e0012 */
[----:B---3--:R-:W-:Y:S02]  /*17190*/  IMAD.MOV.U32 R20, RZ, RZ, R17 ;  /* 0x000000ffff147224 */ /* 0x008fe400078e0011 */
[----:B0-----:R-:W-:Y:S01]  /*171a0*/  IMAD.MOV.U32 R22, RZ, RZ, R19 ;  /* 0x000000ffff167224 */ /* 0x001fe200078e0013 */
[----:B------:R-:W4:Y:S01]  /*171b0*/  LDL.LU R17, [R1+0x10fc] ;  /* 0x0010fc0001117983 */ /* 0x000f220000300800 */
[----:B------:R-:W4:Y:S02]  /*171c0*/  LDL.LU R18, [R1+0x10f8] ;  /* 0x0010f80001127983 */ /* 0x000f240000300800 */
[----:B------:R-:W4:Y:S02]  /*171d0*/  LDL.LU R19, [R1+0x10f4] ;  /* 0x0010f40001137983 */ /* 0x000f240000300800 */
[----:B------:R-:W-:Y:S02]  /*171e0*/  IMAD.MOV.U32 R23, RZ, RZ, R2 ;  /* 0x000000ffff177224 */ /* 0x000fe400078e0002 */
[----:B------:R-:W2:Y:S03]  /*171f0*/  LDL.LU R2, [R1+0x10f0] ;  /* 0x0010f00001027983 */ /* 0x000ea60000300800 */
[----:B------:R0:W-:Y:S02]  /*17200*/  STL.64 [R1+0x1040], R22 ;  /* 0x0010401601007387 */ /* 0x0001e40000100a00 */
[----:B------:R1:W-:Y:S01]  /*17210*/  STL.64 [R1+0x1038], R20 ;  /* 0x0010381401007387 */ /* 0x0003e20000100a00 */
[----:B0-----:R-:W3:Y:S01]  /*17220*/  LDL R22, [R1+0xa8] ;  /* 0x0000a80001167983 */ /* 0x001ee20000100800 */
[----:B-1----:R-:W-:-:S02]  /*17230*/  IMAD.MOV.U32 R20, RZ, RZ, R7 ;  /* 0x000000ffff147224 */ /* 0x002fc400078e0007 */
[----:B------:R-:W-:Y:S01]  /*17240*/  IMAD.MOV.U32 R21, RZ, RZ, R6 ;  /* 0x000000ffff157224 */ /* 0x000fe200078e0006 */
[----:B------:R-:W3:Y:S06]  /*17250*/  LDL R23, [R1+0xac] ;  /* 0x0000ac0001177983 */ /* 0x000eec0000100800 */
[C---:B----4-:R-:W-:Y:S11]  /*17260*/  HMMA.16816.F32 R12, R16.reuse, R20, R12 ;  /* 0x00000014100c723c */ /* 0x050ff6000000180c */
[----:B------:R-:W-:Y:S11]  /*17270*/  @!UPT UIADD3 URZ, URZ, URZ, URZ ;  /* 0x0000003f3f3ff290 */ /* 0x000ff6000fffe03f */
[----:B------:R-:W-:Y:S01]  /*17280*/  @!UPT UIADD3 URZ, URZ, URZ, URZ ;  /* 0x0000003f3f3ff290 */ /* 0x000fe2000fffe03f */
[----:B------:R-:W-:Y:S01]  /*17290*/  STL.64 [R1+0x110], R12 ;  /* 0x0001100c01007387 */ /* 0x000fe20000100a00 */
[----:B------:R0:W-:Y:S03]  /*172a0*/  STL.64 [R1+0x118], R14 ;  /* 0x0001180e01007387 */ /* 0x0001e60000100a00 */
[----:B0-----:R-:W4:Y:S01]  /*172b0*/  LDL.LU.64 R14, [R1+0x10e8] ;  /* 0x0010e800010e7983 */ /* 0x001f220000300a00 */
[----:B------:R-:W2:Y:S02]  /*172c0*/  LDL.LU.64 R12, [R1+0x10e0] ;  /* 0x0010e000010c7983 */ /* 0x000ea40000300a00 */
[C---:B--2---:R-:W-:Y:S11]  /*172d0*/  HMMA.16816.F32 R8, R16.reuse, R12, R8 ;  /* 0x0000000c1008723c */ /* 0x044ff60000001808 */
[----:B------:R-:W-:Y:S11]  /*172e0*/  @!UPT UIADD3 URZ, URZ, URZ, URZ ;  /* 0x0000003f3f3ff290 */ /* 0x000ff6000fffe03f */
[----:B------:R-:W-:Y:S01]  /*172f0*/  @!UPT UIADD3 URZ, URZ, URZ, URZ ;  /* 0x0000003f3f3ff290 */ /* 0x000fe2000fffe03f */
[----:B------:R-:W-:Y:S01]  /*17300*/  STL.64 [R1+0x100], R8 ;  /* 0x0001000801007387 */ /* 0x000fe20000100a00 */
[----:B------:R0:W-:Y:S03]  /*17310*/  STL.64 [R1+0x108], R10 ;  /* 0x0001080a01007387 */ /* 0x0001e60000100a00 */
[----:B0-----:R-:W2:Y:S01]  /*17320*/  LDL.LU.64 R10, [R1+0x10d8] ;  /* 0x0010d800010a7983 */ /* 0x001ea20000300a00 */
[----:B------:R-:W2:Y:S02]  /*17330*/  LDL.LU.64 R8, [R1+0x10d0] ;  /* 0x0010d00001087983 */ /* 0x000ea40000300a00 */
[----:B--2---:R-:W-:Y:S01]  /*17340*/  HMMA.16816.F32 R24, R16, R24, R8 ;  /* 0x000000181018723c */ /* 0x004fe20000001808 */
[----:B------:R-:W2:Y:S11]  /*17350*/  LDL.LU R11, [R1+0x10c8] ;  /* 0x0010c800010b7983 */ /* 0x000eb60000300800 */
[----:B------:R-:W-:Y:S11]  /*17360*/  @!UPT UIADD3 URZ, URZ, URZ, URZ ;  /* 0x0000003f3f3ff290 */ /* 0x000ff6000fffe03f */
[----:B------:R-:W-:Y:S01]  /*17370*/  STL.64 [R1+0xd0], R24 ;  /* 0x0000d01801007387 */ /* 0x000fe20000100a00 */
[----:B------:R-:W-:Y:S02]  /*17380*/  STL.64 [R1+0xd8], R26 ;  /* 0x0000d81a01007387 */ /* 0x000fe40000100a00 */
[----:B------:R-:W0:Y:S04]  /*17390*/  LDSM.16.MT88.4 R24, [R2+0x3080] ;  /* 0x003080000218783b */ /* 0x000e280000004200 */
[----:B0-----:R-:W-:Y:S01]  /*173a0*/  IMAD.MOV.U32 R9, RZ, RZ, R26 ;  /* 0x000000ffff097224 */ /* 0x001fe200078e001a */
[----:B------:R0:W-:Y:S01]  /*173b0*/  STL [R1+0x10], R24 ;  /* 0x0000101801007387 */ /* 0x0001e20000100800 */
[----:B------:R-:W-:Y:S02]  /*173c0*/  IMAD.MOV.U32 R8, RZ, RZ, R27 ;  /* 0x000000ffff087224 */ /* 0x000fe400078e001b */
[----:B------:R-:W-:-:S02]  /*173d0*/  IMAD.MOV.U32 R10, RZ, RZ, R25 ;  /* 0x000000ffff0a7224 */ /* 0x000fc400078e0019 */
[----:B------:R-:W2:Y:S01]  /*173e0*/  LDL.LU.64 R26, [R1+0x10c0] ;  /* 0x0010c000011a7983 */ /* 0x000ea20000300a00 */
[----:B0-----:R-:W2:Y:S02]  /*173f0*/  LDL.LU.64 R24, [R1+0x10b8] ;  /* 0x0010b80001187983 */ /* 0x001ea40000300a00 */
[----:B--2---:R-:W-:Y:S02]  /*17400*/  HMMA.16816.F32 R16, R16, R4, R24 ;  /* 0x000000041010723c */ /* 0x004fe40000001818 */
[----:B------:R-:W3:Y:S01]  /*17410*/  LDL.LU.64 R26, [R1+0x10b0] ;  /* 0x0010b000011a7983 */ /* 0x000ee20000300a00 */
[----:B------:R-:W3:Y:S02]  /*17420*/  LDL.LU.64 R24, [R1+0x10a8] ;  /* 0x0010a80001187983 */ /* 0x000ee40000300a00 */
[----:B------:R-:W3:Y:S02]  /*17430*/  LDL.LU.64 R6, [R1+0x10a0] ;  /* 0x0010a00001067983 */ /* 0x000ee40000300a00 */
[----:B------:R-:W3:Y:S11]  /*17440*/  LDL.LU.64 R4, [R1+0x1098] ;  /* 0x0010980001047983 */ /* 0x000ef60000300a00 */
[----:B------:R-:W-:Y:S05]  /*17450*/  @!UPT UIADD3 URZ, URZ, URZ, URZ ;  /* 0x0000003f3f3ff290 */ /* 0x000fea000fffe03f */
[----:B------:R-:W-:Y:S01]  /*17460*/  STL.64 [R1+0xc0], R16 ;  /* 0x0000c01001007387 */ /* 0x000fe20000100a00 */
[----:B------:R0:W-:Y:S03]  /*17470*/  STL.64 [R1+0xc8], R18 ;  /* 0x0000c81201007387 */ /* 0x0001e60000100a00 */
[----:B0-----:R-:W2:Y:S01]  /*17480*/  LDL.LU.64 R18, [R1+0xb8] ;  /* 0x0000b80001127983 */ /* 0x001ea20000300a00 */
[C---:B---3--:R-:W-:Y:S11]  /*17490*/  HMMA.16816.F32 R24, R4.reuse, R22, R24 ;  /* 0x000000160418723c */ /* 0x048ff60000001818 */
[----:B------:R-:W-:Y:S11]  /*174a0*/  @!UPT UIADD3 URZ, URZ, URZ, URZ ;  /* 0x0000003f3f3ff290 */ /* 0x000ff6000fffe03f */
[----:B------:R-:W-:Y:S01]  /*174b0*/  @!UPT UIADD3 URZ, URZ, URZ, URZ ;  /* 0x0000003f3f3ff290 */ /* 0x000fe2000fffe03f */
[----:B------:R-:W-:Y:S01]  /*174c0*/  STL.64 [R1+0x1a0], R24 ;  /* 0x0001a01801007387 */ /* 0x000fe20000100a00 */
[----:B------:R0:W-:Y:S03]  /*174d0*/  STL.64 [R1+0x1a8], R26 ;  /* 0x0001a81a01007387 */ /* 0x0001e60000100a00 */
[----:B0-----:R-:W4:Y:S01]  /*174e0*/  LDL.LU.64 R26, [R1+0x1090] ;  /* 0x00109000011a7983 */ /* 0x001f220000300a00 */
[----:B------:R-:W4:Y:S02]  /*174f0*/  LDL.LU.64 R24, [R1+0x1088] ;  /* 0x0010880001187983 */ /* 0x000f240000300a00 */
[----:B------:R0:W-:Y:S02]  /*17500*/  STL.64 [R1+0x1070], R22 ;  /* 0x0010701601007387 */ /* 0x0001e40000100a00 */
[----:B0-----:R-:W3:Y:S01]  /*17510*/  LDL.64 R22, [R1+0x48] ;  /* 0x0000480001167983 */ /* 0x001ee20000100a00 */
[----:B----4-:R-:W-:Y:S11]  /*17520*/  HMMA.16816.F32 R24, R4, R14, R24 ;  /* 0x0000000e0418723c */ /* 0x010ff60000001818 */
[----:B------:R-:W-:Y:S11]  /*17530*/  @!UPT UIADD3 URZ, URZ, URZ, URZ ;  /* 0x0000003f3f3ff290 */ /* 0x000ff6000fffe03f */
[----:B------:R-:W-:Y:S01]  /*17540*/  @!UPT UIADD3 URZ, URZ, URZ, URZ ;  /* 0x0000003f3f3ff290 */ /* 0x000fe2000fffe03f */
[----:B------:R-:W-:Y:S01]  /*17550*/  STL.64 [R1+0x190], R24 ;  /* 0x0001901801007387 */ /* 0x000fe20000100a00 */
[----:B------:R0:W-:Y:S03]  /*17560*/  STL.64 [R1+0x198], R26 ;  /* 0x0001981a01007387 */ /* 0x0001e60000100a00 */
[----:B0-----:R-:W4:Y:S01]  /*17570*/  LDL.LU.64 R26, [R1+0x1080] ;  /* 0x00108000011a7983 */ /* 0x001f220000300a00 */
[----:B------:R-:W4:Y:S02]  /*17580*/  LDL.LU.64 R24, [R1+0x1078] ;  /* 0x0010780001187983 */ /* 0x000f240000300a00 */
[----:B------:R0:W-:Y:S02]  /*17590*/  STL.64 [R1+0x1048], R14 ;  /* 0x0010480e01007387 */ /* 0x0001e40000100a00 */
[----:B------:R-:W2:Y:S01]  /*175a0*/  LDL.LU R12, [R1+0x30] ;  /* 0x00003000010c7983 */ /* 0x000ea20000300800 */
[----:B------:R-:W2:Y:S01]  /*175b0*/  LDL.LU R13, [R1+0x34] ;  /* 0x00003400010d7983 */ /* 0x000ea20000300800 */
[----:B---3--:R-:W-:-:S02]  /*175c0*/  IMAD.MOV.U32 R17, RZ, RZ, R22 ;  /* 0x000000ffff117224 */ /* 0x008fc400078e0016 */
[----:B------:R-:W-:Y:S02]  /*175d0*/  IMAD.MOV.U32 R16, RZ, RZ, R23 ;  /* 0x000000ffff107224 */ /* 0x000fe400078e0017 */
[----:B0-----:R-:W-:Y:S02]  /*175e0*/  IMAD.MOV.U32 R15, RZ, RZ, R11 ;  /* 0x000000ffff0f7224 */ /* 0x001fe400078e000b */
[----:B------:R-:W3:Y:S01]  /*175f0*/  LDL R11, [R1+0x264] ;  /* 0x00026400010b7983 */ /* 0x000ee20000100800 */
[----:B------:R-:W-:Y:S01]  /*17600*/  IMAD.MOV.U32 R14, RZ, RZ, R29 ;  /* 0x000000ffff0e7224 */ /* 0x000fe200078e001d */
[C---:B----4-:R-:W-:Y:S02]  /*17610*/  HMMA.16816.F32 R24, R4.reuse, R22, R24 ;  /* 0x000000160418723c */ /* 0x050fe40000001818 */
[----:B------:R-:W4:Y:S11]  /*17620*/  LDL.LU.64 R22, [R1+0x1070] ;  /* 0x0010700001167983 */ /* 0x000f360000300a00 */
[----:B------:R-:W-:Y:S10]  /*17630*/  @!UPT UIADD3 URZ, URZ, URZ, URZ ;  /* 0x0000003f3f3ff290 */ /* 0x000ff4000fffe03f */
[----:B------:R-:W-:Y:S01]  /*17640*/  STL.64 [R1+0x180], R24 ;  /* 0x0001801801007387 */ /* 0x000fe20000100a00 */
[----:B------:R0:W-:Y:S02]  /*17650*/  STL [R1+0x188], R26 ;  /* 0x0001881a01007387 */ /* 0x0001e40000100800 */
[----:B------:R-:W-:Y:S02]  /*17660*/  IMAD.MOV.U32 R29, RZ, RZ, R27 ;  /* 0x000000ffff1d7224 */ /* 0x000fe400078e001b */
[----:B0-----:R-:W2:Y:S01]  /*17670*/  LDL.LU.64 R26, [R1+0x1068] ;  /* 0x00106800011a7983 */ /* 0x001ea20000300a00 */
[----:B------:R-:W2:Y:S02]  /*17680*/  LDL.LU.64 R24, [R1+0x1060] ;  /* 0x0010600001187983 */ /* 0x000ea40000300a00 */
[----:B------:R-:W-:Y:S01]  /*17690*/  STL [R1+0xff0], R29 ;  /* 0x000ff01d01007387 */ /* 0x000fe20000100800 */
[----:B--2---:R-:W-:Y:S01]  /*176a0*/  HMMA.16816.F32 R4, R4, R18, R24 ;  /* 0x000000120404723c */ /* 0x004fe20000001818 */
[----:B------:R-:W4:Y:S01]  /*176b0*/  LDL.LU.64 R26, [R1+0x1058] ;  /* 0x00105800011a7983 */ /* 0x000f220000300a00 */
[----:B------:R-:W4:Y:S11]  /*176c0*/  LDL.LU.64 R24, [R1+0x1050] ;  /* 0x0010500001187983 */ /* 0x000f360000300a00 */
[----:B------:R-:W-:Y:S10]  /*176d0*/  @!UPT UIADD3 URZ, URZ, URZ, URZ ;  /* 0x0000003f3f3ff290 */ /* 0x000ff4000fffe03f */
[----:B------:R-:W-:Y:S01]  /*176e0*/  STL.64 [R1+0x170], R4 ;  /* 0x0001700401007387 */ /* 0x000fe20000100a00 */
[----:B------:R-:W-:Y:S01]  /*176f0*/  STL.64 [R1+0x178], R6 ;  /* 0x0001780601007387 */ /* 0x000fe20000100a00 */
[C---:B----4-:R-:W-:Y:S02]  /*17700*/  HMMA.16816.F32 R20, R24.reuse, R22, R12 ;  /* 0x000000161814723c */ /* 0x050fe4000000180c */
[----:B------:R-:W2:Y:S11]  /*17710*/  LDL.LU.64 R14, [R1+0x1048] ;  /* 0x00104800010e7983 */ /* 0x000eb60000300a00 */
[----:B------:R-:W-:Y:S10]  /*17720*/  @!UPT UIADD3 URZ, URZ, URZ, URZ ;  /* 0x0000003f3f3ff290 */ /* 0x000ff4000fffe03f */
[----:B------:R-:W-:Y:S01]  /*17730*/  STL.64 [R1+0x130], R20 ;  /* 0x0001301401007387 */ /* 0x000fe20000100a00 */
[----:B------:R0:W-:Y:S03]  /*17740*/  STL.64 [R1+0x138], R22 ;  /* 0x0001381601007387 */ /* 0x0001e60000100a00 */
[----:B0-----:R-:W2:Y:S01]  /*17750*/  LDL.LU.64 R22, [R1+0x1040] ;  /* 0x0010400001167983 */ /* 0x001ea20000300a00 */
[----:B------:R-:W2:Y:S02]  /*17760*/  LDL.LU.64 R20, [R1+0x1038] ;  /* 0x0010380001147983 */ /* 0x000ea40000300a00 */
[----:B--2---:R-:W-:Y:S11]  /*17770*/  HMMA.16816.F32 R20, R24, R14, R20 ;  /* 0x0000000e1814723c */ /* 0x004ff60000001814 */
[----:B------:R-:W-:Y:S11]  /*17780*/  @!UPT UIADD3 URZ, URZ, URZ, URZ ;  /* 0x0000003f3f3ff290 */ /* 0x000ff6000fffe03f */
[----:B------:R-:W-:Y:S01]  /*17790*/  @!UPT UIADD3 URZ, URZ, URZ, URZ ;  /* 0x0000003f3f3ff290 */ /* 0x000fe2000fffe03f */
[----:B------:R0:W-:Y:S01]  /*177a0*/  STL.64 [R1+0x30], R20 ;  /* 0x0000301401007387 */ /* 0x0001e20000100a00 */
[----:B------:R-:W-:Y:S02]  /*177b0*/  STL.64 [R1+0x38], R22 ;  /* 0x0000381601007387 */ /* 0x000fe40000100a00 */
[----:B0-----:R-:W-:Y:S02]  /*177c0*/  IMAD.MOV.U32 R21, RZ, RZ, R14 ;  /* 0x000000ffff157224 */ /* 0x001fe400078e000e */
[----:B------:R-:W-:Y:S02]  /*177d0*/  IMAD.MOV.U32 R20, RZ, RZ, R15 ;  /* 0x000000ffff147224 */ /* 0x000fe400078e000f */
[----:B------:R-:W2:Y:S01]  /*177e0*/  LDL.LU.64 R14, [R1+0x1030] ;  /* 0x00103000010e7983 */ /* 0x000ea20000300a00 */
[----:B------:R-:W2:Y:S02]  /*177f0*/  LDL.LU.64 R12, [R1+0x1028] ;  /* 0x00102800010c7983 */ /* 0x000ea40000300a00 */
[----:B------:R0:W-:Y:S02]  /*17800*/  STL.64 [R1+0xff8], R20 ;  /* 0x000ff81401007387 */ /* 0x0001e40000100a00 */
[----:B0-----:R-:W4:Y:S01]  /*17810*/  LDL.LU R20, [R1+0x120] ;  /* 0x0001200001147983 */ /* 0x001f220000300800 */
[----:B------:R-:W4:Y:S02]  /*17820*/  LDL.LU R21, [R1+0x124] ;  /* 0x0001240001157983 */ /* 0x000f240000300800 */
[----:B------:R-:W2:Y:S02]  /*17830*/  LDL.LU R22, [R1+0x128] ;  /* 0x0001280001167983 */ /* 0x000ea40000300800 */
[----:B------:R-:W2:Y:S02]  /*17840*/  LDL.LU R23, [R1+0x12c] ;  /* 0x00012c0001177983 */ /* 0x000ea40000300800 */
[----:B------:R-:W-:-:S02]  /*17850*/  IMAD.MOV.U32 R6, RZ, RZ, R17 ;  /* 0x000000ffff067224 */ /* 0x000fc400078e0011 */
[----:B------:R-:W-:Y:S01]  /*17860*/  IMAD.MOV.U32 R7, RZ, RZ, R16 ;  /* 0x000000ffff077224 */ /* 0x000fe200078e0010 */
[----:B--2---:R-:W-:Y:S01]  /*17870*/  STL.64 [R1+0x1018], R22 ;  /* 0x0010181601007387 */ /* 0x004fe20000100a00 */
[----:B----4-:R0:W-:Y:S03]  /*17880*/  STL.64 [R1+0x1010], R20 ;  /* 0x0010101401007387 */ /* 0x0101e60000100a00 */
[----:B0-----:R-:W2:Y:S01]  /*17890*/  LDL.LU R20, [R1] ;  /* 0x0000000001147983 */ /* 0x001ea20000300800 */
[----:B------:R-:W2:Y:S02]  /*178a0*/  LDL.LU R21, [R1+0x4] ;  /* 0x0000040001157983 */ /* 0x000ea40000300800 */
[----:B------:R-:W-:Y:S02]  /*178b0*/  IMAD.MOV.U32 R22, RZ, RZ, R3 ;  /* 0x000000ffff167224 */ /* 0x000fe400078e0003 */
[----:B------:R-:W-:-:S02]  /*178c0*/  IMAD.MOV.U32 R23, RZ, RZ, R0 ;  /* 0x000000ffff177224 */ /* 0x000fc400078e0000 */
[----:B------:R-:W-:Y:S02]  /*178d0*/  IMAD.MOV.U32 R17, RZ, RZ, R28 ;  /* 0x000000ffff117224 */ /* 0x000fe400078e001c */
[----:B------:R-:W-:Y:S02]  /*178e0*/  IMAD.MOV.U32 R3, RZ, RZ, R18 ;  /* 0x000000ffff037224 */ /* 0x000fe400078e0012 */
[----:B------:R-:W-:Y:S01]  /*178f0*/  IMAD.MOV.U32 R0, RZ, RZ, R19 ;  /* 0x000000ffff007224 */ /* 0x000fe200078e0013 */
[C---:B--2---:R-:W-:Y:S08]  /*17900*/  HMMA.16816.F32 R20, R24.reuse, R6, R20 ;  /* 0x000000061814723c */ /* 0x044ff00000001814 */
[----:B------:R-:W-:Y:S11]  /*17910*/  HMMA.16816.F32 R4, R24, R18, R12 ;  /* 0x000000121804723c */ /* 0x000ff6000000180c */
[----:B------:R-:W-:Y:S04]  /*17920*/  @!UPT UIADD3 URZ, URZ, URZ, URZ ;  /* 0x0000003f3f3ff290 */ /* 0x000fe8000fffe03f */
[----:B------:R-:W-:Y:S01]  /*17930*/  STL.64 [R1+0x20], R20 ;  /* 0x0000201401007387 */ /* 0x000fe20000100a00 */
[----:B------:R-:W-:Y:S07]  /*17940*/  STL.64 [R1+0x28], R22 ;  /* 0x0000281601007387 */ /* 0x000fee0000100a00 */
[----:B------:R0:W-:Y:S02]  /*17950*/  STL.64 [R1+0xe0], R4 ;  /* 0x0000e00401007387 */ /* 0x0001e40000100a00 */
[----:B------:R1:W-:Y:S01]  /*17960*/  STL.64 [R1+0xe8], R6 ;  /* 0x0000e80601007387 */ /* 0x0003e20000100a00 */
[----:B------:R-:W2:Y:S01]  /*17970*/  LDL.LU.64 R26, [R1+0xa8] ;  /* 0x0000a800011a7983 */ /* 0x000ea20000300a00 */
[----:B------:R-:W4:Y:S02]  /*17980*/  LDL.LU R16, [R1+0x150] ;  /* 0x0001500001107983 */ /* 0x000f240000300800 */
[----:B------:R-:W2:Y:S02]  /*17990*/  LDL.LU R28, [R1+0x1020] ;  /* 0x00102000011c7983 */ /* 0x000ea40000300800 */
[----:B------:R-:W4:Y:S01]  /*179a0*/  LDL.LU R18, [R1+0x158] ;  /* 0x0001580001127983 */ /* 0x000f220000300800 */
[----:B------:R-:W4:Y:S04]  /*179b0*/  LDL.LU R19, [R1+0x15c] ;  /* 0x00015c0001137983 */ /* 0x000f280000300800 */
[----:B---3--:R-:W-:Y:S04]  /*179c0*/  LDSM.16.M88.4 R20, [R11+0x8080] ;  /* 0x008080000b14783b */ /* 0x008fe80000000200 */
[----:B0-----:R-:W3:Y:S01]  /*179d0*/  LDL.LU R4, [R1+0x10] ;  /* 0x0000100001047983 */ /* 0x001ee20000300800 */
[----:B------:R-:W-:-:S02]  /*179e0*/  IMAD.MOV.U32 R5, RZ, RZ, R10 ;  /* 0x000000ffff057224 */ /* 0x000fc400078e000a */
[----:B-1----:R-:W-:Y:S02]  /*179f0*/  IMAD.MOV.U32 R6, RZ, RZ, R9 ;  /* 0x000000ffff067224 */ /* 0x002fe400078e0009 */
[----:B------:R-:W-:Y:S01]  /*17a00*/  IMAD.MOV.U32 R7, RZ, RZ, R8 ;  /* 0x000000ffff077224 */ /* 0x000fe200078e0008 */
[----:B--2---:R-:W0:Y:S04]  /*17a10*/  LDSM.16.MT88.4 R12, [R28+0x4000] ;  /* 0x004000001c0c783b */ /* 0x004e280000004200 */
[----:B---3--:R-:W-:Y:S04]  /*17a20*/  STL [R1+0xff4], R4 ;  /* 0x000ff40401007387 */ /* 0x008fe80000100800 */
[----:B0-----:R0:W-:Y:S01]  /*17a30*/  STL.64 [R1+0xfa8], R14 ;  /* 0x000fa80e01007387 */ /* 0x0011e20000100a00 */
[----:B------:R-:W-:Y:S02]  /*17a40*/  STL.64 [R1+0xfa0], R12 ;  /* 0x000fa00c01007387 */ /* 0x000fe40000100a00 */
[----:B------:R-:W-:Y:S02]  /*17a50*/  STL.64 [R1+0x50], R20 ;  /* 0x0000501401007387 */ /* 0x000fe40000100a00 */
[----:B------:R-:W-:Y:S02]  /*17a60*/  STL.64 [R1+0x58], R22 ;  /* 0x0000581601007387 */ /* 0x000fe40000100a00 */
[----:B0-----:R-:W-:-:S02]  /*17a70*/  IMAD.MOV.U32 R14, RZ, RZ, R3 ;  /* 0x000000ffff0e7224 */ /* 0x001fc400078e0003 */
[----:B------:R-:W-:Y:S02]  /*17a80*/  IMAD.MOV.U32 R15, RZ, RZ, R0 ;  /* 0x000000ffff0f7224 */ /* 0x000fe400078e0000 */
[----:B------:R-:W-:Y:S02]  /*17a90*/  IMAD.MOV.U32 R3, RZ, RZ, R20 ;  /* 0x000000ffff037224 */ /* 0x000fe400078e0014 */
[----:B------:R-:W-:Y:S02]  /*17aa0*/  IMAD.MOV.U32 R0, RZ, RZ, R21 ;  /* 0x000000ffff007224 */ /* 0x000fe400078e0015 */
[----:B------:R-:W0:Y:S04]  /*17ab0*/  LDSM.16.M88.4 R20, [R11+0x9080] ;  /* 0x009080000b14783b */ /* 0x000e280000000200 */
[----:B0-----:R-:W-:Y:S01]  /*17ac0*/  STL.64 [R1+0x60], R20 ;  /* 0x0000601401007387 */ /* 0x001fe20000100a00 */
[----:B------:R-:W-:Y:S02]  /*17ad0*/  STL.64 [R1+0x68], R22 ;  /* 0x0000681601007387 */ /* 0x000fe40000100a00 */
[----:B------:R-:W0:Y:S02]  /*17ae0*/  LDSM.16.M88.4 R20, [R11+0xa080] ;  /* 0x00a080000b14783b */ /* 0x000e240000000200 */
[----:B------:R-:W1:Y:S04]  /*17af0*/  LDSM.16.M88.4 R8, [R11+0xb080] ;  /* 0x00b080000b08783b */ /* 0x000e680000000200 */
[----:B0-----:R-:W-:Y:S01]  /*17b00*/  STL.64 [R1+0x80], R20 ;  /* 0x0000801401007387 */ /* 0x001fe20000100a00 */
[----:B------:R0:W-:Y:S02]  /*17b10*/  STL.64 [R1+0x88], R22 ;  /* 0x0000881601007387 */ /* 0x0001e40000100a00 */
[----:B------:R-:W-:-:S02]  /*17b20*/  IMAD.MOV.U32 R4, RZ, RZ, R20 ;  /* 0x000000ffff047224 */ /* 0x000fc400078e0014 */
[----:B------:R-:W-:Y:S01]  /*17b30*/  IMAD.MOV.U32 R29, RZ, RZ, R21 ;  /* 0x000000ffff1d7224 */ /* 0x000fe200078e0015 */
[----:B0-----:R-:W2:Y:S01]  /*17b40*/  LDL.LU.64 R22, [R1+0x1018] ;  /* 0x0010180001167983 */ /* 0x001ea20000300a00 */
[----:B------:R-:W2:Y:S02]  /*17b50*/  LDL.LU.64 R20, [R1+0x1010] ;  /* 0x0010100001147983 */ /* 0x000ea40000300a00 */
[----:B-1----:R-:W-:Y:S02]  /*17b60*/  STL.64 [R1+0x70], R8 ;  /* 0x0000700801007387 */ /* 0x002fe40000100a00 */
[----:B------:R0:W-:Y:S02]  /*17b70*/  STL.64 [R1+0x78], R10 ;  /* 0x0000780a01007387 */ /* 0x0001e40000100a00 */
[----:B0-----:R-:W2:Y:S01]  /*17b80*/  LDL.LU.64 R10, [R1+0x1008] ;  /* 0x00100800010a7983 */ /* 0x001ea20000300a00 */
[----:B------:R-:W2:Y:S02]  /*17b90*/  LDL.LU.64 R8, [R1+0x1000] ;  /* 0x0010000001087983 */ /* 0x000ea40000300a00 */
[----:B------:R-:W-:-:S02]  /*17ba0*/  IMAD.MOV.U32 R13, RZ, RZ, R26 ;  /* 0x000000ffff0d7224 */ /* 0x000fc400078e001a */
[----:B------:R-:W-:Y:S01]  /*17bb0*/  IMAD.MOV.U32 R12, RZ, RZ, R27 ;  /* 0x000000ffff0c7224 */ /* 0x000fe200078e001b */
[----:B--2---:R-:W-:Y:S01]  /*17bc0*/  HMMA.16816.F32 R20, R8, R26, R20 ;  /* 0x0000001a0814723c */ /* 0x004fe20000001814 */
[----:B------:R-:W0:Y:S11]  /*17bd0*/  LDSM.16.MT88.4 R24, [R28+0x4080] ;  /* 0x004080001c18783b */ /* 0x000e360000004200 */
[----:B------:R-:W-:Y:S11]  /*17be0*/  @!UPT UIADD3 URZ, URZ, URZ, URZ ;  /* 0x0000003f3f3ff290 */ /* 0x000ff6000fffe03f */
[----:B------:R1:W-:Y:S01]  /*17bf0*/  STL.64 [R1+0xf0], R20 ;  /* 0x0000f01401007387 */ /* 0x0003e20000100a00 */
[----:B------:R-:W-:Y:S03]  /*17c00*/  STL.64 [R1+0xf8], R22 ;  /* 0x0000f81601007387 */ /* 0x000fe60000100a00 */
[----:B-1----:R-:W2:Y:S04]  /*17c10*/  LDL.LU.64 R20, [R1+0xff8] ;  /* 0x000ff80001147983 */ /* 0x002ea80000300a00 */
[----:B0-----:R2:W-:Y:S01]  /*17c20*/  STL.64 [R1+0xf80], R26 ;  /* 0x000f801a01007387 */ /* 0x0015e20000100a00 */
[----:B------:R-:W-:Y:S02]  /*17c30*/  STL.64 [R1+0xf78], R24 ;  /* 0x000f781801007387 */ /* 0x000fe40000100a00 */
[----:B--2---:R-:W-:-:S02]  /*17c40*/  IMAD.MOV.U32 R26, RZ, RZ, R21 ;  /* 0x000000ffff1a7224 */ /* 0x004fc400078e0015 */
[----:B------:R-:W-:Y:S02]  /*17c50*/  IMAD.MOV.U32 R27, RZ, RZ, R20 ;  /* 0x000000ffff1b7224 */ /* 0x000fe400078e0014 */
[----:B------:R-:W0:Y:S05]  /*17c60*/  LDSM.16.MT88.4 R20, [R2+0x4000] ;  /* 0x004000000214783b */ /* 0x000e2a0000004200 */
[C---:B----4-:R-:W-:Y:S01]  /*17c70*/  HMMA.16816.F32 R16, R8.reuse, R26, R16 ;  /* 0x0000001a0810723c */ /* 0x050fe20000001810 */
[----:B0-----:R-:W-:Y:S01]  /*17c80*/  STL.64 [R1+0xf40], R22 ;  /* 0x000f401601007387 */ /* 0x001fe20000100a00 */
[----:B------:R0:W-:Y:S03]  /*17c90*/  STL.64 [R1+0xf38], R20 ;  /* 0x000f381401007387 */ /* 0x0001e60000100a00 */
[----:B0-----:R-:W2:Y:S01]  /*17ca0*/  LDL.LU R20, [R1+0x160] ;  /* 0x0001600001147983 */ /* 0x001ea20000300800 */
[----:B------:R-:W2:Y:S02]  /*17cb0*/  LDL.LU R21, [R1+0x164] ;  /* 0x0001640001157983 */ /* 0x000ea40000300800 */
[----:B------:R-:W2:Y:S02]  /*17cc0*/  LDL.LU R22, [R1+0x168] ;  /* 0x0001680001167983 */ /* 0x000ea40000300800 */
[----:B------:R-:W2:Y:S01]  /*17cd0*/  LDL.LU R23, [R1+0x16c] ;  /* 0x00016c0001177983 */ /* 0x000ea20000300800 */
[----:B------:R0:W-:Y:S01]  /*17ce0*/  STL.64 [R1+0xfd8], R26 ;  /* 0x000fd81a01007387 */ /* 0x0001e20000100a00 */
[----:B------:R-:W3:Y:S11]  /*17cf0*/  LDL.LU R24, [R1+0x140] ;  /* 0x0001400001187983 */ /* 0x000ef60000300800 */
[----:B------:R-:W-:Y:S02]  /*17d00*/  STL.64 [R1+0x150], R16 ;  /* 0x0001501001007387 */ /* 0x000fe40000100a00 */
[----:B------:R-:W-:Y:S02]  /*17d10*/  STL.64 [R1+0x158], R18 ;  /* 0x0001581201007387 */ /* 0x000fe40000100a00 */
[----:B------:R-:W1:Y:S04]  /*17d20*/  LDSM.16.MT88.4 R16, [R2+0x4080] ;  /* 0x004080000210783b */ /* 0x000e680000004200 */
[----:B------:R-:W3:Y:S04]  /*17d30*/  LDL.LU R25, [R1+0x144] ;  /* 0x0001440001197983 */ /* 0x000ee80000300800 */
[----:B0-----:R-:W3:Y:S01]  /*17d40*/  LDL.LU R26, [R1+0x148] ;  /* 0x00014800011a7983 */ /* 0x001ee20000300800 */
[----:B------:R-:W3:Y:S03]  /*17d50*/  LDL.LU R27, [R1+0x14c] ;  /* 0x00014c00011b7983 */ /* 0x000ee60000300800 */
[----:B-1----:R0:W-:Y:S01]  /*17d60*/  STL.64 [R1+0xec8], R18 ;  /* 0x000ec81201007387 */ /* 0x0021e20000100a00 */
[----:B------:R-:W-:Y:S03]  /*17d70*/  STL.64 [R1+0xec0], R16 ;  /* 0x000ec01001007387 */ /* 0x000fe60000100a00 */
[----:B0-----:R-:W2:Y:S02]  /*17d80*/  LDL.LU.64 R18, [R1+0x48] ;  /* 0x0000480001127983 */ /* 0x001ea40000300a00 */
[C---:B--2---:R-:W-:Y:S11]  /*17d90*/  HMMA.16816.F32 R20, R8.reuse, R18, R20 ;  /* 0x000000120814723c */ /* 0x044ff60000001814 */
[----:B------:R-:W-:Y:S11]  /*17da0*/  @!UPT UIADD3 URZ, URZ, URZ, URZ ;  /* 0x0000003f3f3ff290 */ /* 0x000ff6000fffe03f */
[----:B------:R-:W-:Y:S01]  /*17db0*/  @!UPT UIADD3 URZ, URZ, URZ, URZ ;  /* 0x0000003f3f3ff290 */ /* 0x000fe2000fffe03f */
[----:B------:R0:W-:Y:S01]  /*17dc0*/  STL.64 [R1+0x160], R20 ;  /* 0x0001601401007387 */ /* 0x0001e20000100a00 */
[----:B------:R-:W-:Y:S02]  /*17dd0*/  STL.64 [R1+0x168], R22 ;  /* 0x0001681601007387 */ /* 0x000fe40000100a00 */
[----:B------:R1:W-:Y:S02]  /*17de0*/  STL.64 [R1+0xfc0], R14 ;  /* 0x000fc00e01007387 */ /* 0x0003e40000100a00 */
[----:B0-----:R-:W-:Y:S02]  /*17df0*/  IMAD.MOV.U32 R21, RZ, RZ, R18 ;  /* 0x000000ffff157224 */ /* 0x001fe400078e0012 */
[----:B------:R-:W-:Y:S02]  /*17e00*/  IMAD.MOV.U32 R20, RZ, RZ, R19 ;  /* 0x000000ffff147224 */ /* 0x000fe400078e0013 */
[----:B---3--:R-:W-:Y:S07]  /*17e10*/  HMMA.16816.F32 R16, R8, R14, R24 ;  /* 0x0000000e0810723c */ /* 0x008fee0000001818 */
[----:B------:R-:W-:-:S02]  /*17e20*/  IMAD.MOV.U32 R27, RZ, RZ, R12 ;  /* 0x000000ffff1b7224 */ /* 0x000fc400078e000c */
[----:B------:R-:W-:Y:S01]  /*17e30*/  IMAD.MOV.U32 R26, RZ, RZ, R13 ;  /* 0x000000ffff1a7224 */ /* 0x000fe200078e000d */
[----:B------:R-:W2:Y:S01]  /*17e40*/  LDL.LU R12, [R1+0xd0] ;  /* 0x0000d000010c7983 */ /* 0x000ea20000300800 */
[----:B------:R-:W2:Y:S02]  /*17e50*/  LDL.LU R13, [R1+0xd4] ;  /* 0x0000d400010d7983 */ /* 0x000ea40000300800 */
[----:B-1----:R-:W3:Y:S02]  /*17e60*/  LDL.LU R14, [R1+0xd8] ;  /* 0x0000d800010e7983 */ /* 0x002ee40000300800 */
[----:B------:R-:W3:Y:S02]  /*17e70*/  LDL.LU R15, [R1+0xdc] ;  /* 0x0000dc00010f7983 */ /* 0x000ee40000300800 */
[----:B---3--:R-:W-:Y:S01]  /*17e80*/  STL.64 [R1+0xfd0], R14 ;  /* 0x000fd00e01007387 */ /* 0x008fe20000100a00 */
[----:B--2---:R0:W-:Y:S03]  /*17e90*/  STL.64 [R1+0xfc8], R12 ;  /* 0x000fc80c01007387 */ /* 0x0041e60000100a00 */
        /* <DEDUP_REMOVED lines=8> */
[----:B------:R-:W2:Y:S02]  /*17f20*/  LDL.LU R14, [R1+0x118] ;  /* 0x00011800010e7983 */ /* 0x000ea40000300800 */
[----:B------:R-:W2:Y:S01]  /*17f30*/  LDL.LU R15, [R1+0x11c] ;  /* 0x00011c00010f7983 */ /* 0x000ea20000300800 */
[----:B------:R-:W-:Y:S01]  /*17f40*/  STL.64 [R1+0xed8], R18 ;  /* 0x000ed81201007387 */ /* 0x000fe20000100a00 */
[----:B------:R0:W-:Y:S02]  /*17f50*/  STL.64 [R1+0xed0], R16 ;  /* 0x000ed01001007387 */ /* 0x0001e40000100a00 */
[----:B0-----:R-:W-:-:S02]  /*17f60*/  IMAD.MOV.U32 R16, RZ, RZ, R4 ;  /* 0x000000ffff107224 */ /* 0x001fc400078e0004 */
[----:B------:R-:W2:Y:S01]  /*17f70*/  LDL.LU R4, [R1+0xff4] ;  /* 0x000ff40001047983 */ /* 0x000ea20000300800 */
[----:B------:R-:W-:Y:S02]  /*17f80*/  IMAD.MOV.U32 R17, RZ, RZ, R29 ;  /* 0x000000ffff117224 */ /* 0x000fe400078e001d */
[----:B------:R-:W3:Y:S03]  /*17f90*/  LDL.LU R29, [R1+0xff0] ;  /* 0x000ff000011d7983 */ /* 0x000ee60000300800 */
[----:B------:R0:W-:Y:S04]  /*17fa0*/  STL.64 [R1+0xf98], R16 ;  /* 0x000f981001007387 */ /* 0x0001e80000100a00 */
[----:B0-----:R-:W4:Y:S01]  /*17fb0*/  LDL.LU R16, [R1+0x1a0] ;  /* 0x0001a00001107983 */ /* 0x001f220000300800 */
[----:B------:R-:W4:Y:S02]  /*17fc0*/  LDL.LU R17, [R1+0x1a4] ;  /* 0x0001a40001117983 */ /* 0x000f240000300800 */
[----:B------:R-:W3:Y:S02]  /*17fd0*/  LDL.LU R18, [R1+0x1a8] ;  /* 0x0001a80001127983 */ /* 0x000ee40000300800 */
[----:B------:R-:W3:Y:S02]  /*17fe0*/  LDL.LU R19, [R1+0x1ac] ;  /* 0x0001ac0001137983 */ /* 0x000ee40000300800 */
[----:B------:R-:W-:-:S02]  /*17ff0*/  IMAD.MOV.U32 R11, RZ, RZ, R20 ;  /* 0x000000ffff0b7224 */ /* 0x000fc400078e0014 */
[----:B------:R-:W-:Y:S01]  /*18000*/  IMAD.MOV.U32 R10, RZ, RZ, R21 ;  /* 0x000000ffff0a7224 */ /* 0x000fe200078e0015 */
[C---:B--2---:R-:W-:Y:S01]  /*18010*/  HMMA.16816.F32 R24, R4.reuse, R26, R12 ;  /* 0x0000001a0418723c */ /* 0x044fe2000000180c */
[----:B---3--:R-:W-:Y:S01]  /*18020*/  STL.64 [R1+0xfb8], R18 ;  /* 0x000fb81201007387 */ /* 0x008fe20000100a00 */
[----:B----4-:R0:W-:Y:S03]  /*18030*/  STL.64 [R1+0xfb0], R16 ;  /* 0x000fb01001007387 */ /* 0x0101e60000100a00 */
[----:B0-----:R-:W2:Y:S01]  /*18040*/  LDL.LU R16, [R1+0xc0] ;  /* 0x0000c00001107983 */ /* 0x001ea20000300800 */
[----:B------:R-:W2:Y:S02]  /*18050*/  LDL.LU R17, [R1+0xc4] ;  /* 0x0000c40001117983 */ /* 0x000ea40000300800 */
[----:B------:R-:W2:Y:S02]  /*18060*/  LDL.LU R18, [R1+0xc8] ;  /* 0x0000c80001127983 */ /* 0x000ea40000300800 */
[----:B------:R-:W2:Y:S01]  /*18070*/  LDL.LU R19, [R1+0xcc] ;  /* 0x0000cc0001137983 */ /* 0x000ea20000300800 */
[----:B------:R-:W3:Y:S01]  /*18080*/  LDL.LU R20, [R1+0x190] ;  /* 0x0001900001147983 */ /* 0x000ee20000300800 */
[----:B------:R-:W3:Y:S02]  /*18090*/  LDL.LU R21, [R1+0x194] ;  /* 0x0001940001157983 */ /* 0x000ee40000300800 */
[----:B------:R-:W3:Y:S02]  /*180a0*/  LDL.LU R22, [R1+0x198] ;  /* 0x0001980001167983 */ /* 0x000ee40000300800 */
[----:B------:R-:W3:Y:S01]  /*180b0*/  LDL.LU R23, [R1+0x19c] ;  /* 0x00019c0001177983 */ /* 0x000ee20000300800 */
[----:B------:R-:W4:Y:S01]  /*180c0*/  LDL.LU.64 R14, [R1+0xfe8] ;  /* 0x000fe800010e7983 */ /* 0x000f220000300a00 */
[----:B------:R-:W4:Y:S05]  /*180d0*/  LDL.LU.64 R12, [R1+0xfe0] ;  /* 0x000fe000010c7983 */ /* 0x000f2a0000300a00 */
[----:B------:R-:W-:Y:S02]  /*180e0*/  STL.64 [R1+0x120], R24 ;  /* 0x0001201801007387 */ /* 0x000fe40000100a00 */
[----:B------:R0:W-:Y:S02]  /*180f0*/  STL.64 [R1+0x128], R26 ;  /* 0x0001281a01007387 */ /* 0x0001e40000100a00 */
[----:B0-----:R-:W4:Y:S02]  /*18100*/  LDL.LU.64 R26, [R1+0xfd8] ;  /* 0x000fd800011a7983 */ /* 0x001f240000300a00 */
[C---:B----4-:R-:W-:Y:S02]  /*18110*/  HMMA.16816.F32 R24, R4.reuse, R26, R12 ;  /* 0x0000001a0418723c */ /* 0x050fe4000000180c */
[----:B------:R-:W4:Y:S01]  /*18120*/  LDL.LU.64 R14, [R1+0xfd0] ;  /* 0x000fd000010e7983 */ /* 0x000f220000300a00 */
[----:B------:R-:W4:Y:S11]  /*18130*/  LDL.LU.64 R12, [R1+0xfc8] ;  /* 0x000fc800010c7983 */ /* 0x000f360000300a00 */
[----:B------:R-:W-:Y:S09]  /*18140*/  @!UPT UIADD3 URZ, URZ, URZ, URZ ;  /* 0x0000003f3f3ff290 */ /* 0x000ff2000fffe03f */
[----:B------:R0:W-:Y:S01]  /*18150*/  STL.64 [R1+0x110], R24 ;  /* 0x0001101801007387 */ /* 0x0001e20000100a00 */
[----:B------:R1:W-:Y:S03]  /*18160*/  STL.64 [R1+0x118], R26 ;  /* 0x0001181a01007387 */ /* 0x0003e60000100a00 */
[----:B0-----:R-:W2:Y:S01]  /*18170*/  LDL.LU R24, [R1+0x180] ;  /* 0x0001800001187983 */ /* 0x001ea20000300800 */
[----:B------:R-:W2:Y:S02]  /*18180*/  LDL.LU R25, [R1+0x184] ;  /* 0x0001840001197983 */ /* 0x000ea40000300800 */
[----:B-1----:R-:W2:Y:S02]  /*18190*/  LDL.LU R26, [R1+0x188] ;  /* 0x00018800011a7983 */ /* 0x002ea40000300800 */
[----:B------:R-:W-:Y:S01]  /*181a0*/  IMAD.MOV.U32 R27, RZ, RZ, R29 ;  /* 0x000000ffff1b7224 */ /* 0x000fe200078e001d */
[C---:B----4-:R-:W-:Y:S04]  /*181b0*/  HMMA.16816.F32 R8, R4.reuse, R10, R12 ;  /* 0x0000000a0408723c */ /* 0x050fe8000000180c */
[----:B--2---:R-:W-:Y:S01]  /*181c0*/  STL.64 [R1+0xf90], R26 ;  /* 0x000f901a01007387 */ /* 0x004fe20000100a00 */
[----:B------:R0:W-:Y:S03]  /*181d0*/  STL.64 [R1+0xf88], R24 ;  /* 0x000f881801007387 */ /* 0x0001e60000100a00 */
[----:B0-----:R-:W3:Y:S01]  /*181e0*/  LDL.64 R24, [R1+0x60] ;  /* 0x0000600001187983 */ /* 0x001ee20000100a00 */
[----:B------:R-:W2:Y:S11]  /*181f0*/  LDL.LU.64 R14, [R1+0xfc0] ;  /* 0x000fc000010e7983 */ /* 0x000eb60000300a00 */
[----:B------:R-:W-:Y:S03]  /*18200*/  @!UPT UIADD3 URZ, URZ, URZ, URZ ;  /* 0x0000003f3f3ff290 */ /* 0x000fe6000fffe03f */
[----:B------:R-:W-:Y:S02]  /*18210*/  STL.64 [R1+0x100], R8 ;  /* 0x0001000801007387 */ /* 0x000fe40000100a00 */
[----:B------:R-:W-:Y:S02]  /*18220*/  STL.64 [R1+0x108], R10 ;  /* 0x0001080a01007387 */ /* 0x000fe40000100a00 */
[----:B------:R-:W0:Y:S04]  /*18230*/  LDSM.16.MT88.4 R8, [R28+0x5000] ;  /* 0x005000001c08783b */ /* 0x000e280000004200 */
[----:B0-----:R-:W-:Y:S01]  /*18240*/  STL.64 [R1], R8 ;  /* 0x0000000801007387 */ /* 0x001fe20000100a00 */
[----:B------:R-:W-:Y:S02]  /*18250*/  STL.64 [R1+0x8], R10 ;  /* 0x0000080a01007387 */ /* 0x000fe40000100a00 */
[----:B------:R-:W0:Y:S02]  /*18260*/  LDSM.16.MT88.4 R8, [R28+0x5080] ;  /* 0x005080001c08783b */ /* 0x000e240000004200 */
[----:B0-----:R-:W-:Y:S02]  /*18270*/  STL.64 [R1+0xe28], R10 ;  /* 0x000e280a01007387 */ /* 0x001fe40000100a00 */
[----:B------:R0:W-:Y:S01]  /*18280*/  STL.64 [R1+0xe20], R8 ;  /* 0x000e200801007387 */ /* 0x0001e20000100a00 */
[----:B--2---:R-:W-:Y:S01]  /*18290*/  HMMA.16816.F32 R4, R4, R14, R16 ;  /* 0x0000000e0404723c */ /* 0x004fe20000001810 */
[----:B------:R-:W2:Y:S01]  /*182a0*/  LDL.LU.64 R18, [R1+0xfb8] ;  /* 0x000fb80001127983 */ /* 0x000ea20000300a00 */
[----:B------:R-:W2:Y:S02]  /*182b0*/  LDL.LU.64 R16, [R1+0xfb0] ;  /* 0x000fb00001107983 */ /* 0x000ea40000300a00 */
[----:B------:R-:W2:Y:S02]  /*182c0*/  LDL.LU.64 R14, [R1+0xfa8] ;  /* 0x000fa800010e7983 */ /* 0x000ea40000300a00 */
[----:B------:R-:W2:Y:S02]  /*182d0*/  LDL.LU.64 R12, [R1+0xfa0] ;  /* 0x000fa000010c7983 */ /* 0x000ea40000300a00 */
[----:B0-----:R-:W-:-:S02]  /*182e0*/  IMAD.MOV.U32 R8, RZ, RZ, R3 ;  /* 0x000000ffff087224 */ /* 0x001fc400078e0003 */
[----:B------:R-:W-:Y:S11]  /*182f0*/  IMAD.MOV.U32 R9, RZ, RZ, R0 ;  /* 0x000000ffff097224 */ /* 0x000ff600078e0000 */
[----:B------:R-:W-:Y:S02]  /*18300*/  @!UPT UIADD3 URZ, URZ, URZ, URZ ;  /* 0x0000003f3f3ff290 */ /* 0x000fe4000fffe03f */
[----:B------:R-:W-:Y:S01]  /*18310*/  STL.64 [R1+0xa0], R4 ;  /* 0x0000a00401007387 */ /* 0x000fe20000100a00 */
[----:B------:R-:W-:Y:S02]  /*18320*/  STL.64 [R1+0xa8], R6 ;  /* 0x0000a80601007387 */ /* 0x000fe40000100a00 */
[----:B------:R-:W0:Y:S04]  /*18330*/  LDSM.16.MT88.4 R4, [R2+0x5000] ;  /* 0x005000000204783b */ /* 0x000e280000004200 */
[----:B------:R-:W-:Y:S01]  /*18340*/  STL [R1+0xef0], R2 ;  /* 0x000ef00201007387 */ /* 0x000fe20000100800 */
[----:B0-----:R-:W-:Y:S01]  /*18350*/  STL.64 [R1+0xdd8], R6 ;  /* 0x000dd80601007387 */ /* 0x001fe20000100a00 */
[----:B------:R0:W-:Y:S03]  /*18360*/  STL.64 [R1+0xdd0], R4 ;  /* 0x000dd00401007387 */ /* 0x0001e60000100a00 */
[----:B0-----:R-:W4:Y:S01]  /*18370*/  LDL.LU.64 R4, [R1+0x70] ;  /* 0x0000700001047983 */ /* 0x001f220000300a00 */
[----:B------:R-:W4:Y:S01]  /*18380*/  LDL.LU.64 R6, [R1+0x78] ;  /* 0x0000780001067983 */ /* 0x000f220000300a00 */
[C---:B--2---:R-:W-:Y:S02]  /*18390*/  HMMA.16816.F32 R8, R12.reuse, R8, R16 ;  /* 0x000000080c08723c */ /* 0x044fe40000001810 */
[----:B------:R-:W2:Y:S06]  /*183a0*/  LDL.LU.64 R16, [R1+0xf98] ;  /* 0x000f980001107983 */ /* 0x000eac0000300a00 */
[----:B---3--:R-:W-:Y:S11]  /*183b0*/  HMMA.16816.F32 R20, R12, R24, R20 ;  /* 0x000000180c14723c */ /* 0x008ff60000001814 */
[----:B------:R-:W-:Y:S05]  /*183c0*/  @!UPT UIADD3 URZ, URZ, URZ, URZ ;  /* 0x0000003f3f3ff290 */ /* 0x000fea000fffe03f */
[----:B------:R-:W-:Y:S02]  /*183d0*/  IMAD.MOV.U32 R0, RZ, RZ, R11 ;  /* 0x000000ffff007224 */ /* 0x000fe400078e000b */
[----:B------:R-:W-:Y:S02]  /*183e0*/  IMAD.MOV.U32 R3, RZ, RZ, R10 ;  /* 0x000000ffff037224 */ /* 0x000fe400078e000a */
[----:B------:R-:W-:Y:S02]  /*183f0*/  IMAD.MOV.U32 R18, RZ, RZ, R9 ;  /* 0x000000ffff127224 */ /* 0x000fe400078e0009 */
[----:B------:R-:W-:Y:S01]  /*18400*/  IMAD.MOV.U32 R19, RZ, RZ, R8 ;  /* 0x000000ffff137224 */ /* 0x000fe200078e0008 */
[----:B------:R-:W-:Y:S01]  /*18410*/  STL [R1+0xf00], R0 ;  /* 0x000f000001007387 */ /* 0x000fe20000100800 */
[----:B------:R-:W-:Y:S02]  /*18420*/  STL [R1+0xefc], R3 ;  /* 0x000efc0301007387 */ /* 0x000fe40000100800 */
[----:B------:R-:W-:Y:S02]  /*18430*/  STL [R1+0xef8], R18 ;  /* 0x000ef81201007387 */ /* 0x000fe40000100800 */
[----:B------:R-:W-:Y:S02]  /*18440*/  STL [R1+0xef4], R19 ;  /* 0x000ef41301007387 */ /* 0x000fe40000100800 */
[----:B------:R-:W-:-:S02]  /*18450*/  IMAD.MOV.U32 R9, RZ, RZ, R24 ;  /* 0x000000ffff097224 */ /* 0x000fc400078e0018 */
[----:B------:R-:W-:Y:S01]  /*18460*/  IMAD.MOV.U32 R8, RZ, RZ, R25 ;  /* 0x000000ffff087224 */ /* 0x000fe200078e0019 */
[----:B------:R-:W2:Y:S01]  /*18470*/  LDL.LU.64 R26, [R1+0xf90] ;  /* 0x000f9000011a7983 */ /* 0x000ea20000300a00 */
[----:B------:R-:W2:Y:S02]  /*18480*/  LDL.LU.64 R24, [R1+0xf88] ;  /* 0x000f880001187983 */ /* 0x000ea40000300a00 */
[----:B------:R-:W-:Y:S02]  /*18490*/  IMAD.MOV.U32 R2, RZ, RZ, R21 ;  /* 0x000000ffff027224 */ /* 0x000fe400078e0015 */
[----:B------:R-:W-:Y:S01]  /*184a0*/  IMAD.MOV.U32 R29, RZ, RZ, R22 ;  /* 0x000000ffff1d7224 */ /* 0x000fe200078e0016 */
[----:B------:R2:W-:Y:S01]  /*184b0*/  STL [R1+0xc0], R20 ;  /* 0x0000c01401007387 */ /* 0x0005e20000100800 */
[----:B------:R-:W-:-:S05]  /*184c0*/  IMAD.MOV.U32 R28, RZ, RZ, R23 ;  /* 0x000000ffff1c7224 */ /* 0x000fca00078e0017 */
[----:B------:R-:W-:Y:S01]  /*184d0*/  STL [R1+0xf0c], R28 ;  /* 0x000f0c1c01007387 */ /* 0x000fe20000100800 */
[----:B------:R-:W-:Y:S02]  /*184e0*/  STL [R1+0xf08], R29 ;  /* 0x000f081d01007387 */ /* 0x000fe40000100800 */
[----:B------:R-:W-:Y:S01]  /*184f0*/  STL [R1+0xf04], R2 ;  /* 0x000f040201007387 */ /* 0x000fe20000100800 */
[----:B--2---:R-:W-:Y:S11]  /*18500*/  HMMA.16816.F32 R20, R12, R16, R24 ;  /* 0x000000100c14723c */ /* 0x004ff60000001818 */
[----:B------:R-:W-:Y:S11]  /*18510*/  @!UPT UIADD3 URZ, URZ, URZ, URZ ;  /* 0x0000003f3f3ff290 */ /* 0x000ff6000fffe03f */
[----:B------:R-:W-:Y:S02]  /*18520*/  @!UPT UIADD3 URZ, URZ, URZ, URZ ;  /* 0x0000003f3f3ff290 */ /* 0x000fe4000fffe03f */
[----:B------:R-:W-:Y:S02]  /*18530*/  IMAD.MOV.U32 R0, RZ, RZ, R20 ;  /* 0x000000ffff007224 */ /* 0x000fe400078e0014 */
[----:B------:R-:W-:Y:S01]  /*18540*/  IMAD.MOV.U32 R3, RZ, RZ, R21 ;  /* 0x000000ffff037224 */ /* 0x000fe200078e0015 */
[----:B------:R-:W2:Y:S01]  /*18550*/  LDL.LU R20, [R1+0xe0] ;  /* 0x0000e00001147983 */ /* 0x000ea20000300800 */
[----:B------:R-:W-:Y:S02]  /*18560*/  IMAD.MOV.U32 R18, RZ, RZ, R22 ;  /* 0x000000ffff127224 */ /* 0x000fe400078e0016 */
[----:B------:R-:W2:Y:S02]  /*18570*/  LDL.LU R21, [R1+0xe4] ;  /* 0x0000e40001157983 */ /* 0x000ea40000300800 */
[----:B------:R-:W-:Y:S01]  /*18580*/  IMAD.MOV.U32 R19, RZ, RZ, R23 ;  /* 0x000000ffff137224 */ /* 0x000fe200078e0017 */
[----:B------:R-:W3:Y:S01]  /*18590*/  LDL.LU R22, [R1+0xe8] ;  /* 0x0000e80001167983 */ /* 0x000ee20000300800 */
[----:B------:R-:W3:Y:S02]  /*185a0*/  LDL.LU R23, [R1+0xec] ;  /* 0x0000ec0001177983 */ /* 0x000ee40000300800 */
[----:B------:R-:W4:Y:S02]  /*185b0*/  LDL.LU R24, [R1+0x170] ;  /* 0x0001700001187983 */ /* 0x000f240000300800 */
[----:B------:R-:W4:Y:S01]  /*185c0*/  LDL.LU R25, [R1+0x174] ;  /* 0x0001740001197983 */ /* 0x000f220000300800 */
[----:B------:R-:W4:Y:S01]  /*185d0*/  LDL.LU R26, [R1+0x178] ;  /* 0x00017800011a7983 */ /* 0x000f220000300800 */
[----:B------:R-:W4:Y:S03]  /*185e0*/  LDL.LU R27, [R1+0x17c] ;  /* 0x00017c00011b7983 */ /* 0x000f260000300800 */
[----:B---3--:R-:W-:Y:S01]  /*185f0*/  STL.64 [R1+0xf50], R22 ;  /* 0x000f501601007387 */ /* 0x008fe20000100a00 */
[----:B--2---:R0:W-:Y:S03]  /*18600*/  STL.64 [R1+0xf48], R20 ;  /* 0x000f481401007387 */ /* 0x0041e60000100a00 */
[----:B0-----:R-:W2:Y:S01]  /*18610*/  LDL.LU R20, [R1+0x20] ;  /* 0x0000200001147983 */ /* 0x001ea20000300800 */
[----:B------:R-:W2:Y:S02]  /*18620*/  LDL.LU R21, [R1+0x24] ;  /* 0x0000240001157983 */ /* 0x000ea40000300800 */
[----:B------:R-:W3:Y:S02]  /*18630*/  LDL.LU R22, [R1+0x28] ;  /* 0x0000280001167983 */ /* 0x000ee40000300800 */
[----:B------:R-:W3:Y:S02]  /*18640*/  LDL.LU R23, [R1+0x2c] ;  /* 0x00002c0001177983 */ /* 0x000ee40000300800 */
[----:B---3--:R-:W-:Y:S01]  /*18650*/  STL.64 [R1+0xf60], R22 ;  /* 0x000f601601007387 */ /* 0x008fe20000100a00 */
[----:B--2---:R0:W-:Y:S02]  /*18660*/  STL.64 [R1+0xf58], R20 ;  /* 0x000f581401007387 */ /* 0x0041e40000100a00 */
[----:B0-----:R-:W-:-:S02]  /*18670*/  IMAD.MOV.U32 R20, RZ, RZ, R9 ;  /* 0x000000ffff147224 */ /* 0x001fc400078e0009 */
[----:B------:R-:W-:-:S05]  /*18680*/  IMAD.MOV.U32 R21, RZ, RZ, R8 ;  /* 0x000000ffff157224 */ /* 0x000fca00078e0008 */
[----:B------:R0:W-:Y:S04]  /*18690*/  STL.64 [R1+0xf70], R20 ;  /* 0x000f701401007387 */ /* 0x0001e80000100a00 */
[----:B0-----:R-:W2:Y:S01]  /*186a0*/  LDL.LU R20, [R1+0x130] ;  /* 0x0001300001147983 */ /* 0x001ea20000300800 */
[----:B------:R-:W2:Y:S02]  /*186b0*/  LDL.LU R21, [R1+0x134] ;  /* 0x0001340001157983 */ /* 0x000ea40000300800 */
[----:B------:R-:W2:Y:S02]  /*186c0*/  LDL.LU R22, [R1+0x138] ;  /* 0x0001380001167983 */ /* 0x000ea40000300800 */
[----:B------:R-:W2:Y:S01]  /*186d0*/  LDL.LU R23, [R1+0x13c] ;  /* 0x00013c0001177983 */ /* 0x000ea20000300800 */
[----:B------:R-:W3:Y:S04]  /*186e0*/  LDL.LU R8, [R1+0x150] ;  /* 0x0001500001087983 */ /* 0x000ee80000300800 */
[----:B---3--:R0:W-:Y:S01]  /*186f0*/  STL [R1+0xf2c], R8 ;  /* 0x000f2c0801007387 */ /* 0x0081e20000100800 */
[----:B------:R-:W3:Y:S01]  /*18700*/  LDL.LU R9, [R1+0x154] ;  /* 0x0001540001097983 */ /* 0x000ee20000300800 */
[----:B----4-:R-:W-:Y:S02]  /*18710*/  HMMA.16816.F32 R12, R12, R4, R24 ;  /* 0x000000040c0c723c */ /* 0x010fe40000001818 */
[----:B---3--:R1:W-:Y:S01]  /*18720*/  STL [R1+0xf30], R9 ;  /* 0x000f300901007387 */ /* 0x0083e20000100800 */
[----:B------:R-:W3:Y:S02]  /*18730*/  LDL.LU R10, [R1+0x158] ;  /* 0x00015800010a7983 */ /* 0x000ee40000300800 */
[----:B------:R-:W3:Y:S11]  /*18740*/  LDL.LU R11, [R1+0x15c] ;  /* 0x00015c00010b7983 */ /* 0x000ef60000300800 */
[----:B------:R-:W-:Y:S08]  /*18750*/  @!UPT UIADD3 URZ, URZ, URZ, URZ ;  /* 0x0000003f3f3ff290 */ /* 0x000ff0000fffe03f */
[----:B------:R-:W-:Y:S01]  /*18760*/  IMAD.MOV.U32 R28, RZ, RZ, R13 ;  /* 0x000000ffff1c7224 */ /* 0x000fe200078e000d */
[----:B---3--:R3:W-:Y:S01]  /*18770*/  STL.64 [R1+0xf68], R10 ;  /* 0x000f680a01007387 */ /* 0x0087e20000100a00 */
[----:B0-----:R-:W4:Y:S02]  /*18780*/  LDL.LU R8, [R1+0x30] ;  /* 0x0000300001087983 */ /* 0x001f240000300800 */
[----:B-1----:R-:W4:Y:S01]  /*18790*/  LDL.LU R9, [R1+0x34] ;  /* 0x0000340001097983 */ /* 0x002f220000300800 */
[----:B---3--:R-:W4:Y:S01]  /*187a0*/  LDL.LU R10, [R1+0x38] ;  /* 0x00003800010a7983 */ /* 0x008f220000300800 */
[----:B------:R-:W4:Y:S02]  /*187b0*/  LDL.LU R11, [R1+0x3c] ;  /* 0x00003c00010b7983 */ /* 0x000f240000300800 */
[----:B------:R-:W-:Y:S02]  /*187c0*/  STL [R1+0xf1c], R19 ;  /* 0x000f1c1301007387 */ /* 0x000fe40000100800 */
[----:B------:R-:W-:Y:S01]  /*187d0*/  STL [R1+0xf18], R18 ;  /* 0x000f181201007387 */ /* 0x000fe20000100800 */
[----:B------:R-:W-:Y:S01]  /*187e0*/  STL [R1+0xf14], R3 ;  /* 0x000f140301007387 */ /* 0x000fe20000100800 */
[----:B------:R-:W-:Y:S02]  /*187f0*/  STL [R1+0xf10], R0 ;  /* 0x000f100001007387 */ /* 0x000fe40000100800 */
[----:B------:R-:W2:Y:S02]  /*18800*/  LDL.LU.64 R26, [R1+0xf80] ;  /* 0x000f8000011a7983 */ /* 0x000ea40000300a00 */
[----:B------:R-:W2:Y:S01]  /*18810*/  LDL.LU.64 R24, [R1+0xf78] ;  /* 0x000f780001187983 */ /* 0x000ea20000300a00 */
[----:B------:R0:W-:Y:S04]  /*18820*/  STL [R1+0x90], R12 ;  /* 0x0000900c01007387 */ /* 0x0001e80000100800 */
[----:B0-----:R-:W2:Y:S01]  /*18830*/  LDL.LU.64 R12, [R1+0x50] ;  /* 0x00005000010c7983 */ /* 0x001ea20000300a00 */
[----:B------:R-:W-:-:S02]  /*18840*/  IMAD.MOV.U32 R2, RZ, RZ, R15 ;  /* 0x000000ffff027224 */ /* 0x000fc400078e000f */
[----:B------:R-:W-:-:S03]  /*18850*/  IMAD.MOV.U32 R29, RZ, RZ, R14 ;  /* 0x000000ffff1d7224 */ /* 0x000fc600078e000e */
[----:B------:R-:W-:Y:S02]  /*18860*/  STL [R1+0xf28], R2 ;  /* 0x000f280201007387 */ /* 0x000fe40000100800 */
[----:B------:R0:W-:Y:S02]  /*18870*/  STL [R1+0xf24], R29 ;  /* 0x000f241d01007387 */ /* 0x0001e40000100800 */
[----:B------:R1:W-:Y:S01]  /*18880*/  STL [R1+0xf20], R28 ;  /* 0x000f201c01007387 */ /* 0x0003e20000100800 */
[C---:B--2---:R-:W-:Y:S11]  /*18890*/  HMMA.16816.F32 R20, R24.reuse, R12, R20 ;  /* 0x0000000c1814723c */ /* 0x044ff60000001814 */
[----:B------:R-:W-:Y:S11]  /*188a0*/  @!UPT UIADD3 URZ, URZ, URZ, URZ ;  /* 0x0000003f3f3ff290 */ /* 0x000ff6000fffe03f */
[----:B------:R-:W-:Y:S02]  /*188b0*/  @!UPT UIADD3 URZ, URZ, URZ, URZ ;  /* 0x0000003f3f3ff290 */ /* 0x000fe4000fffe03f */
[----:B------:R-:W-:Y:S02]  /*188c0*/  IMAD.MOV.U32 R19, RZ, RZ, R20 ;  /* 0x000000ffff137224 */ /* 0x000fe400078e0014 */
[----:B------:R-:W-:Y:S02]  /*188d0*/  IMAD.MOV.U32 R18, RZ, RZ, R21 ;  /* 0x000000ffff127224 */ /* 0x000fe400078e0015 */
[----:B------:R-:W4:Y:S01]  /*188e0*/  LDL.LU.64 R20, [R1+0xf70] ;  /* 0x000f700001147983 */ /* 0x000f220000300a00 */
[----:B------:R-:W-:Y:S02]  /*188f0*/  IMAD.MOV.U32 R3, RZ, RZ, R22 ;  /* 0x000000ffff037224 */ /* 0x000fe400078e0016 */
[----:B------:R-:W-:Y:S02]  /*18900*/  IMAD.MOV.U32 R0, RZ, RZ, R23 ;  /* 0x000000ffff007224 */ /* 0x000fe400078e0017 */
[C---:B----4-:R-:W-:Y:S01]  /*18910*/  HMMA.16816.F32 R20, R24.reuse, R20, R8 ;  /* 0x000000141814723c */ /* 0x050fe20000001808 */
[----:B------:R-:W2:Y:S11]  /*18920*/  LDL.LU.64 R10, [R1+0xf68] ;  /* 0x000f6800010a7983 */ /* 0x000eb60000300a00 */
[----:B------:R-:W-:Y:S11]  /*18930*/  @!UPT UIADD3 URZ, URZ, URZ, URZ ;  /* 0x0000003f3f3ff290 */ /* 0x000ff6000fffe03f */
[----:B------:R3:W-:Y:S01]  /*18940*/  STL [R1+0x30], R20 ;  /* 0x0000301401007387 */ /* 0x0007e20000100800 */
[----:B0-----:R-:W-:Y:S02]  /*18950*/  IMAD.MOV.U32 R29, RZ, RZ, R22 ;  /* 0x000000ffff1d7224 */ /* 0x001fe400078e0016 */
[----:B-1----:R-:W-:Y:S02]  /*18960*/  IMAD.MOV.U32 R28, RZ, RZ, R23 ;  /* 0x000000ffff1c7224 */ /* 0x002fe400078e0017 */
[----:B------:R-:W-:Y:S01]  /*18970*/  IMAD.MOV.U32 R2, RZ, RZ, R21 ;  /* 0x000000ffff027224 */ /* 0x000fe200078e0015 */
[----:B------:R-:W4:Y:S04]  /*18980*/  LDL.LU.64 R22, [R1+0xf60] ;  /* 0x000f600001167983 */ /* 0x000f280000300a00 */
[----:B---3--:R-:W4:Y:S02]  /*18990*/  LDL.LU.64 R20, [R1+0xf58] ;  /* 0x000f580001147983 */ /* 0x008f240000300a00 */
[C---:B----4-:R-:W-:Y:S11]  /*189a0*/  HMMA.16816.F32 R20, R24.reuse, R16, R20 ;  /* 0x000000101814723c */ /* 0x050ff60000001814 */
[----:B------:R-:W-:Y:S11]  /*189b0*/  @!UPT UIADD3 URZ, URZ, URZ, URZ ;  /* 0x0000003f3f3ff290 */ /* 0x000ff6000fffe03f */
[----:B------:R-:W-:Y:S02]  /*189c0*/  @!UPT UIADD3 URZ, URZ, URZ, URZ ;  /* 0x0000003f3f3ff290 */ /* 0x000fe4000fffe03f */
[----:B------:R-:W-:Y:S02]  /*189d0*/  IMAD.MOV.U32 R15, RZ, RZ, R22 ;  /* 0x000000ffff0f7224 */ /* 0x000fe400078e0016 */
[----:B------:R-:W-:Y:S02]  /*189e0*/  IMAD.MOV.U32 R14, RZ, RZ, R23 ;  /* 0x000000ffff0e7224 */ /* 0x000fe400078e0017 */
[----:B------:R-:W-:Y:S02]  /*189f0*/  IMAD.MOV.U32 R9, RZ, RZ, R20 ;  /* 0x000000ffff097224 */ /* 0x000fe400078e0014 */
[----:B------:R-:W-:Y:S01]  /*18a00*/  IMAD.MOV.U32 R8, RZ, RZ, R21 ;  /* 0x000000ffff087224 */ /* 0x000fe200078e0015 */
[----:B------:R-:W3:Y:S01]  /*18a10*/  LDL.LU.64 R22, [R1+0xf50] ;  /* 0x000f500001167983 */ /* 0x000ee20000300a00 */
[----:B------:R-:W3:Y:S02]  /*18a20*/  LDL.LU.64 R20, [R1+0xf48] ;  /* 0x000f480001147983 */ /* 0x000ee40000300a00 */
[----:B---3--:R-:W-:Y:S01]  /*18a30*/  HMMA.16816.F32 R24, R24, R4, R20 ;  /* 0x000000041818723c */ /* 0x008fe20000001814 */
[----:B------:R-:W3:Y:S01]  /*18a40*/  LDL.LU.64 R22, [R1+0xf40] ;  /* 0x000f400001167983 */ /* 0x000ee20000300a00 */
[----:B------:R-:W3:Y:S02]  /*18a50*/  LDL.LU.64 R20, [R1+0xf38] ;  /* 0x000f380001147983 */ /* 0x000ee40000300a00 */
[----:B------:R-:W-:Y:S02]  /*18a60*/  STL.64 [R1+0xee8], R6 ;  /* 0x000ee80601007387 */ /* 0x000fe40000100a00 */
[----:B------:R0:W-:Y:S02]  /*18a70*/  STL.64 [R1+0xee0], R4 ;  /* 0x000ee00401007387 */ /* 0x0001e40000100a00 */
[----:B0-----:R-:W3:Y:S01]  /*18a80*/  LDL.LU R4, [R1+0xf0] ;  /* 0x0000f00001047983 */ /* 0x001ee20000300800 */
[----:B------:R-:W3:Y:S02]  /*18a90*/  LDL.LU R5, [R1+0xf4] ;  /* 0x0000f40001057983 */ /* 0x000ee40000300800 */
[----:B------:R-:W3:Y:S02]  /*18aa0*/  LDL.LU R6, [R1+0xf8] ;  /* 0x0000f80001067983 */ /* 0x000ee40000300800 */
[----:B------:R-:W3:Y:S10]  /*18ab0*/  LDL.LU R7, [R1+0xfc] ;  /* 0x0000fc0001077983 */ /* 0x000ef40000300800 */
[----:B------:R0:W-:Y:S01]  /*18ac0*/  STL.64 [R1+0xde8], R26 ;  /* 0x000de81a01007387 */ /* 0x0001e20000100a00 */
[----:B------:R1:W-:Y:S02]  /*18ad0*/  STL.64 [R1+0xde0], R24 ;  /* 0x000de01801007387 */ /* 0x0003e40000100a00 */
[----:B0-----:R-:W-:-:S02]  /*18ae0*/  IMAD.MOV.U32 R26, RZ, RZ, R15 ;  /* 0x000000ffff1a7224 */ /* 0x001fc400078e000f */
[----:B------:R-:W-:Y:S02]  /*18af0*/  IMAD.MOV.U32 R27, RZ, RZ, R14 ;  /* 0x000000ffff1b7224 */ /* 0x000fe400078e000e */
[----:B-1----:R-:W-:Y:S02]  /*18b00*/  IMAD.MOV.U32 R24, RZ, RZ, R9 ;  /* 0x000000ffff187224 */ /* 0x002fe400078e0009 */
[----:B------:R-:W-:Y:S01]  /*18b10*/  IMAD.MOV.U32 R25, RZ, RZ, R8 ;  /* 0x000000ffff197224 */ /* 0x000fe200078e0008 */
[----:B------:R-:W2:Y:S01]  /*18b20*/  LDL.LU R9, [R1+0xf30] ;  /* 0x000f300001097983 */ /* 0x000ea20000300800 */
[----:B------:R-:W2:Y:S02]  /*18b30*/  LDL.LU R8, [R1+0xf2c] ;  /* 0x000f2c0001087983 */ /* 0x000ea40000300800 */
[----:B------:R-:W-:Y:S01]  /*18b40*/  STL.64 [R1+0xdf8], R26 ;  /* 0x000df81a01007387 */ /* 0x000fe20000100a00 */
[----:B------:R0:W-:Y:S04]  /*18b50*/  STL.64 [R1+0xdf0], R24 ;  /* 0x000df01801007387 */ /* 0x0001e80000100a00 */
[----:B0-----:R-:W2:Y:S01]  /*18b60*/  LDL.LU.64 R24, [R1+0x60] ;  /* 0x0000600001187983 */ /* 0x001ea20000300a00 */
[----:B------:R-:W4:Y:S01]  /*18b70*/  LDL.LU.64 R26, [R1+0x68] ;  /* 0x00006800011a7983 */ /* 0x000f220000300a00 */
[C---:B---3--:R-:W-:Y:S11]  /*18b80*/  HMMA.16816.F32 R4, R20.reuse, R12, R4 ;  /* 0x0000000c1404723c */ /* 0x048ff60000001804 */
[----:B------:R-:W-:Y:S11]  /*18b90*/  @!UPT UIADD3 URZ, URZ, URZ, URZ ;  /* 0x0000003f3f3ff290 */ /* 0x000ff6000fffe03f */
[----:B------:R-:W-:Y:S01]  /*18ba0*/  @!UPT UIADD3 URZ, URZ, URZ, URZ ;  /* 0x0000003f3f3ff290 */ /* 0x000fe2000fffe03f */
[----:B------:R0:W-:Y:S01]  /*18bb0*/  STL.64 [R1+0x10], R4 ;  /* 0x0000100401007387 */ /* 0x0001e20000100a00 */
[----:B------:R-:W-:Y:S02]  /*18bc0*/  STL.64 [R1+0x18], R6 ;  /* 0x0000180601007387 */ /* 0x000fe40000100a00 */
[----:B0-----:R-:W-:Y:S02]  /*18bd0*/  IMAD.MOV.U32 R5, RZ, RZ, R12 ;  /* 0x000000ffff057224 */ /* 0x001fe400078e000c */
[----:B------:R-:W-:Y:S01]  /*18be0*/  IMAD.MOV.U32 R4, RZ, RZ, R13 ;  /* 0x000000ffff047224 */ /* 0x000fe200078e000d */
[----:B----4-:R-:W-:Y:S01]  /*18bf0*/  STL.64 [R1+0xea8], R26 ;  /* 0x000ea81a01007387 */ /* 0x010fe20000100a00 */
[----:B--2---:R-:W-:Y:S01]  /*18c00*/  HMMA.16816.F32 R12, R20, R24, R8 ;  /* 0x00000018140c723c */ /* 0x004fe20000001808 */
[----:B------:R-:W-:Y:S02]  /*18c10*/  STL.64 [R1+0xea0], R24 ;  /* 0x000ea01801007387 */ /* 0x000fe40000100a00 */
[----:B------:R-:W2:Y:S01]  /*18c20*/  LDL.LU R8, [R1] ;  /* 0x0000000001087983 */ /* 0x000ea20000300800 */
[----:B------:R-:W2:Y:S01]  /*18c30*/  LDL.LU R9, [R1+0x4] ;  /* 0x0000040001097983 */ /* 0x000ea20000300800 */
[----:B------:R-:W3:Y:S02]  /*18c40*/  LDL.LU R10, [R1+0x8] ;  /* 0x00000800010a7983 */ /* 0x000ee40000300800 */
[----:B------:R-:W3:Y:S02]  /*18c50*/  LDL.LU R11, [R1+0xc] ;  /* 0x00000c00010b7983 */ /* 0x000ee40000300800 */
[----:B---3--:R-:W-:Y:S01]  /*18c60*/  STL.64 [R1+0xe78], R10 ;  /* 0x000e780a01007387 */ /* 0x008fe20000100a00 */
[----:B--2---:R-:W-:Y:S11]  /*18c70*/  STL.64 [R1+0xe70], R8 ;  /* 0x000e700801007387 */ /* 0x004ff60000100a00 */
[----:B------:R-:W-:Y:S02]  /*18c80*/  @!UPT UIADD3 URZ, URZ, URZ, URZ ;  /* 0x0000003f3f3ff290 */ /* 0x000fe4000fffe03f */
[----:B------:R-:W-:Y:S02]  /*18c90*/  STL.64 [R1+0xe08], R14 ;  /* 0x000e080e01007387 */ /* 0x000fe40000100a00 */
[----:B------:R0:W-:Y:S02]  /*18ca0*/  STL.64 [R1+0xe00], R12 ;  /* 0x000e000c01007387 */ /* 0x0001e40000100a00 */
[----:B0-----:R-:W2:Y:S01]  /*18cb0*/  LDL.LU R12, [R1+0x30] ;  /* 0x00003000010c7983 */ /* 0x001ea20000300800 */
[----:B------:R-:W-:Y:S02]  /*18cc0*/  IMAD.MOV.U32 R13, RZ, RZ, R2 ;  /* 0x000000ffff0d7224 */ /* 0x000fe400078e0002 */
[----:B------:R-:W3:Y:S02]  /*18cd0*/  LDL.LU R2, [R1+0xf28] ;  /* 0x000f280001027983 */ /* 0x000ee40000300800 */
[----:B------:R-:W-:Y:S02]  /*18ce0*/  IMAD.MOV.U32 R14, RZ, RZ, R29 ;  /* 0x000000ffff0e7224 */ /* 0x000fe400078e001d */
[----:B------:R-:W-:Y:S01]  /*18cf0*/  IMAD.MOV.U32 R15, RZ, RZ, R28 ;  /* 0x000000ffff0f7224 */ /* 0x000fe200078e001c */
[----:B------:R-:W4:Y:S01]  /*18d00*/  LDL.LU R29, [R1+0xf24] ;  /* 0x000f2400011d7983 */ /* 0x000f220000300800 */
[----:B------:R-:W3:Y:S03]  /*18d10*/  LDL.LU R28, [R1+0xf20] ;  /* 0x000f2000011c7983 */ /* 0x000ee60000300800 */
[----:B------:R0:W-:Y:S02]  /*18d20*/  STL.64 [R1+0xe18], R14 ;  /* 0x000e180e01007387 */ /* 0x0001e40000100a00 */
[----:B0-----:R-:W-:-:S02]  /*18d30*/  IMAD.MOV.U32 R14, RZ, RZ, R3 ;  /* 0x000000ffff0e7224 */ /* 0x001fc400078e0003 */
[----:B------:R-:W-:Y:S01]  /*18d40*/  IMAD.MOV.U32 R15, RZ, RZ, R0 ;  /* 0x000000ffff0f7224 */ /* 0x000fe200078e0000 */
[----:B--2---:R0:W-:Y:S02]  /*18d50*/  STL.64 [R1+0xe10], R12 ;  /* 0x000e100c01007387 */ /* 0x0041e40000100a00 */
[----:B0-----:R-:W-:Y:S02]  /*18d60*/  IMAD.MOV.U32 R12, RZ, RZ, R19 ;  /* 0x000000ffff0c7224 */ /* 0x001fe400078e0013 */
[----:B------:R-:W-:Y:S01]  /*18d70*/  IMAD.MOV.U32 R13, RZ, RZ, R18 ;  /* 0x000000ffff0d7224 */ /* 0x000fe200078e0012 */
[----:B------:R-:W2:Y:S01]  /*18d80*/  LDL.LU R19, [R1+0xf1c] ;  /* 0x000f1c0001137983 */ /* 0x000ea20000300800 */
[----:B------:R-:W2:Y:S02]  /*18d90*/  LDL.LU R18, [R1+0xf18] ;  /* 0x000f180001127983 */ /* 0x000ea40000300800 */
[----:B------:R-:W2:Y:S02]  /*18da0*/  LDL.LU R3, [R1+0xf14] ;  /* 0x000f140001037983 */ /* 0x000ea40000300800 */
[----:B------:R-:W2:Y:S01]  /*18db0*/  LDL.LU R0, [R1+0xf10] ;  /* 0x000f100001007983 */ /* 0x000ea20000300800 */
[----:B------:R4:W-:Y:S01]  /*18dc0*/  STL.64 [R1+0xe38], R14 ;  /* 0x000e380e01007387 */ /* 0x0009e20000100a00 */
[----:B------:R0:W-:Y:S02]  /*18dd0*/  STL.64 [R1+0xe30], R12 ;  /* 0x000e300c01007387 */ /* 0x0001e40000100a00 */
[----:B----4-:R-:W-:Y:S01]  /*18de0*/  IMAD.MOV.U32 R14, RZ, RZ, R29 ;  /* 0x000000ffff0e7224 */ /* 0x010fe200078e001d */
[----:B0-----:R-:W4:Y:S01]  /*18df0*/  LDL.LU R12, [R1+0x90] ;  /* 0x00009000010c7983 */ /* 0x001f220000300800 */
[----:B---3--:R-:W-:-:S02]  /*18e00*/  IMAD.MOV.U32 R13, RZ, RZ, R28 ;  /* 0x000000ffff0d7224 */ /* 0x008fc400078e001c */
[----:B------:R-:W3:Y:S02]  /*18e10*/  LDL.LU R28, [R1+0xf0c] ;  /* 0x000f0c00011c7983 */ /* 0x000ee40000300800 */
[----:B------:R-:W2:Y:S02]  /*18e20*/  LDL.LU R29, [R1+0xf08] ;  /* 0x000f0800011d7983 */ /* 0x000ea40000300800 */
[----:B------:R-:W-:Y:S02]  /*18e30*/  IMAD.MOV.U32 R15, RZ, RZ, R2 ;  /* 0x000000ffff0f7224 */ /* 0x000fe400078e0002 */
[----:B------:R-:W2:Y:S01]  /*18e40*/  LDL.LU R2, [R1+0xf04] ;  /* 0x000f040001027983 */ /* 0x000ea20000300800 */
[----:B------:R-:W2:Y:S02]  /*18e50*/  LDL.LU R8, [R1+0xa0] ;  /* 0x0000a00001087983 */ /* 0x000ea40000300800 */
[----:B------:R-:W2:Y:S02]  /*18e60*/  LDL.LU R9, [R1+0xa4] ;  /* 0x0000a40001097983 */ /* 0x000ea40000300800 */
[----:B------:R-:W2:Y:S01]  /*18e70*/  LDL.LU R10, [R1+0xa8] ;  /* 0x0000a800010a7983 */ /* 0x000ea20000300800 */
[----:B------:R-:W2:Y:S04]  /*18e80*/  LDL.LU R11, [R1+0xac] ;  /* 0x0000ac00010b7983 */ /* 0x000ea80000300800 */
[----:B--2---:R-:W-:Y:S01]  /*18e90*/  STL.64 [R1+0xe88], R10 ;  /* 0x000e880a01007387 */ /* 0x004fe20000100a00 */
[----:B------:R0:W-:Y:S03]  /*18ea0*/  STL.64 [R1+0xe80], R8 ;  /* 0x000e800801007387 */ /* 0x0001e60000100a00 */
[----:B0-----:R-:W2:Y:S01]  /*18eb0*/  LDL.LU R8, [R1+0x100] ;  /* 0x0001000001087983 */ /* 0x001ea20000300800 */
[----:B------:R-:W2:Y:S02]  /*18ec0*/  LDL.LU R9, [R1+0x104] ;  /* 0x0001040001097983 */ /* 0x000ea40000300800 */
[----:B------:R-:W2:Y:S02]  /*18ed0*/  LDL.LU R10, [R1+0x108] ;  /* 0x00010800010a7983 */ /* 0x000ea40000300800 */
[----:B------:R-:W2:Y:S02]  /*18ee0*/  LDL.LU R11, [R1+0x10c] ;  /* 0x00010c00010b7983 */ /* 0x000ea40000300800 */
[----:B------:R-:W-:-:S02]  /*18ef0*/  IMAD.MOV.U32 R25, RZ, RZ, R4 ;  /* 0x000000ffff197224 */ /* 0x000fc400078e0004 */
[----:B------:R-:W-:Y:S01]  /*18f00*/  IMAD.MOV.U32 R24, RZ, RZ, R5 ;  /* 0x000000ffff187224 */ /* 0x000fe200078e0005 */
[----:B------:R-:W3:Y:S01]  /*18f10*/  LDL.LU R4, [R1+0x160] ;  /* 0x0001600001047983 */ /* 0x000ee20000300800 */
[----:B------:R-:W3:Y:S02]  /*18f20*/  LDL.LU R5, [R1+0x164] ;  /* 0x0001640001057983 */ /* 0x000ee40000300800 */
[----:B------:R-:W3:Y:S02]  /*18f30*/  LDL.LU R6, [R1+0x168] ;  /* 0x0001680001067983 */ /* 0x000ee40000300800 */
[----:B------:R-:W3:Y:S01]  /*18f40*/  LDL.LU R7, [R1+0x16c] ;  /* 0x00016c0001077983 */ /* 0x000ee20000300800 */
[----:B--2---:R-:W-:Y:S01]  /*18f50*/  STL.64 [R1+0xe98], R10 ;  /* 0x000e980a01007387 */ /* 0x004fe20000100a00 */
[----:B------:R0:W-:Y:S03]  /*18f60*/  STL.64 [R1+0xe90], R8 ;  /* 0x000e900801007387 */ /* 0x0001e60000100a00 */
[----:B0-----:R-:W2:Y:S01]  /*18f70*/  LDL.LU R8, [R1+0x110] ;  /* 0x0001100001087983 */ /* 0x001ea20000300800 */
[----:B------:R-:W2:Y:S02]  /*18f80*/  LDL.LU R9, [R1+0x114] ;  /* 0x0001140001097983 */ /* 0x000ea40000300800 */
[----:B------:R-:W2:Y:S02]  /*18f90*/  LDL.LU R10, [R1+0x118] ;  /* 0x00011800010a7983 */ /* 0x000ea40000300800 */
[----:B------:R-:W2:Y:S02]  /*18fa0*/  LDL.LU R11, [R1+0x11c] ;  /* 0x00011c00010b7983 */ /* 0x000ea40000300800 */
[----:B--2---:R-:W-:Y:S01]  /*18fb0*/  STL.64 [R1+0xeb8], R10 ;  /* 0x000eb80a01007387 */ /* 0x004fe20000100a00 */
[----:B------:R0:W-:Y:S03]  /*18fc0*/  STL.64 [R1+0xeb0], R8 ;  /* 0x000eb00801007387 */ /* 0x0001e60000100a00 */
[----:B0-----:R-:W2:Y:S01]  /*18fd0*/  LDL.LU R8, [R1+0x120] ;  /* 0x0001200001087983 */ /* 0x001ea20000300800 */
[----:B------:R-:W2:Y:S02]  /*18fe0*/  LDL.LU R9, [R1+0x124] ;  /* 0x0001240001097983 */ /* 0x000ea40000300800 */
[----:B------:R-:W2:Y:S02]  /*18ff0*/  LDL.LU R10, [R1+0x128] ;  /* 0x00012800010a7983 */ /* 0x000ea40000300800 */
[----:B------:R-:W2:Y:S01]  /*19000*/  LDL.LU R11, [R1+0x12c] ;  /* 0x00012c00010b7983 */ /* 0x000ea20000300800 */
[----:B------:R0:W-:Y:S01]  /*19010*/  STL.64 [R1+0xe48], R14 ;  /* 0x000e480e01007387 */ /* 0x0001e20000100a00 */
[----:B----4-:R1:W-:Y:S02]  /*19020*/  STL.64 [R1+0xe40], R12 ;  /* 0x000e400c01007387 */ /* 0x0103e40000100a00 */
[----:B0-----:R-:W-:-:S02]  /*19030*/  IMAD.MOV.U32 R14, RZ, RZ, R18 ;  /* 0x000000ffff0e7224 */ /* 0x001fc400078e0012 */
[----:B-1----:R-:W-:Y:S02]  /*19040*/  IMAD.MOV.U32 R12, RZ, RZ, R0 ;  /* 0x000000ffff0c7224 */ /* 0x002fe400078e0000 */
[----:B------:R-:W-:Y:S01]  /*19050*/  IMAD.MOV.U32 R15, RZ, RZ, R19 ;  /* 0x000000ffff0f7224 */ /* 0x000fe200078e0013 */
[----:B------:R-:W4:Y:S01]  /*19060*/  LDL.LU R0, [R1+0xf00] ;  /* 0x000f000001007983 */ /* 0x000f220000300800 */
[----:B------:R-:W-:Y:S02]  /*19070*/  IMAD.MOV.U32 R13, RZ, RZ, R3 ;  /* 0x000000ffff0d7224 */ /* 0x000fe400078e0003 */
[----:B------:R-:W2:Y:S02]  /*19080*/  LDL.LU R3, [R1+0xefc] ;  /* 0x000efc0001037983 */ /* 0x000ea40000300800 */
[----:B------:R-:W2:Y:S01]  /*19090*/  LDL.LU R18, [R1+0xef8] ;  /* 0x000ef80001127983 */ /* 0x000ea20000300800 */
[----:B------:R-:W2:Y:S01]  /*190a0*/  LDL.LU R19, [R1+0xef4] ;  /* 0x000ef40001137983 */ /* 0x000ea20000300800 */
[----:B------:R-:W-:Y:S02]  /*190b0*/  STL.64 [R1+0xe58], R14 ;  /* 0x000e580e01007387 */ /* 0x000fe40000100a00 */
[----:B------:R0:W-:Y:S02]  /*190c0*/  STL.64 [R1+0xe50], R12 ;  /* 0x000e500c01007387 */ /* 0x0001e40000100a00 */
[----:B0-----:R-:W2:Y:S01]  /*190d0*/  LDL.LU R12, [R1+0xc0] ;  /* 0x0000c000010c7983 */ /* 0x001ea20000300800 */
[----:B------:R-:W-:-:S02]  /*190e0*/  IMAD.MOV.U32 R14, RZ, RZ, R29 ;  /* 0x000000ffff0e7224 */ /* 0x000fc400078e001d */
[----:B---3--:R-:W-:Y:S02]  /*190f0*/  IMAD.MOV.U32 R15, RZ, RZ, R28 ;  /* 0x000000ffff0f7224 */ /* 0x008fe400078e001c */
[----:B------:R-:W-:Y:S02]  /*19100*/  IMAD.MOV.U32 R13, RZ, RZ, R2 ;  /* 0x000000ffff0d7224 */ /* 0x000fe400078e0002 */
[----:B------:R-:W3:Y:S01]  /*19110*/  LDL.LU R2, [R1+0xef0] ;  /* 0x000ef00001027983 */ /* 0x000ee20000300800 */
[----:B------:R-:W-:Y:S03]  /*19120*/  STL.64 [R1+0xe68], R14 ;  /* 0x000e680e01007387 */ /* 0x000fe60000100a00 */
[----:B--2---:R0:W-:Y:S02]  /*19130*/  STL.64 [R1+0xe60], R12 ;  /* 0x000e600c01007387 */ /* 0x0041e40000100a00 */
[----:B0-----:R-:W-:-:S02]  /*19140*/  IMAD.MOV.U32 R12, RZ, RZ, R19 ;  /* 0x000000ffff0c7224 */ /* 0x001fc400078e0013 */
[----:B------:R-:W-:Y:S02]  /*19150*/  IMAD.MOV.U32 R13, RZ, RZ, R18 ;  /* 0x000000ffff0d7224 */ /* 0x000fe400078e0012 */
[C---:B------:R-:W-:Y:S01]  /*19160*/  HMMA.16816.F32 R16, R20.reuse, R16, R4 ;  /* 0x000000101410723c */ /* 0x040fe20000001804 */
[----:B------:R-:W2:Y:S01]  /*19170*/  LDL.LU.64 R6, [R1+0xee8] ;  /* 0x000ee80001067983 */ /* 0x000ea20000300a00 */
[----:B------:R-:W2:Y:S02]  /*19180*/  LDL.LU.64 R4, [R1+0xee0] ;  /* 0x000ee00001047983 */ /* 0x000ea40000300a00 */
[----:B----4-:R-:W-:Y:S11]  /*19190*/  IMAD.MOV.U32 R15, RZ, RZ, R0 ;  /* 0x000000ffff0f7224 */ /* 0x010ff600078e0000 */
[----:B------:R-:W-:Y:S08]  /*191a0*/  @!UPT UIADD3 URZ, URZ, URZ, URZ ;  /* 0x0000003f3f3ff290 */ /* 0x000ff0000fffe03f */
[----:B------:R-:W-:Y:S01]  /*191b0*/  STL [R1+0xe4], R17 ;  /* 0x0000e41101007387 */ /* 0x000fe20000100800 */
[----:B------:R0:W-:Y:S02]  /*191c0*/  STL.64 [R1+0xe8], R18 ;  /* 0x0000e81201007387 */ /* 0x0001e40000100a00 */
[----:B------:R-:W-:Y:S01]  /*191d0*/  IMAD.MOV.U32 R0, RZ, RZ, R16 ;  /* 0x000000ffff007224 */ /* 0x000fe200078e0010 */
[----:B0-----:R-:W2:Y:S01]  /*191e0*/  LDL.LU.64 R18, [R1+0xed8] ;  /* 0x000ed80001127983 */ /* 0x001ea20000300a00 */
[----:B------:R-:W2:Y:S02]  /*191f0*/  LDL.LU.64 R16, [R1+0xed0] ;  /* 0x000ed00001107983 */ /* 0x000ea40000300a00 */
[----:B--2---:R-:W-:Y:S01]  /*19200*/  HMMA.16816.F32 R20, R20, R4, R16 ;  /* 0x000000041414723c */ /* 0x004fe20000001810 */
[----:B------:R-:W2:Y:S01]  /*19210*/  LDL.LU.64 R18, [R1+0xec8] ;  /* 0x000ec80001127983 */ /* 0x000ea20000300a00 */
[----:B------:R-:W2:Y:S11]  /*19220*/  LDL.LU.64 R16, [R1+0xec0] ;  /* 0x000ec00001107983 */ /* 0x000eb60000300a00 */
[----:B------:R-:W-:Y:S10]  /*19230*/  @!UPT UIADD3 URZ, URZ, URZ, URZ ;  /* 0x0000003f3f3ff290 */ /* 0x000ff4000fffe03f */
[----:B------:R-:W-:Y:S01]  /*19240*/  STL.64 [R1+0xda8], R22 ;  /* 0x000da81601007387 */ /* 0x000fe20000100a00 */
[----:B------:R0:W-:Y:S03]  /*19250*/  STL.64 [R1+0xda0], R20 ;  /* 0x000da01401007387 */ /* 0x0001e60000100a00 */
[----:B0-----:R-:W4:Y:S01]  /*19260*/  LDL.LU.64 R20, [R1+0x80] ;  /* 0x0000800001147983 */ /* 0x001f220000300a00 */
[----:B------:R-:W3:Y:S01]  /*19270*/  LDL.LU.64 R22, [R1+0x88] ;  /* 0x0000880001167983 */ /* 0x000ee20000300a00 */
[C---:B--2---:R-:W-:Y:S02]  /*19280*/  HMMA.16816.F32 R24, R16.reuse, R24, R8 ;  /* 0x000000181018723c */ /* 0x044fe40000001808 */
[----:B------:R-:W2:Y:S01]  /*19290*/  LDL.LU.64 R10, [R1+0xeb8] ;  /* 0x000eb800010a7983 */ /* 0x000ea20000300a00 */
[----:B------:R-:W2:Y:S11]  /*192a0*/  LDL.LU.64 R8, [R1+0xeb0] ;  /* 0x000eb00001087983 */ /* 0x000eb60000300a00 */
[----:B------:R-:W-:Y:S09]  /*192b0*/  @!UPT UIADD3 URZ, URZ, URZ, URZ ;  /* 0x0000003f3f3ff290 */ /* 0x000ff2000fffe03f */
[----:B------:R0:W-:Y:S01]  /*192c0*/  STL.64 [R1+0xf0], R24 ;  /* 0x0000f01801007387 */ /* 0x0001e20000100a00 */
[----:B------:R-:W-:Y:S02]  /*192d0*/  IMAD.MOV.U32 R29, RZ, RZ, R26 ;  /* 0x000000ffff1d7224 */ /* 0x000fe400078e001a */
[----:B------:R-:W-:Y:S02]  /*192e0*/  IMAD.MOV.U32 R28, RZ, RZ, R27 ;  /* 0x000000ffff1c7224 */ /* 0x000fe400078e001b */
[----:B------:R-:W2:Y:S04]  /*192f0*/  LDL.LU.64 R26, [R1+0xea8] ;  /* 0x000ea800011a7983 */ /* 0x000ea80000300a00 */
[----:B0-----:R-:W2:Y:S02]  /*19300*/  LDL.LU.64 R24, [R1+0xea0] ;  /* 0x000ea00001187983 */ /* 0x001ea40000300a00 */
[C---:B--2---:R-:W-:Y:S11]  /*19310*/  HMMA.16816.F32 R8, R16.reuse, R24, R8 ;  /* 0x000000181008723c */ /* 0x044ff60000001808 */
[----:B------:R-:W-:Y:S11]  /*19320*/  @!UPT UIADD3 URZ, URZ, URZ, URZ ;  /* 0x0000003f3f3ff290 */ /* 0x000ff6000fffe03f */
[----:B------:R-:W-:Y:S01]  /*19330*/  @!UPT UIADD3 URZ, URZ, URZ, URZ ;  /* 0x0000003f3f3ff290 */ /* 0x000fe2000fffe03f */
[----:B------:R-:W-:Y:S01]  /*19340*/  STL.64 [R1+0x110], R8 ;  /* 0x0001100801007387 */ /* 0x000fe20000100a00 */
[----:B------:R0:W-:Y:S03]  /*19350*/  STL.64 [R1+0x118], R10 ;  /* 0x0001180a01007387 */ /* 0x0001e60000100a00 */
[----:B0-----:R-:W4:Y:S01]  /*19360*/  LDL.LU.64 R10, [R1+0xe98] ;  /* 0x000e9800010a7983 */ /* 0x001f220000300a00 */
[----:B------:R-:W4:Y:S02]  /*19370*/  LDL.LU.64 R8, [R1+0xe90] ;  /* 0x000e900001087983 */ /* 0x000f240000300a00 */
[C---:B----4-:R-:W-:Y:S11]  /*19380*/  HMMA.16816.F32 R8, R16.reuse, R20, R8 ;  /* 0x000000141008723c */ /* 0x050ff60000001808 */
[----:B------:R-:W-:Y:S11]  /*19390*/  @!UPT UIADD3 URZ, URZ, URZ, URZ ;  /* 0x0000003f3f3ff290 */ /* 0x000ff6000fffe03f */
[----:B------:R-:W-:Y:S01]  /*193a0*/  @!UPT UIADD3 URZ, URZ, URZ, URZ ;  /* 0x0000003f3f3ff290 */ /* 0x000fe2000fffe03f */
[----:B------:R-:W-:Y:S01]  /*193b0*/  STL.64 [R1+0x120], R8 ;  /* 0x0001200801007387 */ /* 0x000fe20000100a00 */
[----:B------:R0:W-:Y:S03]  /*193c0*/  STL.64 [R1+0x128], R10 ;  /* 0x0001280a01007387 */ /* 0x0001e60000100a00 */
[----:B0-----:R-:W2:Y:S01]  /*193d0*/  LDL.LU.64 R10, [R1+0xe88] ;  /* 0x000e8800010a7983 */ /* 0x001ea20000300a00 */
[----:B------:R-:W2:Y:S02]  /*193e0*/  LDL.LU.64 R8, [R1+0xe80] ;  /* 0x000e800001087983 */ /* 0x000ea40000300a00 */
[----:B------:R-:W4:Y:S01]  /*193f0*/  LDL R21, [R1+0x1f0] ;  /* 0x0001f00001157983 */ /* 0x000f220000100800 */
[----:B--2---:R-:W-:Y:S01]  /*19400*/  HMMA.16816.F32 R16, R16, R4, R8 ;  /* 0x000000041010723c */ /* 0x004fe20000001808 */
[----:B------:R-:W2:Y:S01]  /*19410*/  LDL.LU.64 R10, [R1+0xe78] ;  /* 0x000e7800010a7983 */ /* 0x000ea20000300a00 */
[----:B------:R-:W2:Y:S11]  /*19420*/  LDL.LU.64 R8, [R1+0xe70] ;  /* 0x000e700001087983 */ /* 0x000eb60000300a00 */
[----:B------:R-:W-:Y:S10]  /*19430*/  @!UPT UIADD3 URZ, URZ, URZ, URZ ;  /* 0x0000003f3f3ff290 */ /* 0x000ff4000fffe03f */
[----:B------:R-:W-:Y:S01]  /*19440*/  STL.64 [R1+0x100], R16 ;  /* 0x0001001001007387 */ /* 0x000fe20000100a00 */
[----:B------:R-:W-:Y:S02]  /*19450*/  STL.64 [R1+0x108], R18 ;  /* 0x0001081201007387 */ /* 0x000fe40000100a00 */
[----:B---3--:R-:W0:Y:S02]  /*19460*/  LDSM.16.MT88.4 R16, [R2+0x5080] ;  /* 0x005080000210783b */ /* 0x008e240000004200 */
[----:B0-----:R-:W-:Y:S02]  /*19470*/  STL [R1+0xd98], R19 ;  /* 0x000d981301007387 */ /* 0x001fe40000100800 */
[----:B------:R0:W-:Y:S02]  /*19480*/  STL [R1+0xdc8], R18 ;  /* 0x000dc81201007387 */ /* 0x0001e40000100800 */
[----:B------:R-:W-:Y:S01]  /*19490*/  STL.64 [R1+0xdc0], R16 ;  /* 0x000dc01001007387 */ /* 0x000fe20000100a00 */
[----:B0-----:R-:W2:Y:S01]  /*194a0*/  LDL.64 R18, [R1+0x58] ;  /* 0x0000580001127983 */ /* 0x001ea20000100a00 */
[----:B------:R-:W-:-:S07]  /*194b0*/  IMAD.MOV.U32 R14, RZ, RZ, R3 ;  /* 0x000000ffff0e7224 */ /* 0x000fce00078e0003 */
[C---:B--2---:R-:W-:Y:S11]  /*194c0*/  HMMA.16816.F32 R12, R8.reuse, R18, R12 ;  /* 0x00000012080c723c */ /* 0x044ff6000000180c */
[----:B------:R-:W-:Y:S11]  /*194d0*/  @!UPT UIADD3 URZ, URZ, URZ, URZ ;  /* 0x0000003f3f3ff290 */ /* 0x000ff6000fffe03f */
[----:B------:R-:W-:Y:S01]  /*194e0*/  @!UPT UIADD3 URZ, URZ, URZ, URZ ;  /* 0x0000003f3f3ff290 */ /* 0x000fe2000fffe03f */
[----:B------:R-:W-:Y:S01]  /*194f0*/  STL.64 [R1+0xd0], R12 ;  /* 0x0000d00c01007387 */ /* 0x000fe20000100a00 */
[----:B------:R0:W-:Y:S03]  /*19500*/  STL.64 [R1+0xd8], R14 ;  /* 0x0000d80e01007387 */ /* 0x0001e60000100a00 */
[----:B0-----:R-:W2:Y:S01]  /*19510*/  LDL.LU.64 R14, [R1+0xe68] ;  /* 0x000e6800010e7983 */ /* 0x001ea20000300a00 */
        /* <DEDUP_REMOVED lines=30> */
[----:B------:R-:W-:Y:S02]  /*19700*/  IMAD.MOV.U32 R17, RZ, RZ, R26 ;  /* 0x000000ffff117224 */ /* 0x000fe400078e001a */
[----:B------:R-:W-:Y:S01]  /*19710*/  IMAD.MOV.U32 R16, RZ, RZ, R27 ;  /* 0x000000ffff107224 */ /* 0x000fe200078e001b */
[C---:B--2---:R-:W-:Y:S11]  /*19720*/  HMMA.16816.F32 R12, R8.reuse, R26, R12 ;  /* 0x0000001a080c723c */ /* 0x044ff6000000180c */
[----:B------:R-:W-:Y:S11]  /*19730*/  @!UPT UIADD3 URZ, URZ, URZ, URZ ;  /* 0x0000003f3f3ff290 */ /* 0x000ff6000fffe03f */
[----:B------:R-:W-:Y:S01]  /*19740*/  @!UPT UIADD3 URZ, URZ, URZ, URZ ;  /* 0x0000003f3f3ff290 */ /* 0x000fe2000fffe03f */
[----:B------:R-:W-:Y:S01]  /*19750*/  STL.64 [R1+0x1a0], R12 ;  /* 0x0001a00c01007387 */ /* 0x000fe20000100a00 */
[----:B------:R0:W-:Y:S03]  /*19760*/  STL.64 [R1+0x1a8], R14 ;  /* 0x0001a80e01007387 */ /* 0x0001e60000100a00 */
[----:B0-----:R-:W2:Y:S01]  /*19770*/  LDL.LU.64 R14, [R1+0xe08] ;  /* 0x000e0800010e7983 */ /* 0x001ea20000300a00 */
[----:B------:R-:W2:Y:S02]  /*19780*/  LDL.LU.64 R12, [R1+0xe00] ;  /* 0x000e0000010c7983 */ /* 0x000ea40000300a00 */
[----:B------:R-:W3:Y:S02]  /*19790*/  LDL.LU.64 R26, [R1+0xdf8] ;  /* 0x000df800011a7983 */ /* 0x000ee40000300a00 */
[----:B------:R-:W3:Y:S02]  /*197a0*/  LDL.LU.64 R24, [R1+0xdf0] ;  /* 0x000df00001187983 */ /* 0x000ee40000300a00 */
[C---:B---3--:R-:W-:Y:S11]  /*197b0*/  HMMA.16816.F32 R24, R8.reuse, R22, R24 ;  /* 0x000000160818723c */ /* 0x048ff60000001818 */
[----:B------:R-:W-:Y:S11]  /*197c0*/  @!UPT UIADD3 URZ, URZ, URZ, URZ ;  /* 0x0000003f3f3ff290 */ /* 0x000ff6000fffe03f */
[----:B------:R-:W-:Y:S01]  /*197d0*/  @!UPT UIADD3 URZ, URZ, URZ, URZ ;  /* 0x0000003f3f3ff290 */ /* 0x000fe2000fffe03f */
[----:B------:R-:W-:Y:S01]  /*197e0*/  STL.64 [R1+0x190], R24 ;  /* 0x0001901801007387 */ /* 0x000fe20000100a00 */
[----:B------:R0:W-:Y:S03]  /*197f0*/  STL.64 [R1+0x198], R26 ;  /* 0x0001981a01007387 */ /* 0x0001e60000100a00 */
[----:B0-----:R-:W3:Y:S01]  /*19800*/  LDL.LU.64 R26, [R1+0xde8] ;  /* 0x000de800011a7983 */ /* 0x001ee20000300a00 */
[----:B------:R-:W3:Y:S02]  /*19810*/  LDL.LU.64 R24, [R1+0xde0] ;  /* 0x000de00001187983 */ /* 0x000ee40000300a00 */
[----:B------:R-:W-:Y:S02]  /*19820*/  STL.64 [R1+0xdb0], R22 ;  /* 0x000db01601007387 */ /* 0x000fe40000100a00 */
[----:B------:R-:W-:Y:S02]  /*19830*/  IMAD.MOV.U32 R3, RZ, RZ, R6 ;  /* 0x000000ffff037224 */ /* 0x000fe400078e0006 */
[----:B------:R-:W-:Y:S01]  /*19840*/  IMAD.MOV.U32 R2, RZ, RZ, R7 ;  /* 0x000000ffff027224 */ /* 0x000fe200078e0007 */
[----:B---3--:R-:W-:Y:S11]  /*19850*/  HMMA.16816.F32 R8, R8, R6, R24 ;  /* 0x000000060808723c */ /* 0x008ff60000001818 */
[----:B------:R-:W-:Y:S11]  /*19860*/  @!UPT UIADD3 URZ, URZ, URZ, URZ ;  /* 0x0000003f3f3ff290 */ /* 0x000ff6000fffe03f */
[----:B------:R-:W-:Y:S01]  /*19870*/  @!UPT UIADD3 URZ, URZ, URZ, URZ ;  /* 0x0000003f3f3ff290 */ /* 0x000fe2000fffe03f */
[----:B------:R-:W-:Y:S01]  /*19880*/  STL.64 [R1+0x90], R8 ;  /* 0x0000900801007387 */ /* 0x000fe20000100a00 */
[----:B------:R0:W-:Y:S02]  /*19890*/  STL.64 [R1+0x98], R10 ;  /* 0x0000980a01007387 */ /* 0x0001e40000100a00 */
[----:B------:R-:W3:Y:S02]  /*198a0*/  LDL.LU.64 R6, [R1+0xdd8] ;  /* 0x000dd80001067983 */ /* 0x000ee40000300a00 */
[----:B------:R-:W3:Y:S01]  /*198b0*/  LDL.LU.64 R4, [R1+0xdd0] ;  /* 0x000dd00001047983 */ /* 0x000ee20000300a00 */
[----:B------:R-:W3:Y:S01]  /*198c0*/  LDL.LU R24, [R1+0x10] ;  /* 0x0000100001187983 */ /* 0x000ee20000300800 */
[----:B------:R-:W3:Y:S02]  /*198d0*/  LDL.LU R25, [R1+0x14] ;  /* 0x0000140001197983 */ /* 0x000ee40000300800 */
[----:B------:R-:W3:Y:S02]  /*198e0*/  LDL.LU R26, [R1+0x18] ;  /* 0x00001800011a7983 */ /* 0x000ee40000300800 */
[----:B------:R-:W3:Y:S02]  /*198f0*/  LDL.LU R27, [R1+0x1c] ;  /* 0x00001c00011b7983 */ /* 0x000ee40000300800 */
[----:B0-----:R-:W-:-:S02]  /*19900*/  IMAD.MOV.U32 R10, RZ, RZ, R17 ;  /* 0x000000ffff0a7224 */ /* 0x001fc400078e0011 */
[----:B------:R-:W-:Y:S01]  /*19910*/  IMAD.MOV.U32 R11, RZ, RZ, R16 ;  /* 0x000000ffff0b7224 */ /* 0x000fe200078e0010 */
[C---:B---3--:R-:W-:Y:S07]  /*19920*/  HMMA.16816.F32 R24, R4.reuse, R18, R24 ;  /* 0x000000120418723c */ /* 0x048fee0000001818 */
[----:B------:R-:W-:Y:S02]  /*19930*/  IMAD.MOV.U32 R19, RZ, RZ, R18 ;  /* 0x000000ffff137224 */ /* 0x000fe400078e0012 */
[----:B------:R-:W3:Y:S11]  /*19940*/  LDL.LU R18, [R1+0xdc8] ;  /* 0x000dc80001127983 */ /* 0x000ef60000300800 */
[----:B------:R-:W-:Y:S03]  /*19950*/  @!UPT UIADD3 URZ, URZ, URZ, URZ ;  /* 0x0000003f3f3ff290 */ /* 0x000fe6000fffe03f */
[----:B------:R-:W-:Y:S01]  /*19960*/  STL.64 [R1+0x180], R24 ;  /* 0x0001801801007387 */ /* 0x000fe20000100a00 */
[----:B------:R2:W-:Y:S02]  /*19970*/  STL.64 [R1+0x188], R26 ;  /* 0x0001881a01007387 */ /* 0x0005e40000100a00 */
[----:B------:R-:W3:Y:S01]  /*19980*/  LDL.LU.64 R16, [R1+0xdc0] ;  /* 0x000dc00001107983 */ /* 0x000ee20000300a00 */
[----:B--2---:R-:W-:Y:S07]  /*19990*/  HMMA.16816.F32 R24, R4, R10, R12 ;  /* 0x0000000a0418723c */ /* 0x004fee000000180c */
[----:B------:R-:W-:-:S02]  /*199a0*/  IMAD.MOV.U32 R12, RZ, RZ, R0 ;  /* 0x000000ffff0c7224 */ /* 0x000fc400078e0000 */
[----:B------:R-:W2:Y:S11]  /*199b0*/  LDL.LU R0, [R1+0xdb8] ;  /* 0x000db80001007983 */ /* 0x000eb60000300800 */
[----:B------:R-:W-:Y:S03]  /*199c0*/  @!UPT UIADD3 URZ, URZ, URZ, URZ ;  /* 0x0000003f3f3ff290 */ /* 0x000fe6000fffe03f */
[----:B------:R-:W-:Y:S01]  /*199d0*/  STL.64 [R1+0x170], R24 ;  /* 0x0001701801007387 */ /* 0x000fe20000100a00 */
[----:B------:R-:W-:Y:S02]  /*199e0*/  STL.64 [R1+0x178], R26 ;  /* 0x0001781a01007387 */ /* 0x000fe40000100a00 */
[----:B----4-:R-:W0:Y:S04]  /*199f0*/  LDSM.16.MT88.4 R24, [R21+0x6000] ;  /* 0x006000001518783b */ /* 0x010e280000004200 */
[----:B------:R-:W4:Y:S01]  /*19a00*/  LDL.LU R13, [R1+0xe4] ;  /* 0x0000e400010d7983 */ /* 0x000f220000300800 */
[----:B------:R-:W4:Y:S01]  /*19a10*/  LDL.LU R14, [R1+0xe8] ;  /* 0x0000e800010e7983 */ /* 0x000f220000300800 */
[----:B------:R-:W4:Y:S03]  /*19a20*/  LDL.LU R15, [R1+0xec] ;  /* 0x0000ec00010f7983 */ /* 0x000f260000300800 */
[----:B0-----:R-:W-:Y:S01]  /*19a30*/  STL.64 [R1+0xd58], R26 ;  /* 0x000d581a01007387 */ /* 0x001fe20000100a00 */
[----:B------:R-:W-:Y:S03]  /*19a40*/  STL.64 [R1+0xd50], R24 ;  /* 0x000d501801007387 */ /* 0x000fe60000100a00 */
[----:B--2---:R-:W0:Y:S04]  /*19a50*/  LDSM.16.M88.4 R20, [R0+0x8080] ;  /* 0x008080000014783b */ /* 0x004e280000000200 */
[----:B0-----:R-:W-:Y:S01]  /*19a60*/  STL.64 [R1+0x40], R20 ;  /* 0x0000401401007387 */ /* 0x001fe20000100a00 */
[----:B------:R-:W-:Y:S02]  /*19a70*/  STL.64 [R1+0x48], R22 ;  /* 0x0000481601007387 */ /* 0x000fe40000100a00 */
[----:B------:R-:W0:Y:S02]  /*19a80*/  LDSM.16.M88.4 R20, [R0+0x9080] ;  /* 0x009080000014783b */ /* 0x000e240000000200 */
[----:B0-----:R-:W-:Y:S02]  /*19a90*/  STL.64 [R1+0x30], R20 ;  /* 0x0000301401007387 */ /* 0x001fe40000100a00 */
[----:B------:R0:W-:Y:S02]  /*19aa0*/  STL.64 [R1+0x38], R22 ;  /* 0x0000381601007387 */ /* 0x0001e40000100a00 */
[----:B0-----:R-:W4:Y:S02]  /*19ab0*/  LDL.LU.64 R22, [R1+0xdb0] ;  /* 0x000db00001167983 */ /* 0x001f240000300a00 */
[----:B----4-:R-:W-:Y:S01]  /*19ac0*/  HMMA.16816.F32 R12, R4, R22, R12 ;  /* 0x00000016040c723c */ /* 0x010fe2000000180c */
[----:B------:R-:W-:-:S02]  /*19ad0*/  IMAD.MOV.U32 R25, RZ, RZ, R22 ;  /* 0x000000ffff197224 */ /* 0x000fc400078e0016 */
[----:B------:R-:W-:Y:S11]  /*19ae0*/  IMAD.MOV.U32 R24, RZ, RZ, R23 ;  /* 0x000000ffff187224 */ /* 0x000ff600078e0017 */
[----:B------:R-:W-:Y:S09]  /*19af0*/  @!UPT UIADD3 URZ, URZ, URZ, URZ ;  /* 0x0000003f3f3ff290 */ /* 0x000ff2000fffe03f */
[----:B------:R-:W-:Y:S01]  /*19b00*/  STL.64 [R1+0x160], R12 ;  /* 0x0001600c01007387 */ /* 0x000fe20000100a00 */
[----:B------:R-:W-:Y:S02]  /*19b10*/  STL.64 [R1+0x168], R14 ;  /* 0x0001680e01007387 */ /* 0x000fe40000100a00 */
[----:B------:R-:W2:Y:S02]  /*19b20*/  LDL.LU.64 R22, [R1+0xda8] ;  /* 0x000da80001167983 */ /* 0x000ea40000300a00 */
[----:B------:R-:W2:Y:S01]  /*19b30*/  LDL.LU.64 R20, [R1+0xda0] ;  /* 0x000da00001147983 */ /* 0x000ea20000300a00 */
[----:B------:R-:W0:Y:S01]  /*19b40*/  LDSM.16.M88.4 R12, [R0+0xa080] ;  /* 0x00a08000000c783b */ /* 0x000e220000000200 */
[----:B------:R-:W-:Y:S02]  /*19b50*/  IMAD.MOV.U32 R26, RZ, RZ, R3 ;  /* 0x000000ffff1a7224 */ /* 0x000fe400078e0003 */
[----:B------:R-:W-:Y:S02]  /*19b60*/  IMAD.MOV.U32 R27, RZ, RZ, R2 ;  /* 0x000000ffff1b7224 */ /* 0x000fe400078e0002 */
[----:B0-----:R-:W-:-:S02]  /*19b70*/  IMAD.MOV.U32 R9, RZ, RZ, R12 ;  /* 0x000000ffff097224 */ /* 0x001fc400078e000c */
[----:B------:R-:W-:Y:S01]  /*19b80*/  IMAD.MOV.U32 R8, RZ, RZ, R13 ;  /* 0x000000ffff087224 */ /* 0x000fe200078e000d */
[----:B------:R-:W-:Y:S01]  /*19b90*/  STL.64 [R1+0x20], R12 ;  /* 0x0000200c01007387 */ /* 0x000fe20000100a00 */
[----:B------:R-:W-:Y:S02]  /*19ba0*/  IMAD.MOV.U32 R2, RZ, RZ, R15 ;  /* 0x000000ffff027224 */ /* 0x000fe400078e000f */
[----:B------:R-:W-:Y:S02]  /*19bb0*/  IMAD.MOV.U32 R3, RZ, RZ, R14 ;  /* 0x000000ffff037224 */ /* 0x000fe400078e000e */
[----:B------:R-:W-:Y:S01]  /*19bc0*/  STL.64 [R1+0xd90], R10 ;  /* 0x000d900a01007387 */ /* 0x000fe20000100a00 */
[----:B------:R0:W-:Y:S04]  /*19bd0*/  STL.64 [R1+0xd88], R8 ;  /* 0x000d880801007387 */ /* 0x0001e80000100a00 */
[----:B------:R-:W1:Y:S04]  /*19be0*/  LDSM.16.M88.4 R12, [R0+0xb080] ;  /* 0x00b08000000c783b */ /* 0x000e680000000200 */
[----:B0-----:R-:W3:Y:S01]  /*19bf0*/  LDL.LU R8, [R1+0xf0] ;  /* 0x0000f00001087983 */ /* 0x001ee20000300800 */
[----:B------:R-:W3:Y:S02]  /*19c00*/  LDL.LU R9, [R1+0xf4] ;  /* 0x0000f40001097983 */ /* 0x000ee40000300800 */
[----:B------:R-:W-:-:S02]  /*19c10*/  IMAD.MOV.U32 R10, RZ, RZ, R29 ;  /* 0x000000ffff0a7224 */ /* 0x000fc400078e001d */
[----:B------:R-:W-:Y:S01]  /*19c20*/  STL [R1+0xc6c], R2 ;  /* 0x000c6c0201007387 */ /* 0x000fe20000100800 */
[----:B------:R-:W-:Y:S01]  /*19c30*/  STL [R1+0xc68], R3 ;  /* 0x000c680301007387 */ /* 0x000fe20000100800 */
[----:B------:R-:W-:Y:S01]  /*19c40*/  IMAD.MOV.U32 R11, RZ, RZ, R28 ;  /* 0x000000ffff0b7224 */ /* 0x000fe200078e001c */
[----:B--2---:R-:W-:Y:S11]  /*19c50*/  HMMA.16816.F32 R4, R4, R26, R20 ;  /* 0x0000001a0404723c */ /* 0x004ff60000001814 */
[----:B------:R-:W-:Y:S11]  /*19c60*/  @!UPT UIADD3 URZ, URZ, URZ, URZ ;  /* 0x0000003f3f3ff290 */ /* 0x000ff6000fffe03f */
[----:B------:R-:W-:Y:S01]  /*19c70*/  @!UPT UIADD3 URZ, URZ, URZ, URZ ;  /* 0x0000003f3f3ff290 */ /* 0x000fe2000fffe03f */
[----:B------:R-:W-:Y:S01]  /*19c80*/  STL.64 [R1+0x150], R4 ;  /* 0x0001500401007387 */ /* 0x000fe20000100a00 */
[----:B------:R-:W-:Y:S02]  /*19c90*/  IMAD.MOV.U32 R29, RZ, RZ, R6 ;  /* 0x000000ffff1d7224 */ /* 0x000fe400078e0006 */
[----:B------:R-:W-:Y:S02]  /*19ca0*/  IMAD.MOV.U32 R6, RZ, RZ, R19 ;  /* 0x000000ffff067224 */ /* 0x000fe400078e0013 */
[----:B------:R-:W-:Y:S01]  /*19cb0*/  IMAD.MOV.U32 R28, RZ, RZ, R7 ;  /* 0x000000ffff1c7224 */ /* 0x000fe200078e0007 */
[----:B------:R-:W3:Y:S01]  /*19cc0*/  LDL.LU R19, [R1+0xd98] ;  /* 0x000d980001137983 */ /* 0x000ee20000300800 */
[----:B------:R-:W3:Y:S02]  /*19cd0*/  LDL.LU R7, [R1+0x5c] ;  /* 0x00005c0001077983 */ /* 0x000ee40000300800 */
[----:B------:R-:W-:Y:S02]  /*19ce0*/  STL.64 [R1+0xd68], R26 ;  /* 0x000d681a01007387 */ /* 0x000fe40000100a00 */
[----:B------:R-:W2:Y:S01]  /*19cf0*/  LDL R23, [R1+0x1f0] ;  /* 0x0001f00001177983 */ /* 0x000ea20000100800 */
[----:B------:R-:W-:Y:S01]  /*19d00*/  STL [R1+0xd24], R28 ;  /* 0x000d241c01007387 */ /* 0x000fe20000100800 */
[----:B------:R-:W-:Y:S02]  /*19d10*/  STL [R1+0xd20], R29 ;  /* 0x000d201d01007387 */ /* 0x000fe40000100800 */
[----:B-1----:R0:W-:Y:S02]  /*19d20*/  STL [R1+0xc34], R14 ;  /* 0x000c340e01007387 */ /* 0x0021e40000100800 */
[----:B0-----:R-:W4:Y:S01]  /*19d30*/  LDL R14, [R1+0x954] ;  /* 0x00095400010e7983 */ /* 0x001f220000100800 */
[----:B------:R-:W-:Y:S02]  /*19d40*/  STL [R1+0xc30], R15 ;  /* 0x000c300f01007387 */ /* 0x000fe40000100800 */
[----:B------:R-:W-:-:S02]  /*19d50*/  IMAD.MOV.U32 R26, RZ, RZ, R25 ;  /* 0x000000ffff1a7224 */ /* 0x000fc400078e0019 */
[----:B------:R-:W-:Y:S01]  /*19d60*/  IMAD.MOV.U32 R27, RZ, RZ, R24 ;  /* 0x000000ffff1b7224 */ /* 0x000fe200078e0018 */
[----:B---3--:R-:W-:Y:S01]  /*19d70*/  HMMA.16816.F32 R4, R16, R6, R8 ;  /* 0x000000061004723c */ /* 0x008fe20000001808 */
[----:B------:R-:W3:Y:S01]  /*19d80*/  LDL.LU.64 R10, [R1+0xd90] ;  /* 0x000d9000010a7983 */ /* 0x000ee20000300a00 */
[----:B------:R-:W3:Y:S11]  /*19d90*/  LDL.LU.64 R8, [R1+0xd88] ;  /* 0x000d880001087983 */ /* 0x000ef60000300a00 */
[----:B------:R-:W-:Y:S10]  /*19da0*/  @!UPT UIADD3 URZ, URZ, URZ, URZ ;  /* 0x0000003f3f3ff290 */ /* 0x000ff4000fffe03f */
[----:B------:R-:W-:Y:S01]  /*19db0*/  STL.64 [R1+0x50], R4 ;  /* 0x0000500401007387 */ /* 0x000fe20000100a00 */
[----:B------:R-:W-:Y:S02]  /*19dc0*/  STL [R1+0x58], R6 ;  /* 0x0000580601007387 */ /* 0x000fe40000100800 */
[----:B------:R-:W-:Y:S02]  /*19dd0*/  IMAD.MOV.U32 R0, RZ, RZ, R7 ;  /* 0x000000ffff007224 */ /* 0x000fe400078e0007 */
[----:B--2---:R-:W0:Y:S04]  /*19de0*/  LDSM.16.MT88.4 R4, [R23+0x6080] ;  /* 0x006080001704783b */ /* 0x004e280000004200 */
[----:B------:R-:W-:Y:S04]  /*19df0*/  STL [R1+0xc80], R0 ;  /* 0x000c800001007387 */ /* 0x000fe80000100800 */
[----:B0-----:R-:W-:Y:S01]  /*19e00*/  STL [R1+0x10], R4 ;  /* 0x0000100401007387 */ /* 0x001fe20000100800 */
[----:B------:R0:W-:Y:S02]  /*19e10*/  STL.64 [R1+0xd80], R26 ;  /* 0x000d801a01007387 */ /* 0x0001e40000100a00 */
[----:B------:R-:W2:Y:S02]  /*19e20*/  LDL.LU R24, [R1+0x110] ;  /* 0x0001100001187983 */ /* 0x000ea40000300800 */
[----:B------:R-:W2:Y:S01]  /*19e30*/  LDL.LU R25, [R1+0x114] ;  /* 0x0001140001197983 */ /* 0x000ea20000300800 */
[----:B0-----:R-:W2:Y:S01]  /*19e40*/  LDL.LU R26, [R1+0x118] ;  /* 0x00011800011a7983 */ /* 0x001ea20000300800 */
[----:B------:R-:W2:Y:S02]  /*19e50*/  LDL.LU R27, [R1+0x11c] ;  /* 0x00011c00011b7983 */ /* 0x000ea40000300800 */
[----:B------:R0:W-:Y:S02]  /*19e60*/  STL [R1+0xd60], R23 ;  /* 0x000d601701007387 */ /* 0x0001e40000100800 */
[----:B------:R-:W2:Y:S01]  /*19e70*/  LDL.LU R20, [R1+0x100] ;  /* 0x0001000001147983 */ /* 0x000ea20000300800 */
[----:B------:R-:W2:Y:S01]  /*19e80*/  LDL.LU R21, [R1+0x104] ;  /* 0x0001040001157983 */ /* 0x000ea20000300800 */
[----:B------:R-:W2:Y:S03]  /*19e90*/  LDL.LU R22, [R1+0x108] ;  /* 0x0001080001167983 */ /* 0x000ea60000300800 */
[----:B0-----:R-:W2:Y:S01]  /*19ea0*/  LDL.LU R23, [R1+0x10c] ;  /* 0x00010c0001177983 */ /* 0x001ea20000300800 */
[----:B------:R-:W-:-:S02]  /*19eb0*/  IMAD.MOV.U32 R28, RZ, RZ, R5 ;  /* 0x000000ffff1c7224 */ /* 0x000fc400078e0005 */
[----:B------:R-:W-:Y:S02]  /*19ec0*/  IMAD.MOV.U32 R29, RZ, RZ, R6 ;  /* 0x000000ffff1d7224 */ /* 0x000fe400078e0006 */
[----:B------:R-:W-:Y:S02]  /*19ed0*/  IMAD.MOV.U32 R15, RZ, RZ, R7 ;  /* 0x000000ffff0f7224 */ /* 0x000fe400078e0007 */
[----:B----4-:R-:W0:Y:S04]  /*19ee0*/  LDSM.16.MT88.4 R4, [R14+0x6000] ;  /* 0x006000000e04783b */ /* 0x010e280000004200 */
[----:B--2---:R-:W-:Y:S01]  /*19ef0*/  STL.64 [R1+0xd78], R22 ;  /* 0x000d781601007387 */ /* 0x004fe20000100a00 */
[----:B------:R1:W-:Y:S03]  /*19f00*/  STL.64 [R1+0xd70], R20 ;  /* 0x000d701401007387 */ /* 0x0003e60000100a00 */
[----:B-1----:R-:W2:Y:S01]  /*19f10*/  LDL.LU R20, [R1+0x120] ;  /* 0x0001200001147983 */ /* 0x002ea20000300800 */
[----:B------:R-:W2:Y:S02]  /*19f20*/  LDL.LU R21, [R1+0x124] ;  /* 0x0001240001157983 */ /* 0x000ea40000300800 */
[----:B------:R-:W2:Y:S02]  /*19f30*/  LDL.LU R22, [R1+0x128] ;  /* 0x0001280001167983 */ /* 0x000ea40000300800 */
[----:B------:R-:W2:Y:S01]  /*19f40*/  LDL.LU R23, [R1+0x12c] ;  /* 0x00012c0001177983 */ /* 0x000ea20000300800 */
[----:B0-----:R-:W-:Y:S01]  /*19f50*/  STL.64 [R1+0xcd0], R6 ;  /* 0x000cd00601007387 */ /* 0x001fe20000100a00 */
[----:B------:R3:W-:Y:S02]  /*19f60*/  STL.64 [R1+0xcc8], R4 ;  /* 0x000cc80401007387 */ /* 0x0007e40000100a00 */
[----:B---3--:R-:W-:-:S02]  /*19f70*/  IMAD.MOV.U32 R4, RZ, RZ, R9 ;  /* 0x000000ffff047224 */ /* 0x008fc400078e0009 */
[----:B------:R-:W-:-:S05]  /*19f80*/  IMAD.MOV.U32 R5, RZ, RZ, R8 ;  /* 0x000000ffff057224 */ /* 0x000fca00078e0008 */
[----:B------:R0:W-:Y:S04]  /*19f90*/  STL.64 [R1+0xd28], R4 ;  /* 0x000d280401007387 */ /* 0x0001e80000100a00 */
[----:B0-----:R-:W3:Y:S01]  /*19fa0*/  LDL.LU R4, [R1+0xa0] ;  /* 0x0000a00001047983 */ /* 0x001ee20000300800 */
[----:B------:R-:W3:Y:S02]  /*19fb0*/  LDL.LU R5, [R1+0xa4] ;  /* 0x0000a40001057983 */ /* 0x000ee40000300800 */
[----:B------:R-:W4:Y:S02]  /*19fc0*/  LDL.LU R6, [R1+0xa8] ;  /* 0x0000a80001067983 */ /* 0x000f240000300800 */
[----:B------:R-:W4:Y:S01]  /*19fd0*/  LDL.LU R7, [R1+0xac] ;  /* 0x0000ac0001077983 */ /* 0x000f220000300800 */
[C---:B------:R-:W-:Y:S01]  /*19fe0*/  HMMA.16816.F32 R8, R16.reuse, R10, R24 ;  /* 0x0000000a1008723c */ /* 0x040fe20000001818 */
[----:B----4-:R-:W-:Y:S01]  /*19ff0*/  STL.64 [R1+0xd38], R6 ;  /* 0x000d380601007387 */ /* 0x010fe20000100a00 */
[----:B---3--:R0:W-:Y:S03]  /*1a000*/  STL.64 [R1+0xd30], R4 ;  /* 0x000d300401007387 */ /* 0x0081e60000100a00 */
[----:B0-----:R-:W3:Y:S01]  /*1a010*/  LDL.LU R4, [R1+0xd0] ;  /* 0x0000d00001047983 */ /* 0x001ee20000300800 */
[----:B------:R-:W3:Y:S02]  /*1a020*/  LDL.LU R5, [R1+0xd4] ;  /* 0x0000d40001057983 */ /* 0x000ee40000300800 */
[----:B------:R-:W3:Y:S02]  /*1a030*/  LDL.LU R6, [R1+0xd8] ;  /* 0x0000d80001067983 */ /* 0x000ee40000300800 */
[----:B------:R-:W3:Y:S01]  /*1a040*/  LDL.LU R7, [R1+0xdc] ;  /* 0x0000dc0001077983 */ /* 0x000ee20000300800 */
[----:B------:R-:W2:Y:S11]  /*1a050*/  LDL.LU.64 R26, [R1+0xd80] ;  /* 0x000d8000011a7983 */ /* 0x000eb60000300a00 */
[----:B------:R-:W-:Y:S01]  /*1a060*/  @!UPT UIADD3 URZ, URZ, URZ, URZ ;  /* 0x0000003f3f3ff290 */ /* 0x000fe2000fffe03f */
[----:B------:R-:W-:Y:S02]  /*1a070*/  STL.64 [R1+0x140], R8 ;  /* 0x0001400801007387 */ /* 0x000fe40000100a00 */
[----:B------:R-:W-:Y:S02]  /*1a080*/  STL [R1+0x14c], R11 ;  /* 0x00014c0b01007387 */ /* 0x000fe40000100800 */
[----:B------:R-:W-:Y:S02]  /*1a090*/  IMAD.MOV.U32 R0, RZ, RZ, R10 ;  /* 0x000000ffff007224 */ /* 0x000fe400078e000a */
[----:B------:R-:W0:Y:S04]  /*1a0a0*/  LDSM.16.MT88.4 R8, [R14+0x6080] ;  /* 0x006080000e08783b */ /* 0x000e280000004200 */
[----:B------:R-:W-:Y:S01]  /*1a0b0*/  STL.64 [R1+0xd48], R14 ;  /* 0x000d480e01007387 */ /* 0x000fe20000100a00 */
[----:B------:R1:W-:Y:S03]  /*1a0c0*/  STL.64 [R1+0xd40], R12 ;  /* 0x000d400c01007387 */ /* 0x0003e60000100a00 */
[----:B-1----:R-:W4:Y:S04]  /*1a0d0*/  LDL.LU.64 R12, [R1+0x40] ;  /* 0x00004000010c7983 */ /* 0x002f280000300a00 */
[----:B0-----:R-:W-:Y:S01]  /*1a0e0*/  STL.64 [R1+0xc90], R10 ;  /* 0x000c900a01007387 */ /* 0x001fe20000100a00 */
[----:B------:R0:W-:Y:S03]  /*1a0f0*/  STL.64 [R1+0xc88], R8 ;  /* 0x000c880801007387 */ /* 0x0001e60000100a00 */
[----:B0-----:R-:W3:Y:S01]  /*1a100*/  LDL.LU R8, [R1+0xb0] ;  /* 0x0000b00001087983 */ /* 0x001ee20000300800 */
[----:B------:R-:W3:Y:S02]  /*1a110*/  LDL.LU R9, [R1+0xb4] ;  /* 0x0000b40001097983 */ /* 0x000ee40000300800 */
[----:B------:R-:W3:Y:S02]  /*1a120*/  LDL.LU R10, [R1+0xb8] ;  /* 0x0000b800010a7983 */ /* 0x000ee40000300800 */
[----:B------:R-:W3:Y:S01]  /*1a130*/  LDL.LU R11, [R1+0xbc] ;  /* 0x0000bc00010b7983 */ /* 0x000ee20000300800 */
[C---:B--2---:R-:W-:Y:S01]  /*1a140*/  HMMA.16816.F32 R24, R16.reuse, R26, R20 ;  /* 0x0000001a1018723c */ /* 0x044fe20000001814 */
[----:B------:R-:W2:Y:S01]  /*1a150*/  LDL.LU.64 R22, [R1+0xd78] ;  /* 0x000d780001167983 */ /* 0x000ea20000300a00 */
[----:B------:R-:W2:Y:S11]  /*1a160*/  LDL.LU.64 R20, [R1+0xd70] ;  /* 0x000d700001147983 */ /* 0x000eb60000300a00 */
[----:B------:R-:W-:Y:S10]  /*1a170*/  @!UPT UIADD3 URZ, URZ, URZ, URZ ;  /* 0x0000003f3f3ff290 */ /* 0x000ff4000fffe03f */
[----:B------:R-:W-:Y:S01]  /*1a180*/  STL.64 [R1+0x130], R24 ;  /* 0x0001301801007387 */ /* 0x000fe20000100a00 */
[----:B------:R0:W-:Y:S03]  /*1a190*/  STL.64 [R1+0x138], R26 ;  /* 0x0001381a01007387 */ /* 0x0001e60000100a00 */
[----:B0-----:R-:W2:Y:S02]  /*1a1a0*/  LDL.LU.64 R26, [R1+0xd68] ;  /* 0x000d6800011a7983 */ /* 0x001ea40000300a00 */
[----:B--2---:R-:W-:Y:S02]  /*1a1b0*/  HMMA.16816.F32 R16, R16, R26, R20 ;  /* 0x0000001a1010723c */ /* 0x004fe40000001814 */
[----:B------:R-:W2:Y:S01]  /*1a1c0*/  LDL.LU R23, [R1+0xd60] ;  /* 0x000d600001177983 */ /* 0x000ea20000300800 */
[----:B------:R-:W3:Y:S02]  /*1a1d0*/  LDL.LU.64 R26, [R1+0xd58] ;  /* 0x000d5800011a7983 */ /* 0x000ee40000300a00 */
[----:B------:R-:W3:Y:S02]  /*1a1e0*/  LDL.LU.64 R24, [R1+0xd50] ;  /* 0x000d500001187983 */ /* 0x000ee40000300a00 */
[----:B----4-:R-:W-:-:S02]  /*1a1f0*/  IMAD.MOV.U32 R21, RZ, RZ, R12 ;  /* 0x000000ffff157224 */ /* 0x010fc400078e000c */
[----:B------:R-:W-:Y:S11]  /*1a200*/  IMAD.MOV.U32 R20, RZ, RZ, R13 ;  /* 0x000000ffff147224 */ /* 0x000ff600078e000d */
[----:B------:R-:W-:Y:S03]  /*1a210*/  @!UPT UIADD3 URZ, URZ, URZ, URZ ;  /* 0x0000003f3f3ff290 */ /* 0x000fe6000fffe03f */
[----:B------:R0:W-:Y:S01]  /*1a220*/  STL.64 [R1+0xf0], R16 ;  /* 0x0000f01001007387 */ /* 0x0001e20000100a00 */
[----:B------:R-:W-:Y:S03]  /*1a230*/  STL.64 [R1+0xf8], R18 ;  /* 0x0000f81201007387 */ /* 0x000fe60000100a00 */
[----:B0-----:R-:W4:Y:S04]  /*1a240*/  LDL R16, [R1+0x30] ;  /* 0x0000300001107983 */ /* 0x001f280000100800 */
[----:B------:R-:W4:Y:S01]  /*1a250*/  LDL R17, [R1+0x34] ;  /* 0x0000340001117983 */ /* 0x000f220000100800 */
[----:B------:R-:W2:Y:S01]  /*1a260*/  LDL.LU.64 R14, [R1+0xd48] ;  /* 0x000d4800010e7983 */ /* 0x000ea20000300a00 */
[C---:B---3--:R-:W-:Y:S02]  /*1a270*/  HMMA.16816.F32 R4, R24.reuse, R12, R4 ;  /* 0x0000000c1804723c */ /* 0x048fe40000001804 */
[----:B------:R-:W3:Y:S11]  /*1a280*/  LDL.LU.64 R12, [R1+0xd40] ;  /* 0x000d4000010c7983 */ /* 0x000ef60000300a00 */
[----:B------:R-:W-:Y:S10]  /*1a290*/  @!UPT UIADD3 URZ, URZ, URZ, URZ ;  /* 0x0000003f3f3ff290 */ /* 0x000ff4000fffe03f */
[----:B------:R0:W-:Y:S01]  /*1a2a0*/  STL.64 [R1+0x120], R4 ;  /* 0x0001200401007387 */ /* 0x0001e20000100a00 */
[----:B------:R-:W-:Y:S02]  /*1a2b0*/  IMAD.MOV.U32 R2, RZ, RZ, R6 ;  /* 0x000000ffff027224 */ /* 0x000fe400078e0006 */
[----:B------:R-:W-:Y:S02]  /*1a2c0*/  IMAD.MOV.U32 R3, RZ, RZ, R7 ;  /* 0x000000ffff037224 */ /* 0x000fe400078e0007 */
[----:B------:R-:W4:Y:S04]  /*1a2d0*/  LDL.LU.64 R6, [R1+0xd38] ;  /* 0x000d380001067983 */ /* 0x000f280000300a00 */
[----:B0-----:R-:W4:Y:S01]  /*1a2e0*/  LDL.LU.64 R4, [R1+0xd30] ;  /* 0x000d300001047983 */ /* 0x001f220000300a00 */
[----:B------:R-:W-:Y:S02]  /*1a2f0*/  STL [R1+0xc74], R3 ;  /* 0x000c740301007387 */ /* 0x000fe40000100800 */
[----:B------:R-:W-:Y:S01]  /*1a300*/  STL [R1+0xc70], R2 ;  /* 0x000c700201007387 */ /* 0x000fe20000100800 */
[C---:B----4-:R-:W-:Y:S01]  /*1a310*/  HMMA.16816.F32 R16, R24.reuse, R16, R4 ;  /* 0x000000101810723c */ /* 0x050fe20000001804 */
[----:B------:R-:W4:Y:S11]  /*1a320*/  LDL.LU.64 R4, [R1+0xd28] ;  /* 0x000d280001047983 */ /* 0x000f360000300a00 */
[----:B------:R-:W-:Y:S11]  /*1a330*/  @!UPT UIADD3 URZ, URZ, URZ, URZ ;  /* 0x0000003f3f3ff290 */ /* 0x000ff6000fffe03f */
[----:B------:R-:W-:Y:S01]  /*1a340*/  STL.64 [R1+0x110], R16 ;  /* 0x0001101001007387 */ /* 0x000fe20000100a00 */
[----:B------:R-:W-:Y:S02]  /*1a350*/  STL.64 [R1+0x118], R18 ;  /* 0x0001181201007387 */ /* 0x000fe40000100a00 */
[----:B--2---:R-:W0:Y:S02]  /*1a360*/  LDSM.16.MT88.4 R16, [R23+0x7000] ;  /* 0x007000001710783b */ /* 0x004e240000004200 */
[----:B0-----:R-:W-:Y:S02]  /*1a370*/  STL.64 [R1], R16 ;  /* 0x0000001001007387 */ /* 0x001fe40000100a00 */
[----:B------:R-:W-:Y:S02]  /*1a380*/  STL.64 [R1+0x8], R18 ;  /* 0x0000081201007387 */ /* 0x000fe40000100a00 */
[----:B------:R-:W0:Y:S01]  /*1a390*/  LDSM.16.MT88.4 R16, [R23+0x7080] ;  /* 0x007080001710783b */ /* 0x000e220000004200 */
[----:B----4-:R-:W-:Y:S11]  /*1a3a0*/  HMMA.16816.F32 R4, R24, R4, R8 ;  /* 0x000000041804723c */ /* 0x010ff60000001808 */
[----:B------:R-:W-:Y:S11]  /*1a3b0*/  @!UPT UIADD3 URZ, URZ, URZ, URZ ;  /* 0x0000003f3f3ff290 */ /* 0x000ff6000fffe03f */
[----:B------:R-:W-:Y:S01]  /*1a3c0*/  @!UPT UIADD3 URZ, URZ, URZ, URZ ;  /* 0x0000003f3f3ff290 */ /* 0x000fe2000fffe03f */
[----:B------:R-:W-:Y:S01]  /*1a3d0*/  STL.64 [R1+0x100], R4 ;  /* 0x0001000401007387 */ /* 0x000fe20000100a00 */
[----:B------:R-:W2:Y:S02]  /*1a3e0*/  LDL.LU R8, [R1+0x160] ;  /* 0x0001600001087983 */ /* 0x000ea40000300800 */
[----:B------:R-:W2:Y:S02]  /*1a3f0*/  LDL.LU R9, [R1+0x164] ;  /* 0x0001640001097983 */ /* 0x000ea40000300800 */
[----:B------:R-:W4:Y:S01]  /*1a400*/  LDL.LU R10, [R1+0x168] ;  /* 0x00016800010a7983 */ /* 0x000f220000300800 */
[----:B------:R-:W4:Y:S04]  /*1a410*/  LDL.LU R11, [R1+0x16c] ;  /* 0x00016c00010b7983 */ /* 0x000f280000300800 */
[----:B----4-:R-:W-:Y:S01]  /*1a420*/  STL.64 [R1+0xcb0], R10 ;  /* 0x000cb00a01007387 */ /* 0x010fe20000100a00 */
[----:B--2---:R1:W-:Y:S03]  /*1a430*/  STL.64 [R1+0xca8], R8 ;  /* 0x000ca80801007387 */ /* 0x0043e60000100a00 */
        /* <DEDUP_REMOVED lines=18> */
[----:B-1----:R-:W2:Y:S01]  /*1a560*/  LDL.LU.64 R8, [R1+0x30] ;  /* 0x0000300001087983 */ /* 0x002ea20000300a00 */
[----:B------:R-:W-:-:S02]  /*1a570*/  IMAD.MOV.U32 R3, RZ, RZ, R6 ;  /* 0x000000ffff037224 */ /* 0x000fc400078e0006 */
[----:B------:R-:W-:Y:S01]  /*1a580*/  IMAD.MOV.U32 R2, RZ, RZ, R7 ;  /* 0x000000ffff027224 */ /* 0x000fe200078e0007 */
[----:B--2---:R1:W-:Y:S01]  /*1a590*/  STL.64 [R1+0xd08], R8 ;  /* 0x000d080801007387 */ /* 0x0043e20000100a00 */
[----:B------:R-:W2:Y:S02]  /*1a5a0*/  LDL.LU R4, [R1+0x90] ;  /* 0x0000900001047983 */ /* 0x000ea40000300800 */
[----:B------:R-:W2:Y:S02]  /*1a5b0*/  LDL.LU R5, [R1+0x94] ;  /* 0x0000940001057983 */ /* 0x000ea40000300800 */
[----:B------:R-:W4:Y:S01]  /*1a5c0*/  LDL.LU R6, [R1+0x98] ;  /* 0x0000980001067983 */ /* 0x000f220000300800 */
[----:B------:R-:W4:Y:S04]  /*1a5d0*/  LDL.LU R7, [R1+0x9c] ;  /* 0x00009c0001077983 */ /* 0x000f280000300800 */
[----:B-1----:R-:W2:Y:S01]  /*1a5e0*/  LDL.LU R8, [R1+0x1b0] ;  /* 0x0001b00001087983 */ /* 0x002ea20000300800 */
[----:B------:R-:W2:Y:S02]  /*1a5f0*/  LDL.LU R9, [R1+0x1b4] ;  /* 0x0001b40001097983 */ /* 0x000ea40000300800 */
[----:B------:R-:W2:Y:S02]  /*1a600*/  LDL.LU R10, [R1+0x1b8] ;  /* 0x0001b800010a7983 */ /* 0x000ea40000300800 */
[----:B------:R-:W2:Y:S02]  /*1a610*/  LDL.LU R11, [R1+0x1bc] ;  /* 0x0001bc00010b7983 */ /* 0x000ea40000300800 */
[----:B--2---:R-:W-:Y:S01]  /*1a620*/  STL.64 [R1+0xd18], R10 ;  /* 0x000d180a01007387 */ /* 0x004fe20000100a00 */
[----:B------:R1:W-:Y:S03]  /*1a630*/  STL.64 [R1+0xd10], R8 ;  /* 0x000d100801007387 */ /* 0x0003e60000100a00 */
[----:B-1----:R-:W3:Y:S01]  /*1a640*/  LDL.LU R8, [R1+0xc0] ;  /* 0x0000c00001087983 */ /* 0x002ee20000300800 */
[----:B------:R-:W3:Y:S02]  /*1a650*/  LDL.LU R9, [R1+0xc4] ;  /* 0x0000c40001097983 */ /* 0x000ee40000300800 */
[----:B------:R-:W3:Y:S02]  /*1a660*/  LDL.LU R10, [R1+0xc8] ;  /* 0x0000c800010a7983 */ /* 0x000ee40000300800 */
[----:B------:R-:W3:Y:S01]  /*1a670*/  LDL.LU R11, [R1+0xcc] ;  /* 0x0000cc00010b7983 */ /* 0x000ee20000300800 */
[----:B----4-:R-:W-:Y:S01]  /*1a680*/  STL.64 [R1+0xd00], R6 ;  /* 0x000d000601007387 */ /* 0x010fe20000100a00 */
[----:B------:R1:W-:Y:S03]  /*1a690*/  STL.64 [R1+0xcf8], R4 ;  /* 0x000cf80401007387 */ /* 0x0003e60000100a00 */
[----:B-1----:R-:W2:Y:S01]  /*1a6a0*/  LDL.LU R4, [R1+0x1a0] ;  /* 0x0001a00001047983 */ /* 0x002ea20000300800 */
[----:B------:R-:W2:Y:S02]  /*1a6b0*/  LDL.LU R5, [R1+0x1a4] ;  /* 0x0001a40001057983 */ /* 0x000ea40000300800 */
[----:B------:R-:W2:Y:S02]  /*1a6c0*/  LDL.LU R6, [R1+0x1a8] ;  /* 0x0001a80001067983 */ /* 0x000ea40000300800 */
[----:B------:R-:W2:Y:S01]  /*1a6d0*/  LDL.LU R7, [R1+0x1ac] ;  /* 0x0001ac0001077983 */ /* 0x000ea20000300800 */
[----:B------:R-:W-:Y:S01]  /*1a6e0*/  STL [R1+0xc7c], R2 ;  /* 0x000c7c0201007387 */ /* 0x000fe20000100800 */
[----:B------:R-:W-:Y:S02]  /*1a6f0*/  STL [R1+0xc78], R3 ;  /* 0x000c780301007387 */ /* 0x000fe40000100800 */
[----:B0-----:R-:W-:Y:S02]  /*1a700*/  STL.64 [R1+0xbf8], R18 ;  /* 0x000bf81201007387 */ /* 0x001fe40000100a00 */
[----:B------:R0:W-:Y:S02]  /*1a710*/  STL.64 [R1+0xbf0], R16 ;  /* 0x000bf01001007387 */ /* 0x0001e40000100a00 */
[----:B0-----:R-:W-:-:S02]  /*1a720*/  IMAD.MOV.U32 R16, RZ, RZ, R21 ;  /* 0x000000ffff107224 */ /* 0x001fc400078e0015 */
[----:B------:R-:W-:Y:S02]  /*1a730*/  IMAD.MOV.U32 R17, RZ, RZ, R20 ;  /* 0x000000ffff117224 */ /* 0x000fe400078e0014 */
[----:B------:R-:W0:Y:S04]  /*1a740*/  LDSM.16.MT88.4 R20, [R14+0x7000] ;  /* 0x007000000e14783b */ /* 0x000e280000004200 */
[----:B0-----:R0:W-:Y:S01]  /*1a750*/  STL.64 [R1+0xbb8], R22 ;  /* 0x000bb81601007387 */ /* 0x0011e20000100a00 */
[----:B------:R1:W-:Y:S02]  /*1a760*/  STL.64 [R1+0xbb0], R20 ;  /* 0x000bb01401007387 */ /* 0x0003e40000100a00 */
[----:B0-----:R-:W-:Y:S01]  /*1a770*/  IMAD.MOV.U32 R22, RZ, RZ, R29 ;  /* 0x000000ffff167224 */ /* 0x001fe200078e001d */
[----:B-1----:R-:W4:Y:S01]  /*1a780*/  LDL.LU R20, [R1+0x10] ;  /* 0x0000100001147983 */ /* 0x002f220000300800 */
[----:B------:R-:W-:-:S02]  /*1a790*/  IMAD.MOV.U32 R21, RZ, RZ, R28 ;  /* 0x000000ffff157224 */ /* 0x000fc400078e001c */
[----:B------:R-:W2:Y:S02]  /*1a7a0*/  LDL.LU R28, [R1+0xd24] ;  /* 0x000d2400011c7983 */ /* 0x000ea40000300800 */
[----:B------:R-:W4:Y:S01]  /*1a7b0*/  LDL.LU R29, [R1+0xd20] ;  /* 0x000d2000011d7983 */ /* 0x000f220000300800 */
[----:B---3--:R-:W-:Y:S01]  /*1a7c0*/  HMMA.16816.F32 R24, R24, R12, R8 ;  /* 0x0000000c1818723c */ /* 0x008fe20000001808 */
[----:B------:R-:W3:Y:S01]  /*1a7d0*/  LDL.LU.64 R10, [R1+0xd18] ;  /* 0x000d1800010a7983 */ /* 0x000ee20000300a00 */
[----:B------:R-:W3:Y:S11]  /*1a7e0*/  LDL.LU.64 R8, [R1+0xd10] ;  /* 0x000d100001087983 */ /* 0x000ef60000300a00 */
[----:B------:R-:W-:Y:S10]  /*1a7f0*/  @!UPT UIADD3 URZ, URZ, URZ, URZ ;  /* 0x0000003f3f3ff290 */ /* 0x000ff4000fffe03f */
[----:B------:R-:W-:Y:S01]  /*1a800*/  STL.64 [R1+0xe0], R24 ;  /* 0x0000e01801007387 */ /* 0x000fe20000100a00 */
[----:B------:R-:W-:Y:S02]  /*1a810*/  STL.64 [R1+0xe8], R26 ;  /* 0x0000e81a01007387 */ /* 0x000fe40000100a00 */
[----:B------:R-:W0:Y:S02]  /*1a820*/  LDSM.16.MT88.4 R24, [R14+0x7080] ;  /* 0x007080000e18783b */ /* 0x000e240000004200 */
[----:B0-----:R-:W-:Y:S02]  /*1a830*/  STL.64 [R1+0xb70], R26 ;  /* 0x000b701a01007387 */ /* 0x001fe40000100a00 */
[----:B------:R0:W-:Y:S02]  /*1a840*/  STL.64 [R1+0xb68], R24 ;  /* 0x000b681801007387 */ /* 0x0001e40000100a00 */
[----:B0-----:R-:W3:Y:S01]  /*1a850*/  LDL.LU R24, [R1+0x150] ;  /* 0x0001500001187983 */ /* 0x001ee20000300800 */
[----:B------:R-:W3:Y:S02]  /*1a860*/  LDL.LU R25, [R1+0x154] ;  /* 0x0001540001197983 */ /* 0x000ee40000300800 */
[----:B------:R-:W-:-:S02]  /*1a870*/  IMAD.MOV.U32 R23, RZ, RZ, R15 ;  /* 0x000000ffff177224 */ /* 0x000fc400078e000f */
[----:B--2---:R-:W-:Y:S02]  /*1a880*/  IMAD.MOV.U32 R27, RZ, RZ, R28 ;  /* 0x000000ffff1b7224 */ /* 0x004fe400078e001c */
[----:B----4-:R-:W-:-:S05]  /*1a890*/  IMAD.MOV.U32 R26, RZ, RZ, R29 ;  /* 0x000000ffff1a7224 */ /* 0x010fca00078e001d */
[----:B------:R-:W-:Y:S01]  /*1a8a0*/  STL.64 [R1+0xca0], R26 ;  /* 0x000ca01a01007387 */ /* 0x000fe20000100a00 */
[C---:B---3--:R-:W-:Y:S03]  /*1a8b0*/  HMMA.16816.F32 R8, R20.reuse, R16, R8 ;  /* 0x000000101408723c */ /* 0x048fe60000001808 */
[----:B------:R0:W-:Y:S04]  /*1a8c0*/  STL.64 [R1+0xc98], R24 ;  /* 0x000c981801007387 */ /* 0x0001e80000100a00 */
[----:B0-----:R-:W2:Y:S11]  /*1a8d0*/  LDL.LU.64 R24, [R1+0x20] ;  /* 0x0000200001187983 */ /* 0x001eb60000300a00 */
[----:B------:R-:W-:Y:S05]  /*1a8e0*/  @!UPT UIADD3 URZ, URZ, URZ, URZ ;  /* 0x0000003f3f3ff290 */ /* 0x000fea000fffe03f */
[----:B------:R0:W-:Y:S01]  /*1a8f0*/  STL.64 [R1+0xd0], R8 ;  /* 0x0000d00801007387 */ /* 0x0001e20000100a00 */
[----:B------:R-:W-:Y:S03]  /*1a900*/  STL.64 [R1+0xd8], R10 ;  /* 0x0000d80a01007387 */ /* 0x000fe60000100a00 */
[----:B0-----:R-:W3:Y:S02]  /*1a910*/  LDL.LU.64 R8, [R1+0xd08] ;  /* 0x000d080001087983 */ /* 0x001ee40000300a00 */
[C---:B---3--:R-:W-:Y:S01]  /*1a920*/  HMMA.16816.F32 R4, R20.reuse, R8, R4 ;  /* 0x000000081404723c */ /* 0x048fe20000001804 */
[----:B------:R-:W-:Y:S02]  /*1a930*/  IMAD.MOV.U32 R3, RZ, RZ, R8 ;  /* 0x000000ffff037224 */ /* 0x000fe400078e0008 */
[----:B------:R-:W-:Y:S11]  /*1a940*/  IMAD.MOV.U32 R2, RZ, RZ, R9 ;  /* 0x000000ffff027224 */ /* 0x000ff600078e0009 */
[----:B------:R-:W-:Y:S09]  /*1a950*/  @!UPT UIADD3 URZ, URZ, URZ, URZ ;  /* 0x0000003f3f3ff290 */ /* 0x000ff2000fffe03f */
[----:B------:R-:W-:Y:S01]  /*1a960*/  STL.64 [R1+0xc0], R4 ;  /* 0x0000c00401007387 */ /* 0x000fe20000100a00 */
[----:B------:R0:W-:Y:S03]  /*1a970*/  STL.64 [R1+0xc8], R6 ;  /* 0x0000c80601007387 */ /* 0x0001e60000100a00 */
[----:B0-----:R-:W3:Y:S01]  /*1a980*/  LDL.LU.64 R6, [R1+0xd00] ;  /* 0x000d000001067983 */ /* 0x001ee20000300a00 */
[----:B------:R-:W3:Y:S02]  /*1a990*/  LDL.LU.64 R4, [R1+0xcf8] ;  /* 0x000cf80001047983 */ /* 0x000ee40000300a00 */
[----:B------:R-:W2:Y:S02]  /*1a9a0*/  LDL.LU.64 R10, [R1+0xcf0] ;  /* 0x000cf000010a7983 */ /* 0x000ea40000300a00 */
[----:B------:R-:W2:Y:S02]  /*1a9b0*/  LDL.LU.64 R8, [R1+0xce8] ;  /* 0x000ce80001087983 */ /* 0x000ea40000300a00 */
[C---:B--2---:R-:W-:Y:S08]  /*1a9c0*/  HMMA.16816.F32 R8, R20.reuse, R24, R8 ;  /* 0x000000181408723c */ /* 0x044ff00000001808 */
[----:B---3--:R-:W-:Y:S11]  /*1a9d0*/  HMMA.16816.F32 R20, R20, R12, R4 ;  /* 0x0000000c1414723c */ /* 0x008ff60000001804 */
[----:B------:R-:W-:Y:S04]  /*1a9e0*/  @!UPT UIADD3 URZ, URZ, URZ, URZ ;  /* 0x0000003f3f3ff290 */ /* 0x000fe8000fffe03f */
[----:B------:R-:W-:Y:S01]  /*1a9f0*/  STL.64 [R1+0xb0], R8 ;  /* 0x0000b00801007387 */ /* 0x000fe20000100a00 */
[----:B------:R0:W-:Y:S03]  /*1aa00*/  STL.64 [R1+0xb8], R10 ;  /* 0x0000b80a01007387 */ /* 0x0001e60000100a00 */
[----:B0-----:R-:W2:Y:S01]  /*1aa10*/  LDL.LU.64 R10, [R1+0xce0] ;  /* 0x000ce000010a7983 */ /* 0x001ea20000300a00 */
[----:B------:R-:W2:Y:S02]  /*1aa20*/  LDL.LU.64 R8, [R1+0xcd8] ;  /* 0x000cd80001087983 */ /* 0x000ea40000300a00 */
[----:B------:R-:W2:Y:S02]  /*1aa30*/  LDL.LU.64 R6, [R1+0xcd0] ;  /* 0x000cd00001067983 */ /* 0x000ea40000300a00 */
[----:B------:R-:W2:Y:S01]  /*1aa40*/  LDL.LU.64 R4, [R1+0xcc8] ;  /* 0x000cc80001047983 */ /* 0x000ea20000300a00 */
[----:B------:R-:W-:Y:S01]  /*1aa50*/  STL.64 [R1+0xbc8], R22 ;  /* 0x000bc81601007387 */ /* 0x000fe20000100a00 */
[----:B------:R-:W-:Y:S01]  /*1aa60*/  STL.64 [R1+0xbc0], R20 ;  /* 0x000bc01401007387 */ /* 0x000fe20000100a00 */
[----:B--2---:R-:W-:Y:S11]  /*1aa70*/  HMMA.16816.F32 R8, R4, R16, R8 ;  /* 0x000000100408723c */ /* 0x004ff60000001808 */
[----:B------:R-:W-:Y:S11]  /*1aa80*/  @!UPT UIADD3 URZ, URZ, URZ, URZ ;  /* 0x0000003f3f3ff290 */ /* 0x000ff6000fffe03f */
[----:B------:R-:W-:Y:S01]  /*1aa90*/  @!UPT UIADD3 URZ, URZ, URZ, URZ ;  /* 0x0000003f3f3ff290 */ /* 0x000fe2000fffe03f */
[----:B------:R-:W-:Y:S01]  /*1aaa0*/  STL.64 [R1+0xa0], R8 ;  /* 0x0000a00801007387 */ /* 0x000fe20000100a00 */
[----:B------:R0:W-:Y:S03]  /*1aab0*/  STL.64 [R1+0xa8], R10 ;  /* 0x0000a80a01007387 */ /* 0x0001e60000100a00 */
[----:B0-----:R-:W2:Y:S01]  /*1aac0*/  LDL.LU.64 R10, [R1+0xcc0] ;  /* 0x000cc000010a7983 */ /* 0x001ea20000300a00 */
[----:B------:R-:W2:Y:S02]  /*1aad0*/  LDL.LU.64 R8, [R1+0xcb8] ;  /* 0x000cb80001087983 */ /* 0x000ea40000300a00 */
[----:B------:R-:W-:Y:S02]  /*1aae0*/  IMAD.MOV.U32 R20, RZ, RZ, R3 ;  /* 0x000000ffff147224 */ /* 0x000fe400078e0003 */
[----:B------:R-:W-:-:S07]  /*1aaf0*/  IMAD.MOV.U32 R21, RZ, RZ, R2 ;  /* 0x000000ffff157224 */ /* 0x000fce00078e0002 */
[C---:B--2---:R-:W-:Y:S11]  /*1ab00*/  HMMA.16816.F32 R8, R4.reuse, R20, R8 ;  /* 0x000000140408723c */ /* 0x044ff60000001808 */
[----:B------:R-:W-:Y:S11]  /*1ab10*/  @!UPT UIADD3 URZ, URZ, URZ, URZ ;  /* 0x0000003f3f3ff290 */ /* 0x000ff6000fffe03f */
[----:B------:R-:W-:Y:S01]  /*1ab20*/  @!UPT UIADD3 URZ, URZ, URZ, URZ ;  /* 0x0000003f3f3ff290 */ /* 0x000fe2000fffe03f */
[----:B------:R-:W-:Y:S01]  /*1ab30*/  STL.64 [R1+0x90], R8 ;  /* 0x0000900801007387 */ /* 0x000fe20000100a00 */
[----:B------:R0:W-:Y:S02]  /*1ab40*/  STL [R1+0x98], R10 ;  /* 0x0000980a01007387 */ /* 0x0001e40000100800 */
[----:B------:R-:W-:Y:S02]  /*1ab50*/  IMAD.MOV.U32 R29, RZ, RZ, R11 ;  /* 0x000000ffff1d7224 */ /* 0x000fe400078e000b */
[----:B0-----:R-:W2:Y:S01]  /*1ab60*/  LDL.LU.64 R10, [R1+0xcb0] ;  /* 0x000cb000010a7983 */ /* 0x001ea20000300a00 */
[----:B------:R-:W2:Y:S02]  /*1ab70*/  LDL.LU.64 R8, [R1+0xca8] ;  /* 0x000ca80001087983 */ /* 0x000ea40000300a00 */
[----:B------:R-:W-:Y:S02]  /*1ab80*/  IMAD.MOV.U32 R2, RZ, RZ, R24 ;  /* 0x000000ffff027224 */ /* 0x000fe400078e0018 */
[----:B------:R-:W-:Y:S01]  /*1ab90*/  IMAD.MOV.U32 R3, RZ, RZ, R25 ;  /* 0x000000ffff037224 */ /* 0x000fe200078e0019 */
[----:B------:R-:W3:Y:S01]  /*1aba0*/  LDL.LU.64 R26, [R1+0xca0] ;  /* 0x000ca000011a7983 */ /* 0x000ee20000300a00 */
[C---:B--2---:R-:W-:Y:S03]  /*1abb0*/  HMMA.16816.F32 R8, R4.reuse, R24, R8 ;  /* 0x000000180408723c */ /* 0x044fe60000001808 */
[----:B------:R-:W3:Y:S11]  /*1abc0*/  LDL.LU.64 R24, [R1+0xc98] ;  /* 0x000c980001187983 */ /* 0x000ef60000300a00 */
[----:B------:R-:W-:Y:S09]  /*1abd0*/  @!UPT UIADD3 URZ, URZ, URZ, URZ ;  /* 0x0000003f3f3ff290 */ /* 0x000ff2000fffe03f */
[----:B------:R0:W-:Y:S01]  /*1abe0*/  STL [R1+0x80], R8 ;  /* 0x0000800801007387 */ /* 0x0001e20000100800 */
[----:B------:R-:W-:Y:S02]  /*1abf0*/  IMAD.MOV.U32 R15, RZ, RZ, R10 ;  /* 0x000000ffff0f7224 */ /* 0x000fe400078e000a */
[----:B------:R-:W-:Y:S02]  /*1ac00*/  IMAD.MOV.U32 R28, RZ, RZ, R11 ;  /* 0x000000ffff1c7224 */ /* 0x000fe400078e000b */
[----:B------:R-:W-:Y:S01]  /*1ac10*/  IMAD.MOV.U32 R14, RZ, RZ, R9 ;  /* 0x000000ffff0e7224 */ /* 0x000fe200078e0009 */
[----:B------:R-:W2:Y:S04]  /*1ac20*/  LDL.LU.64 R10, [R1+0xc90] ;  /* 0x000c9000010a7983 */ /* 0x000ea80000300a00 */
[----:B0-----:R-:W2:Y:S01]  /*1ac30*/  LDL.LU.64 R8, [R1+0xc88] ;  /* 0x000c880001087983 */ /* 0x001ea20000300a00 */
[----:B---3--:R-:W-:Y:S03]  /*1ac40*/  HMMA.16816.F32 R24, R4, R12, R24 ;  /* 0x0000000c0418723c */ /* 0x008fe60000001818 */
[----:B------:R-:W3:Y:S01]  /*1ac50*/  LDL.LU R4, [R1+0x140] ;  /* 0x0001400001047983 */ /* 0x000ee20000300800 */
[----:B------:R-:W3:Y:S03]  /*1ac60*/  LDL.LU R5, [R1+0x144] ;  /* 0x0001440001057983 */ /* 0x000ee60000300800 */
[----:B------:R-:W-:-:S02]  /*1ac70*/  IMAD.MOV.U32 R6, RZ, RZ, R0 ;  /* 0x000000ffff067224 */ /* 0x000fc400078e0000 */
[----:B------:R-:W4:Y:S01]  /*1ac80*/  LDL.LU R0, [R1+0xc80] ;  /* 0x000c800001007983 */ /* 0x000f220000300800 */
[----:B------:R-:W3:Y:S02]  /*1ac90*/  LDL.LU R7, [R1+0x14c] ;  /* 0x00014c0001077983 */ /* 0x000ee40000300800 */
[----:B------:R-:W-:Y:S02]  /*1aca0*/  STL.64 [R1+0xc60], R14 ;  /* 0x000c600e01007387 */ /* 0x000fe40000100a00 */
[----:B------:R0:W-:Y:S02]  /*1acb0*/  STL.64 [R1+0xc58], R12 ;  /* 0x000c580c01007387 */ /* 0x0001e40000100a00 */
[----:B0-----:R-:W2:Y:S01]  /*1acc0*/  LDL.LU R12, [R1+0x50] ;  /* 0x00005000010c7983 */ /* 0x001ea20000300800 */
[----:B------:R-:W2:Y:S02]  /*1acd0*/  LDL.LU R13, [R1+0x54] ;  /* 0x00005400010d7983 */ /* 0x000ea40000300800 */
[----:B------:R-:W2:Y:S04]  /*1ace0*/  LDL.LU R14, [R1+0x58] ;  /* 0x00005800010e7983 */ /* 0x000ea80000300800 */
[----:B------:R-:W-:Y:S01]  /*1acf0*/  STL [R1+0xb88], R24 ;  /* 0x000b881801007387 */ /* 0x000fe20000100800 */
[----:B------:R-:W-:Y:S01]  /*1ad00*/  STL [R1+0xb84], R25 ;  /* 0x000b841901007387 */ /* 0x000fe20000100800 */
[----:B------:R-:W-:Y:S02]  /*1ad10*/  STL [R1+0xb80], R26 ;  /* 0x000b801a01007387 */ /* 0x000fe40000100800 */
[----:B------:R-:W-:Y:S02]  /*1ad20*/  STL [R1+0xb7c], R27 ;  /* 0x000b7c1b01007387 */ /* 0x000fe40000100800 */
[----:B----4-:R-:W-:-:S07]  /*1ad30*/  IMAD.MOV.U32 R15, RZ, RZ, R0 ;  /* 0x000000ffff0f7224 */ /* 0x010fce00078e0000 */
[C---:B--2---:R-:W-:Y:S11]  /*1ad40*/  HMMA.16816.F32 R16, R8.reuse, R16, R12 ;  /* 0x000000100810723c */ /* 0x044ff6000000180c */
[----:B------:R-:W-:Y:S11]  /*1ad50*/  @!UPT UIADD3 URZ, URZ, URZ, URZ ;  /* 0x0000003f3f3ff290 */ /* 0x000ff6000fffe03f */
[----:B------:R-:W-:Y:S01]  /*1ad60*/  @!UPT UIADD3 URZ, URZ, URZ, URZ ;  /* 0x0000003f3f3ff290 */ /* 0x000fe2000fffe03f */
[----:B------:R0:W-:Y:S01]  /*1ad70*/  STL.64 [R1+0x50], R16 ;  /* 0x0000501001007387 */ /* 0x0001e20000100a00 */
[----:B------:R1:W-:Y:S02]  /*1ad80*/  STL [R1+0x58], R18 ;  /* 0x0000581201007387 */ /* 0x0003e40000100800 */
[----:B------:R-:W-:Y:S01]  /*1ad90*/  IMAD.MOV.U32 R0, RZ, RZ, R19 ;  /* 0x000000ffff007224 */ /* 0x000fe200078e0013 */
[----:B0-----:R-:W2:Y:S01]  /*1ada0*/  LDL.LU R16, [R1] ;  /* 0x0000000001107983 */ /* 0x001ea20000300800 */
[----:B------:R-:W2:Y:S02]  /*1adb0*/  LDL.LU R17, [R1+0x4] ;  /* 0x0000040001117983 */ /* 0x000ea40000300800 */
[----:B-1----:R-:W4:Y:S02]  /*1adc0*/  LDL.LU R18, [R1+0x8] ;  /* 0x0000080001127983 */ /* 0x002f240000300800 */
[----:B------:R-:W4:Y:S01]  /*1add0*/  LDL.LU R19, [R1+0xc] ;  /* 0x00000c0001137983 */ /* 0x000f220000300800 */
[----:B---3--:R-:W-:Y:S01]  /*1ade0*/  HMMA.16816.F32 R4, R8, R20, R4 ;  /* 0x000000140804723c */ /* 0x008fe20000001804 */
[----:B----4-:R-:W-:Y:S01]  /*1adf0*/  STL.64 [R1+0xc50], R18 ;  /* 0x000c501201007387 */ /* 0x010fe20000100a00 */
[----:B--2---:R-:W-:Y:S02]  /*1ae00*/  STL.64 [R1+0xc48], R16 ;  /* 0x000c481001007387 */ /* 0x004fe40000100a00 */
[----:B------:R-:W2:Y:S02]  /*1ae10*/  LDL.LU R20, [R1+0xb0] ;  /* 0x0000b00001147983 */ /* 0x000ea40000300800 */
[----:B------:R-:W2:Y:S01]  /*1ae20*/  LDL.LU R21, [R1+0xb4] ;  /* 0x0000b40001157983 */ /* 0x000ea20000300800 */
[----:B------:R-:W3:Y:S01]  /*1ae30*/  LDL.LU R22, [R1+0xb8] ;  /* 0x0000b80001167983 */ /* 0x000ee20000300800 */
[----:B------:R-:W3:Y:S03]  /*1ae40*/  LDL.LU R23, [R1+0xbc] ;  /* 0x0000bc0001177983 */ /* 0x000ee60000300800 */
[----:B---3--:R-:W-:Y:S01]  /*1ae50*/  STL.64 [R1+0xbd8], R22 ;  /* 0x000bd81601007387 */ /* 0x008fe20000100a00 */
[----:B--2---:R0:W-:Y:S03]  /*1ae60*/  STL.64 [R1+0xbd0], R20 ;  /* 0x000bd01401007387 */ /* 0x0041e60000100a00 */
[----:B0-----:R-:W2:Y:S01]  /*1ae70*/  LDL.LU R20, [R1+0xc0] ;  /* 0x0000c00001147983 */ /* 0x001ea20000300800 */
[----:B------:R-:W2:Y:S02]  /*1ae80*/  LDL.LU R21, [R1+0xc4] ;  /* 0x0000c40001157983 */ /* 0x000ea40000300800 */
[----:B------:R-:W3:Y:S02]  /*1ae90*/  LDL.LU R22, [R1+0xc8] ;  /* 0x0000c80001167983 */ /* 0x000ee40000300800 */
[----:B------:R-:W3:Y:S04]  /*1aea0*/  LDL.LU R23, [R1+0xcc] ;  /* 0x0000cc0001177983 */ /* 0x000ee80000300800 */
[----:B------:R-:W-:-:S02]  /*1aeb0*/  IMAD.MOV.U32 R24, RZ, RZ, R4 ;  /* 0x000000ffff187224 */ /* 0x000fc400078e0004 */
[----:B------:R-:W-:Y:S02]  /*1aec0*/  IMAD.MOV.U32 R25, RZ, RZ, R5 ;  /* 0x000000ffff197224 */ /* 0x000fe400078e0005 */
[----:B------:R-:W-:Y:S02]  /*1aed0*/  IMAD.MOV.U32 R4, RZ, RZ, R2 ;  /* 0x000000ffff047224 */ /* 0x000fe400078e0002 */
[----:B------:R-:W-:Y:S01]  /*1aee0*/  IMAD.MOV.U32 R5, RZ, RZ, R3 ;  /* 0x000000ffff057224 */ /* 0x000fe200078e0003 */
[----:B---3--:R-:W-:Y:S01]  /*1aef0*/  STL.64 [R1+0xbe8], R22 ;  /* 0x000be81601007387 */ /* 0x008fe20000100a00 */
[----:B--2---:R0:W-:Y:S03]  /*1af00*/  STL.64 [R1+0xbe0], R20 ;  /* 0x000be01401007387 */ /* 0x0041e60000100a00 */
[----:B0-----:R-:W2:Y:S01]  /*1af10*/  LDL.LU R20, [R1+0xd0] ;  /* 0x0000d00001147983 */ /* 0x001ea20000300800 */
[----:B------:R-:W2:Y:S02]  /*1af20*/  LDL.LU R21, [R1+0xd4] ;  /* 0x0000d40001157983 */ /* 0x000ea40000300800 */
[----:B------:R-:W3:Y:S02]  /*1af30*/  LDL.LU R22, [R1+0xd8] ;  /* 0x0000d80001167983 */ /* 0x000ee40000300800 */
[----:B------:R-:W3:Y:S01]  /*1af40*/  LDL.LU R23, [R1+0xdc] ;  /* 0x0000dc0001177983 */ /* 0x000ee20000300800 */
[----:B------:R-:W4:Y:S01]  /*1af50*/  LDL.LU R2, [R1+0xc7c] ;  /* 0x000c7c0001027983 */ /* 0x000f220000300800 */
[----:B------:R-:W4:Y:S02]  /*1af60*/  LDL.LU R3, [R1+0xc78] ;  /* 0x000c780001037983 */ /* 0x000f240000300800 */
[----:B------:R-:W4:Y:S02]  /*1af70*/  LDL.LU R12, [R1+0x130] ;  /* 0x00013000010c7983 */ /* 0x000f240000300800 */
[----:B------:R-:W4:Y:S01]  /*1af80*/  LDL.LU R13, [R1+0x134] ;  /* 0x00013400010d7983 */ /* 0x000f220000300800 */
[----:B------:R-:W4:Y:S01]  /*1af90*/  LDL.LU R14, [R1+0x138] ;  /* 0x00013800010e7983 */ /* 0x000f220000300800 */
[----:B------:R-:W4:Y:S02]  /*1afa0*/  LDL.LU R15, [R1+0x13c] ;  /* 0x00013c00010f7983 */ /* 0x000f240000300800 */
        /* <DEDUP_REMOVED lines=14> */
[----:B----4-:R-:W-:-:S02]  /*1b090*/  IMAD.MOV.U32 R22, RZ, RZ, R3 ;  /* 0x000000ffff167224 */ /* 0x010fc400078e0003 */
[----:B------:R-:W-:Y:S01]  /*1b0a0*/  IMAD.MOV.U32 R23, RZ, RZ, R2 ;  /* 0x000000ffff177224 */ /* 0x000fe200078e0002 */
[----:B------:R-:W3:Y:S01]  /*1b0b0*/  LDL.LU R3, [R1+0xc74] ;  /* 0x000c740001037983 */ /* 0x000ee20000300800 */
[----:B------:R-:W4:Y:S03]  /*1b0c0*/  LDL.LU R2, [R1+0xc70] ;  /* 0x000c700001027983 */ /* 0x000f260000300800 */
[----:B------:R-:W-:Y:S04]  /*1b0d0*/  STL.64 [R1+0xc28], R22 ;  /* 0x000c281601007387 */ /* 0x000fe80000100a00 */
[----:B--2---:R0:W-:Y:S04]  /*1b0e0*/  STL.64 [R1+0xc20], R20 ;  /* 0x000c201401007387 */ /* 0x0041e80000100a00 */
[----:B0-----:R-:W2:Y:S01]  /*1b0f0*/  LDL.LU R20, [R1+0x110] ;  /* 0x0001100001147983 */ /* 0x001ea20000300800 */
[----:B------:R-:W2:Y:S02]  /*1b100*/  LDL.LU R21, [R1+0x114] ;  /* 0x0001140001157983 */ /* 0x000ea40000300800 */
[----:B------:R-:W2:Y:S02]  /*1b110*/  LDL.LU R22, [R1+0x118] ;  /* 0x0001180001167983 */ /* 0x000ea40000300800 */
[----:B------:R-:W2:Y:S02]  /*1b120*/  LDL.LU R23, [R1+0x11c] ;  /* 0x00011c0001177983 */ /* 0x000ea40000300800 */
[----:B------:R-:W-:-:S02]  /*1b130*/  IMAD.MOV.U32 R26, RZ, RZ, R6 ;  /* 0x000000ffff1a7224 */ /* 0x000fc400078e0006 */
[----:B------:R-:W-:Y:S02]  /*1b140*/  IMAD.MOV.U32 R27, RZ, RZ, R7 ;  /* 0x000000ffff1b7224 */ /* 0x000fe400078e0007 */
[----:B------:R-:W-:Y:S01]  /*1b150*/  HMMA.16816.F32 R4, R8, R4, R12 ;  /* 0x000000040804723c */ /* 0x000fe2000000180c */
[----:B--2---:R4:W-:Y:S01]  /*1b160*/  STL.64 [R1+0xc40], R22 ;  /* 0x000c401601007387 */ /* 0x0049e20000100a00 */
[----:B------:R0:W-:Y:S02]  /*1b170*/  STL.64 [R1+0xc38], R20 ;  /* 0x000c381401007387 */ /* 0x0001e40000100a00 */
[----:B----4-:R-:W-:Y:S01]  /*1b180*/  IMAD.MOV.U32 R22, RZ, RZ, R2 ;  /* 0x000000ffff167224 */ /* 0x010fe200078e0002 */
[----:B0-----:R-:W2:Y:S01]  /*1b190*/  LDL.LU R20, [R1+0x120] ;  /* 0x0001200001147983 */ /* 0x001ea20000300800 */
[----:B------:R-:W2:Y:S02]  /*1b1a0*/  LDL.LU R21, [R1+0x124] ;  /* 0x0001240001157983 */ /* 0x000ea40000300800 */
[----:B------:R-:W4:Y:S02]  /*1b1b0*/  LDL.LU R2, [R1+0xc6c] ;  /* 0x000c6c0001027983 */ /* 0x000f240000300800 */
[----:B---3--:R-:W-:-:S02]  /*1b1c0*/  IMAD.MOV.U32 R23, RZ, RZ, R3 ;  /* 0x000000ffff177224 */ /* 0x008fc400078e0003 */
[----:B------:R-:W3:Y:S01]  /*1b1d0*/  LDL.LU R3, [R1+0xc68] ;  /* 0x000c680001037983 */ /* 0x000ee20000300800 */
[----:B------:R0:W-:Y:S02]  /*1b1e0*/  STL.64 [R1+0xb98], R26 ;  /* 0x000b981a01007387 */ /* 0x0001e40000100a00 */
[----:B------:R-:W-:Y:S01]  /*1b1f0*/  STL.64 [R1+0xb90], R24 ;  /* 0x000b901801007387 */ /* 0x000fe20000100a00 */
[----:B0-----:R-:W2:Y:S04]  /*1b200*/  LDL R26, [R1+0x48] ;  /* 0x00004800011a7983 */ /* 0x001ea80000100800 */
[----:B------:R-:W2:Y:S01]  /*1b210*/  LDL R27, [R1+0x4c] ;  /* 0x00004c00011b7983 */ /* 0x000ea20000100800 */
[----:B------:R-:W2:Y:S02]  /*1b220*/  LDL.LU.64 R14, [R1+0xc60] ;  /* 0x000c6000010e7983 */ /* 0x000ea40000300a00 */
[----:B------:R-:W2:Y:S02]  /*1b230*/  LDL.LU.64 R12, [R1+0xc58] ;  /* 0x000c5800010c7983 */ /* 0x000ea40000300a00 */
[----:B------:R0:W-:Y:S01]  /*1b240*/  STL.64 [R1+0xb40], R6 ;  /* 0x000b400601007387 */ /* 0x0001e20000100a00 */
[----:B------:R-:W-:Y:S04]  /*1b250*/  STL.64 [R1+0xb38], R4 ;  /* 0x000b380401007387 */ /* 0x000fe80000100a00 */
[----:B0-----:R-:W3:Y:S01]  /*1b260*/  LDL.LU R6, [R1+0x38] ;  /* 0x0000380001067983 */ /* 0x001ee20000300800 */
[----:B------:R-:W3:Y:S01]  /*1b270*/  LDL.LU R7, [R1+0x3c] ;  /* 0x00003c0001077983 */ /* 0x000ee20000300800 */
[----:B--2---:R-:W-:Y:S02]  /*1b280*/  HMMA.16816.F32 R8, R8, R12, R16 ;  /* 0x0000000c0808723c */ /* 0x004fe40000001810 */
[----:B------:R-:W2:Y:S01]  /*1b290*/  LDL.LU.64 R18, [R1+0xc50] ;  /* 0x000c500001127983 */ /* 0x000ea20000300a00 */
[----:B------:R-:W2:Y:S11]  /*1b2a0*/  LDL.LU.64 R16, [R1+0xc48] ;  /* 0x000c480001107983 */ /* 0x000eb60000300a00 */
[----:B------:R-:W-:Y:S09]  /*1b2b0*/  @!UPT UIADD3 URZ, URZ, URZ, URZ ;  /* 0x0000003f3f3ff290 */ /* 0x000ff2000fffe03f */
[----:B------:R4:W-:Y:S01]  /*1b2c0*/  STL.64 [R1+0xb30], R10 ;  /* 0x000b300a01007387 */ /* 0x0009e20000100a00 */
[----:B------:R-:W-:Y:S02]  /*1b2d0*/  STL.64 [R1+0xb28], R8 ;  /* 0x000b280801007387 */ /* 0x000fe40000100a00 */
[----:B----4-:R-:W-:Y:S01]  /*1b2e0*/  IMAD.MOV.U32 R11, RZ, RZ, R2 ;  /* 0x000000ffff0b7224 */ /* 0x010fe200078e0002 */
[----:B--2---:R-:W-:Y:S01]  /*1b2f0*/  HMMA.16816.F32 R24, R16, R26, R20 ;  /* 0x0000001a1018723c */ /* 0x004fe20000001814 */
[----:B------:R-:W2:Y:S01]  /*1b300*/  LDL.LU.64 R22, [R1+0xc40] ;  /* 0x000c400001167983 */ /* 0x000ea20000300a00 */
[----:B------:R-:W2:Y:S11]  /*1b310*/  LDL.LU.64 R20, [R1+0xc38] ;  /* 0x000c380001147983 */ /* 0x000eb60000300a00 */
[----:B------:R-:W-:Y:S10]  /*1b320*/  @!UPT UIADD3 URZ, URZ, URZ, URZ ;  /* 0x0000003f3f3ff290 */ /* 0x000ff4000fffe03f */
[----:B------:R0:W-:Y:S01]  /*1b330*/  STL.64 [R1+0x1b0], R24 ;  /* 0x0001b01801007387 */ /* 0x0001e20000100a00 */
[----:B------:R1:W-:Y:S02]  /*1b340*/  STL.64 [R1+0x1b8], R26 ;  /* 0x0001b81a01007387 */ /* 0x0003e40000100a00 */
[----:B------:R-:W-:Y:S02]  /*1b350*/  IMAD.MOV.U32 R2, RZ, RZ, R24 ;  /* 0x000000ffff027224 */ /* 0x000fe400078e0018 */
[----:B0-----:R-:W4:Y:S01]  /*1b360*/  LDL.LU R24, [R1+0x80] ;  /* 0x0000800001187983 */ /* 0x001f220000300800 */
[----:B---3--:R-:W-:Y:S02]  /*1b370*/  IMAD.MOV.U32 R10, RZ, RZ, R3 ;  /* 0x000000ffff0a7224 */ /* 0x008fe400078e0003 */
[----:B------:R-:W-:Y:S02]  /*1b380*/  IMAD.MOV.U32 R3, RZ, RZ, R25 ;  /* 0x000000ffff037224 */ /* 0x000fe400078e0019 */
[----:B-1----:R-:W-:-:S02]  /*1b390*/  IMAD.MOV.U32 R26, RZ, RZ, R15 ;  /* 0x000000ffff1a7224 */ /* 0x002fc400078e000f */
[----:B------:R-:W-:Y:S02]  /*1b3a0*/  IMAD.MOV.U32 R27, RZ, RZ, R28 ;  /* 0x000000ffff1b7224 */ /* 0x000fe400078e001c */
[----:B------:R-:W-:Y:S02]  /*1b3b0*/  IMAD.MOV.U32 R25, RZ, RZ, R14 ;  /* 0x000000ffff197224 */ /* 0x000fe400078e000e */
[----:B------:R-:W3:Y:S01]  /*1b3c0*/  LDL.LU R14, [R1+0xc34] ;  /* 0x000c3400010e7983 */ /* 0x000ee20000300800 */
[----:B------:R-:W3:Y:S02]  /*1b3d0*/  LDL.LU R15, [R1+0xc30] ;  /* 0x000c3000010f7983 */ /* 0x000ee40000300800 */
[----:B------:R0:W-:Y:S01]  /*1b3e0*/  STL.64 [R1+0xba8], R26 ;  /* 0x000ba81a01007387 */ /* 0x0001e20000100a00 */
[C---:B--2---:R-:W-:Y:S11]  /*1b3f0*/  HMMA.16816.F32 R20, R16.reuse, R6, R20 ;  /* 0x000000061014723c */ /* 0x044ff60000001814 */
[----:B------:R-:W-:Y:S11]  /*1b400*/  @!UPT UIADD3 URZ, URZ, URZ, URZ ;  /* 0x0000003f3f3ff290 */ /* 0x000ff6000fffe03f */
[----:B------:R-:W-:Y:S02]  /*1b410*/  @!UPT UIADD3 URZ, URZ, URZ, URZ ;  /* 0x0000003f3f3ff290 */ /* 0x000fe4000fffe03f */
[----:B------:R-:W-:Y:S01]  /*1b420*/  IMAD.MOV.U32 R28, RZ, RZ, R20 ;  /* 0x000000ffff1c7224 */ /* 0x000fe200078e0014 */
[----:B----4-:R-:W-:Y:S01]  /*1b430*/  STL.64 [R1+0xba0], R24 ;  /* 0x000ba01801007387 */ /* 0x010fe20000100a00 */
[----:B0-----:R-:W2:Y:S02]  /*1b440*/  LDL.LU.64 R26, [R1+0x48] ;  /* 0x00004800011a7983 */ /* 0x001ea40000300a00 */
[----:B------:R-:W-:Y:S02]  /*1b450*/  STL [R1+0xa60], R2 ;  /* 0x000a600201007387 */ /* 0x000fe40000100800 */
[----:B------:R-:W-:Y:S01]  /*1b460*/  STL [R1+0xa5c], R3 ;  /* 0x000a5c0301007387 */ /* 0x000fe20000100800 */
[----:B------:R-:W-:Y:S01]  /*1b470*/  STL.64 [R1+0x1a0], R20 ;  /* 0x0001a01401007387 */ /* 0x000fe20000100a00 */
[----:B------:R0:W-:Y:S03]  /*1b480*/  STL.64 [R1+0x1a8], R22 ;  /* 0x0001a81601007387 */ /* 0x0001e60000100a00 */
[----:B0-----:R-:W4:Y:S01]  /*1b490*/  LDL.LU.64 R22, [R1+0xc28] ;  /* 0x000c280001167983 */ /* 0x001f220000300a00 */
[----:B------:R-:W4:Y:S02]  /*1b4a0*/  LDL.LU.64 R20, [R1+0xc20] ;  /* 0x000c200001147983 */ /* 0x000f240000300a00 */
[----:B------:R-:W-:Y:S01]  /*1b4b0*/  STL [R1+0xa64], R28 ;  /* 0x000a641c01007387 */ /* 0x000fe20000100800 */
[C---:B----4-:R-:W-:Y:S11]  /*1b4c0*/  HMMA.16816.F32 R20, R16.reuse, R10, R20 ;  /* 0x0000000a1014723c */ /* 0x050ff60000001814 */
[----:B------:R-:W-:Y:S11]  /*1b4d0*/  @!UPT UIADD3 URZ, URZ, URZ, URZ ;  /* 0x0000003f3f3ff290 */ /* 0x000ff6000fffe03f */
[----:B------:R-:W-:Y:S01]  /*1b4e0*/  @!UPT UIADD3 URZ, URZ, URZ, URZ ;  /* 0x0000003f3f3ff290 */ /* 0x000fe2000fffe03f */
[----:B------:R-:W-:Y:S01]  /*1b4f0*/  STL.64 [R1+0x190], R20 ;  /* 0x0001901401007387 */ /* 0x000fe20000100a00 */
[----:B------:R0:W-:Y:S03]  /*1b500*/  STL.64 [R1+0x198], R22 ;  /* 0x0001981601007387 */ /* 0x0001e60000100a00 */
[----:B0-----:R-:W3:Y:S01]  /*1b510*/  LDL.LU.64 R22, [R1+0xc18] ;  /* 0x000c180001167983 */ /* 0x001ee20000300a00 */
[----:B------:R-:W3:Y:S02]  /*1b520*/  LDL.LU.64 R20, [R1+0xc10] ;  /* 0x000c100001147983 */ /* 0x000ee40000300a00 */
[----:B---3--:R-:W-:Y:S01]  /*1b530*/  HMMA.16816.F32 R16, R16, R14, R20 ;  /* 0x0000000e1010723c */ /* 0x008fe20000001814 */
        /* <DEDUP_REMOVED lines=32> */
[----:B------:R0:W-:Y:S01]  /*1b740*/  STL.64 [R1+0xd0], R16 ;  /* 0x0000d01001007387 */ /* 0x0001e20000100a00 */
[----:B------:R1:W-:Y:S03]  /*1b750*/  STL.64 [R1+0xd8], R18 ;  /* 0x0000d81201007387 */ /* 0x0003e60000100a00 */
[----:B0-----:R-:W2:Y:S01]  /*1b760*/  LDL.LU R16, [R1+0xa0] ;  /* 0x0000a00001107983 */ /* 0x001ea20000300800 */
[----:B------:R-:W2:Y:S02]  /*1b770*/  LDL.LU R17, [R1+0xa4] ;  /* 0x0000a40001117983 */ /* 0x000ea40000300800 */
[----:B-1----:R-:W2:Y:S02]  /*1b780*/  LDL.LU R18, [R1+0xa8] ;  /* 0x0000a80001127983 */ /* 0x002ea40000300800 */
[----:B------:R-:W2:Y:S02]  /*1b790*/  LDL.LU R19, [R1+0xac] ;  /* 0x0000ac0001137983 */ /* 0x000ea40000300800 */
[----:B------:R-:W-:-:S02]  /*1b7a0*/  IMAD.MOV.U32 R3, RZ, RZ, R26 ;  /* 0x000000ffff037224 */ /* 0x000fc400078e001a */
[----:B------:R-:W-:Y:S01]  /*1b7b0*/  IMAD.MOV.U32 R2, RZ, RZ, R27 ;  /* 0x000000ffff027224 */ /* 0x000fe200078e001b */
[C---:B--2---:R-:W-:Y:S01]  /*1b7c0*/  HMMA.16816.F32 R16, R20.reuse, R26, R16 ;  /* 0x0000001a1410723c */ /* 0x044fe20000001810 */
[----:B------:R-:W2:Y:S01]  /*1b7d0*/  LDL.LU.64 R26, [R1+0xba8] ;  /* 0x000ba800011a7983 */ /* 0x000ea20000300a00 */
[----:B------:R-:W2:Y:S11]  /*1b7e0*/  LDL.LU.64 R24, [R1+0xba0] ;  /* 0x000ba00001187983 */ /* 0x000eb60000300a00 */
[----:B------:R-:W-:Y:S10]  /*1b7f0*/  @!UPT UIADD3 URZ, URZ, URZ, URZ ;  /* 0x0000003f3f3ff290 */ /* 0x000ff4000fffe03f */
[----:B------:R-:W-:Y:S01]  /*1b800*/  STL.64 [R1+0x170], R16 ;  /* 0x0001701001007387 */ /* 0x000fe20000100a00 */
[----:B------:R-:W-:Y:S02]  /*1b810*/  STL.64 [R1+0x178], R18 ;  /* 0x0001781201007387 */ /* 0x000fe40000100a00 */
[----:B------:R0:W-:Y:S02]  /*1b820*/  STL [R1+0xa6c], R16 ;  /* 0x000a6c1001007387 */ /* 0x0001e40000100800 */
[----:B------:R-:W-:Y:S01]  /*1b830*/  IMAD.MOV.U32 R12, RZ, RZ, R18 ;  /* 0x000000ffff0c7224 */ /* 0x000fe200078e0012 */
[----:B0-----:R-:W3:Y:S01]  /*1b840*/  LDL.LU R16, [R1+0x90] ;  /* 0x0000900001107983 */ /* 0x001ee20000300800 */
[----:B------:R-:W3:Y:S02]  /*1b850*/  LDL.LU R17, [R1+0x94] ;  /* 0x0000940001117983 */ /* 0x000ee40000300800 */
[----:B------:R-:W3:Y:S02]  /*1b860*/  LDL.LU R18, [R1+0x98] ;  /* 0x0000980001127983 */ /* 0x000ee40000300800 */
[----:B------:R-:W-:Y:S01]  /*1b870*/  IMAD.MOV.U32 R19, RZ, RZ, R29 ;  /* 0x000000ffff137224 */ /* 0x000fe200078e001d */
[----:B------:R0:W-:Y:S01]  /*1b880*/  STL [R1+0xa68], R12 ;  /* 0x000a680c01007387 */ /* 0x0001e20000100800 */
[C---:B--2---:R-:W-:Y:S08]  /*1b890*/  HMMA.16816.F32 R24, R20.reuse, R10, R24 ;  /* 0x0000000a1418723c */ /* 0x044ff00000001818 */
[----:B---3--:R-:W-:Y:S11]  /*1b8a0*/  HMMA.16816.F32 R16, R20, R6, R16 ;  /* 0x000000061410723c */ /* 0x008ff60000001810 */
[----:B------:R-:W-:Y:S11]  /*1b8b0*/  @!UPT UIADD3 URZ, URZ, URZ, URZ ;  /* 0x0000003f3f3ff290 */ /* 0x000ff6000fffe03f */
[----:B------:R-:W-:Y:S01]  /*1b8c0*/  @!UPT UIADD3 URZ, URZ, URZ, URZ ;  /* 0x0000003f3f3ff290 */ /* 0x000fe2000fffe03f */
[----:B------:R1:W-:Y:S01]  /*1b8d0*/  STL.64 [R1+0x160], R16 ;  /* 0x0001601001007387 */ /* 0x0003e20000100a00 */
[----:B------:R-:W-:Y:S02]  /*1b8e0*/  STL.64 [R1+0x168], R18 ;  /* 0x0001681201007387 */ /* 0x000fe40000100a00 */
[----:B------:R2:W-:Y:S02]  /*1b8f0*/  STL.64 [R1+0xb50], R6 ;  /* 0x000b500601007387 */ /* 0x0005e40000100a00 */
[----:B0-----:R-:W3:Y:S02]  /*1b900*/  LDL.LU R12, [R1+0x70c] ;  /* 0x00070c00010c7983 */ /* 0x001ee40000300800 */
[----:B------:R-:W-:Y:S02]  /*1b910*/  IMAD.MOV.U32 R13, RZ, RZ, R18 ;  /* 0x000000ffff0d7224 */ /* 0x000fe400078e0012 */
[----:B-1----:R-:W-:Y:S02]  /*1b920*/  IMAD.MOV.U32 R17, RZ, RZ, R16 ;  /* 0x000000ffff117224 */ /* 0x002fe400078e0010 */
[----:B------:R-:W4:Y:S01]  /*1b930*/  LDL.LU R16, [R1+0x730] ;  /* 0x0007300001107983 */ /* 0x000f220000300800 */
[----:B--2---:R-:W-:-:S02]  /*1b940*/  IMAD.MOV.U32 R6, RZ, RZ, R3 ;  /* 0x000000ffff067224 */ /* 0x004fc400078e0003 */
[----:B------:R-:W2:Y:S02]  /*1b950*/  LDL.LU R28, [R1+0x704] ;  /* 0x00070400011c7983 */ /* 0x000ea40000300800 */
[----:B------:R-:W-:Y:S01]  /*1b960*/  IMAD.MOV.U32 R7, RZ, RZ, R2 ;  /* 0x000000ffff077224 */ /* 0x000fe200078e0002 */
[----:B------:R-:W2:Y:S01]  /*1b970*/  LDL.LU R3, [R1+0x728] ;  /* 0x0007280001037983 */ /* 0x000ea20000300800 */
[----:B------:R-:W2:Y:S02]  /*1b980*/  LDL.LU R2, [R1+0x6fc] ;  /* 0x0006fc0001027983 */ /* 0x000ea40000300800 */
[----:B------:R-:W2:Y:S02]  /*1b990*/  LDL.LU R29, [R1+0x720] ;  /* 0x00072000011d7983 */ /* 0x000ea40000300800 */
[----:B------:R0:W-:Y:S02]  /*1b9a0*/  STL [R1+0xa74], R17 ;  /* 0x000a741101007387 */ /* 0x0001e40000100800 */
[----:B------:R-:W-:Y:S01]  /*1b9b0*/  IMAD.MOV.U32 R18, RZ, RZ, R24 ;  /* 0x000000ffff127224 */ /* 0x000fe200078e0018 */
[----:B0-----:R-:W2:Y:S01]  /*1b9c0*/  LDL.LU R17, [R1+0x1f8] ;  /* 0x0001f80001117983 */ /* 0x001ea20000300800 */
[----:B------:R0:W-:Y:S03]  /*1b9d0*/  STL [R1+0xa70], R13 ;  /* 0x000a700d01007387 */ /* 0x0001e60000100800 */
[----:B0-----:R-:W2:Y:S01]  /*1b9e0*/  LDL.LU R13, [R1+0x714] ;  /* 0x00071400010d7983 */ /* 0x001ea20000300800 */
[----:B------:R-:W-:Y:S02]  /*1b9f0*/  STL.64 [R1+0x150], R24 ;  /* 0x0001501801007387 */ /* 0x000fe40000100a00 */
[----:B------:R0:W-:Y:S02]  /*1ba00*/  STL.64 [R1+0x158], R26 ;  /* 0x0001581a01007387 */ /* 0x0001e40000100a00 */
[----:B0-----:R-:W2:Y:S01]  /*1ba10*/  LDL.LU.64 R26, [R1+0xb98] ;  /* 0x000b9800011a7983 */ /* 0x001ea20000300a00 */
[----:B------:R-:W2:Y:S02]  /*1ba20*/  LDL.LU.64 R24, [R1+0xb90] ;  /* 0x000b900001187983 */ /* 0x000ea40000300a00 */
[----:B------:R0:W-:Y:S02]  /*1ba30*/  STL.64 [R1+0xb48], R10 ;  /* 0x000b480a01007387 */ /* 0x0001e40000100a00 */
[----:B--2---:R-:W-:-:S02]  /*1ba40*/  IMAD.MOV.U32 R8, RZ, RZ, R24 ;  /* 0x000000ffff087224 */ /* 0x004fc400078e0018 */
[----:B------:R-:W-:Y:S01]  /*1ba50*/  IMAD.MOV.U32 R9, RZ, RZ, R25 ;  /* 0x000000ffff097224 */ /* 0x000fe200078e0019 */
[----:B------:R-:W2:Y:S01]  /*1ba60*/  LDL.LU R24, [R1+0xb88] ;  /* 0x000b880001187983 */ /* 0x000ea20000300800 */
[----:B------:R-:W2:Y:S02]  /*1ba70*/  LDL.LU R25, [R1+0xb84] ;  /* 0x000b840001197983 */ /* 0x000ea40000300800 */
[----:B0-----:R-:W-:Y:S02]  /*1ba80*/  IMAD.MOV.U32 R10, RZ, RZ, R26 ;  /* 0x000000ffff0a7224 */ /* 0x001fe400078e001a */
[----:B------:R-:W-:Y:S01]  /*1ba90*/  IMAD.MOV.U32 R11, RZ, RZ, R27 ;  /* 0x000000ffff0b7224 */ /* 0x000fe200078e001b */
[----:B------:R-:W2:Y:S01]  /*1baa0*/  LDL.LU R26, [R1+0xb80] ;  /* 0x000b8000011a7983 */ /* 0x000ea20000300800 */
[----:B------:R-:W2:Y:S03]  /*1bab0*/  LDL.LU R27, [R1+0xb7c] ;  /* 0x000b7c00011b7983 */ /* 0x000ea60000300800 */
[----:B------:R-:W-:Y:S01]  /*1bac0*/  STL.64 [R1+0xb60], R10 ;  /* 0x000b600a01007387 */ /* 0x000fe20000100a00 */
[----:B------:R0:W-:Y:S03]  /*1bad0*/  STL.64 [R1+0xb58], R8 ;  /* 0x000b580801007387 */ /* 0x0001e60000100a00 */
[----:B0-----:R-:W3:Y:S01]  /*1bae0*/  LDL.LU R8, [R1+0x50] ;  /* 0x0000500001087983 */ /* 0x001ee20000300800 */
[----:B------:R-:W3:Y:S02]  /*1baf0*/  LDL.LU R9, [R1+0x54] ;  /* 0x0000540001097983 */ /* 0x000ee40000300800 */
[----:B------:R-:W3:Y:S02]  /*1bb00*/  LDL.LU R10, [R1+0x58] ;  /* 0x00005800010a7983 */ /* 0x000ee40000300800 */
[----:B------:R-:W-:-:S02]  /*1bb10*/  IMAD.MOV.U32 R11, RZ, RZ, R0 ;  /* 0x000000ffff0b7224 */ /* 0x000fc400078e0000 */
[----:B------:R-:W3:Y:S01]  /*1bb20*/  LDL.LU R0, [R1+0xb78] ;  /* 0x000b780001007983 */ /* 0x000ee20000300800 */
[----:B------:R0:W-:Y:S03]  /*1bb30*/  STL [R1+0xa78], R18 ;  /* 0x000a781201007387 */ /* 0x0001e60000100800 */
[----:B0-----:R-:W3:Y:S01]  /*1bb40*/  LDL.LU R18, [R1+0x71c] ;  /* 0x00071c0001127983 */ /* 0x001ee20000300800 */
[----:B--2---:R-:W-:Y:S03]  /*1bb50*/  HMMA.16816.F32 R20, R20, R14, R24 ;  /* 0x0000000e1414723c */ /* 0x004fe60000001818 */
[----:B------:R-:W3:Y:S01]  /*1bb60*/  LDL.LU.64 R26, [R1+0xb70] ;  /* 0x000b7000011a7983 */ /* 0x000ee20000300a00 */
[----:B------:R-:W3:Y:S11]  /*1bb70*/  LDL.LU.64 R24, [R1+0xb68] ;  /* 0x000b680001187983 */ /* 0x000ef60000300a00 */
[----:B------:R-:W-:Y:S08]  /*1bb80*/  @!UPT UIADD3 URZ, URZ, URZ, URZ ;  /* 0x0000003f3f3ff290 */ /* 0x000ff0000fffe03f */
[----:B------:R0:W-:Y:S01]  /*1bb90*/  STL.64 [R1+0x140], R20 ;  /* 0x0001401401007387 */ /* 0x0001e20000100a00 */
[----:B------:R-:W-:Y:S02]  /*1bba0*/  IMAD.MOV.U32 R19, RZ, RZ, R20 ;  /* 0x000000ffff137224 */ /* 0x000fe400078e0014 */
[----:B------:R1:W-:Y:S01]  /*1bbb0*/  STL.64 [R1+0x148], R22 ;  /* 0x0001481601007387 */ /* 0x0003e20000100a00 */
[----:B0-----:R-:W2:Y:S01]  /*1bbc0*/  LDL.LU R21, [R1+0x734] ;  /* 0x0007340001157983 */ /* 0x001ea20000300800 */
[----:B-1----:R-:W2:Y:S02]  /*1bbd0*/  LDL.LU R22, [R1+0x72c] ;  /* 0x00072c0001167983 */ /* 0x002ea40000300800 */
[----:B------:R-:W2:Y:S02]  /*1bbe0*/  LDL.LU R23, [R1+0x724] ;  /* 0x0007240001177983 */ /* 0x000ea40000300800 */
[----:B------:R0:W-:Y:S02]  /*1bbf0*/  STL [R1+0xa7c], R19 ;  /* 0x000a7c1301007387 */ /* 0x0001e40000100800 */
[----:B0-----:R-:W2:Y:S01]  /*1bc00*/  LDL.LU R19, [R1+0x1fc] ;  /* 0x0001fc0001137983 */ /* 0x001ea20000300800 */
[C---:B---3--:R-:W-:Y:S03]  /*1bc10*/  HMMA.16816.F32 R4, R24.reuse, R6, R8 ;  /* 0x000000061804723c */ /* 0x048fe60000001808 */
[----:B------:R-:W3:Y:S01]  /*1bc20*/  LDL.LU.64 R10, [R1+0xb60] ;  /* 0x000b6000010a7983 */ /* 0x000ee20000300a00 */
[----:B------:R-:W3:Y:S11]  /*1bc30*/  LDL.LU.64 R8, [R1+0xb58] ;  /* 0x000b580001087983 */ /* 0x000ef60000300a00 */
[----:B------:R-:W-:Y:S08]  /*1bc40*/  @!UPT UIADD3 URZ, URZ, URZ, URZ ;  /* 0x0000003f3f3ff290 */ /* 0x000ff0000fffe03f */
[----:B------:R-:W-:Y:S01]  /*1bc50*/  STL.64 [R1+0x130], R4 ;  /* 0x0001300401007387 */ /* 0x000fe20000100a00 */
[----:B------:R0:W-:Y:S03]  /*1bc60*/  STL.64 [R1+0x138], R6 ;  /* 0x0001380601007387 */ /* 0x0001e60000100a00 */
[----:B0-----:R-:W3:Y:S02]  /*1bc70*/  LDL.LU.64 R6, [R1+0xb50] ;  /* 0x000b500001067983 */ /* 0x001ee40000300a00 */
[C---:B---3--:R-:W-:Y:S02]  /*1bc80*/  HMMA.16816.F32 R4, R24.reuse, R6, R8 ;  /* 0x000000061804723c */ /* 0x048fe40000001808 */
[----:B------:R-:W3:Y:S11]  /*1bc90*/  LDL.LU.64 R10, [R1+0xb48] ;  /* 0x000b4800010a7983 */ /* 0x000ef60000300a00 */
[----:B------:R-:W-:Y:S10]  /*1bca0*/  @!UPT UIADD3 URZ, URZ, URZ, URZ ;  /* 0x0000003f3f3ff290 */ /* 0x000ff4000fffe03f */
        /* <DEDUP_REMOVED lines=8> */
[----:B------:R-:W-:Y:S01]  /*1bd30*/  STL.64 [R1+0xe0], R4 ;  /* 0x0000e00401007387 */ /* 0x000fe20000100a00 */
[----:B------:R0:W-:Y:S03]  /*1bd40*/  STL.64 [R1+0xe8], R6 ;  /* 0x0000e80601007387 */ /* 0x0001e60000100a00 */
[----:B0-----:R-:W3:Y:S01]  /*1bd50*/  LDL.LU R7, [R1+0x334] ;  /* 0x0003340001077983 */ /* 0x001ee20000300800 */
[----:B------:R-:W-:-:S04]  /*1bd60*/  IMAD.MOV.U32 R20, RZ, RZ, c[0x0][0x188] ;  /* 0x00006200ff147624 */ /* 0x000fc800078e00ff */
[----:B------:R-:W-:-:S04]  /*1bd70*/  IMAD.SHL.U32 R20, R20, 0x80, RZ ;  /* 0x0000008014147824 */ /* 0x000fc800078e00ff */
[----:B------:R-:W-:-:S05]  /*1bd80*/  IMAD.SHL.U32 R20, R20, 0x2, RZ ;  /* 0x0000000214147824 */ /* 0x000fca00078e00ff */
[-C--:B--2---:R-:W-:Y:S02]  /*1bd90*/  IADD3 R19, P4, R19, R20.reuse, RZ ;  /* 0x0000001413137210 */ /* 0x084fe40007f9e0ff */
[-C--:B------:R-:W-:Y:S02]  /*1bda0*/  IADD3 R21, P5, R21, R20.reuse, RZ ;  /* 0x0000001415157210 */ /* 0x080fe40007fbe0ff */
[-C--:B------:R-:W-:Y:S02]  /*1bdb0*/  IADD3 R22, P6, R22, R20.reuse, RZ ;  /* 0x0000001416167210 */ /* 0x080fe40007fde0ff */
[-C--:B------:R-:W-:Y:S02]  /*1bdc0*/  IADD3 R23, P1, R23, R20.reuse, RZ ;  /* 0x0000001417177210 */ /* 0x080fe40007f3e0ff */
[-C--:B------:R-:W-:Y:S02]  /*1bdd0*/  IADD3 R18, P2, R18, R20.reuse, RZ ;  /* 0x0000001412127210 */ /* 0x080fe40007f5e0ff */
[-C--:B------:R-:W-:Y:S01]  /*1bde0*/  IADD3 R13, P3, R13, R20.reuse, RZ ;  /* 0x000000140d0d7210 */ /* 0x080fe20007f7e0ff */
[--C-:B------:R-:W-:Y:S01]  /*1bdf0*/  IMAD.X R17, R17, 0x1, R0.reuse, P4 ;  /* 0x0000000111117824 */ /* 0x100fe200020e0600 */
[-C--:B------:R-:W-:Y:S01]  /*1be00*/  IADD3 R12, P4, R12, R20.reuse, RZ ;  /* 0x000000140c0c7210 */ /* 0x080fe20007f9e0ff */
[--C-:B----4-:R-:W-:Y:S01]  /*1be10*/  IMAD.X R16, R16, 0x1, R0.reuse, P5 ;  /* 0x0000000110107824 */ /* 0x110fe200028e0600 */
[-C--:B------:R-:W-:Y:S01]  /*1be20*/  IADD3 R28, P5, R28, R20.reuse, RZ ;  /* 0x000000141c1c7210 */ /* 0x080fe20007fbe0ff */
[--C-:B------:R-:W-:Y:S01]  /*1be30*/  IMAD.X R3, R3, 0x1, R0.reuse, P6 ;  /* 0x0000000103037824 */ /* 0x100fe200030e0600 */
[----:B------:R-:W-:Y:S01]  /*1be40*/  IADD3 R2, P6, R2, R20, RZ ;  /* 0x0000001402027210 */ /* 0x000fe20007fde0ff */
[----:B------:R-:W-:Y:S01]  /*1be50*/  IMAD.X R29, R29, 0x1, R0, P1 ;  /* 0x000000011d1d7824 */ /* 0x000fe200008e0600 */
[----:B---3--:R-:W-:Y:S11]  /*1be60*/  HMMA.16816.F32 R8, R24, R14, R8 ;  /* 0x0000000e1808723c */ /* 0x008ff60000001808 */
[----:B------:R-:W-:Y:S11]  /*1be70*/  @!UPT UIADD3 URZ, URZ, URZ, URZ ;  /* 0x0000003f3f3ff290 */ /* 0x000ff6000fffe03f */
[----:B------:R-:W-:Y:S02]  /*1be80*/  @!UPT UIADD3 URZ, URZ, URZ, URZ ;  /* 0x0000003f3f3ff290 */ /* 0x000fe4000fffe03f */
[----:B------:R-:W-:Y:S02]  /*1be90*/  IMAD.MOV.U32 R4, RZ, RZ, R11 ;  /* 0x000000ffff047224 */ /* 0x000fe400078e000b */
[----:B------:R-:W-:Y:S01]  /*1bea0*/  IMAD.MOV.U32 R5, RZ, RZ, R10 ;  /* 0x000000ffff057224 */ /* 0x000fe200078e000a */
[----:B------:R-:W-:Y:S01]  /*1beb0*/  STL.64 [R1+0x50], R8 ;  /* 0x0000500801007387 */ /* 0x000fe20000100a00 */
[----:B------:R-:W-:Y:S01]  /*1bec0*/  STL.64 [R1+0x58], R10 ;  /* 0x0000580a01007387 */ /* 0x000fe20000100a00 */
[----:B------:R-:W-:-:S05]  /*1bed0*/  IADD3 R7, R7, 0x1, RZ ;  /* 0x0000000107077810 */ /* 0x000fca0007ffe0ff */
[----:B------:R-:W-:Y:S01]  /*1bee0*/  STL [R1+0x334], R7 ;  /* 0x0003340701007387 */ /* 0x000fe20000100800 */
[----:B------:R-:W-:Y:S02]  /*1bef0*/  STL [R1+0xa84], R4 ;  /* 0x000a840401007387 */ /* 0x000fe40000100800 */
[----:B------:R-:W-:Y:S02]  /*1bf00*/  STL [R1+0xa80], R5 ;  /* 0x000a800501007387 */ /* 0x000fe40000100800 */
[----:B------:R-:W-:Y:S01]  /*1bf10*/  STL [R1+0x1fc], R19 ;  /* 0x0001fc1301007387 */ /* 0x000fe20000100800 */
        /* <DEDUP_REMOVED lines=9> */
[----:B------:R0:W-:Y:S02]  /*1bfb0*/  STL [R1+0xb24], R0 ;  /* 0x000b240001007387 */ /* 0x0001e40000100800 */
[----:B------:R-:W-:Y:S01]  /*1bfc0*/  STL [R1+0x728], R3 ;  /* 0x0007280301007387 */ /* 0x000fe20000100800 */
[----:B0-----:R-:W2:Y:S01]  /*1bfd0*/  LDL.LU R0, [R1+0x6f4] ;  /* 0x0006f40001007983 */ /* 0x001ea20000300800 */
[----:B------:R-:W-:Y:S02]  /*1bfe0*/  STL [R1+0x6fc], R2 ;  /* 0x0006fc0201007387 */ /* 0x000fe40000100800 */
[----:B------:R-:W3:Y:S02]  /*1bff0*/  LDL.LU R5, [R1+0x6e4] ;  /* 0x0006e40001057983 */ /* 0x000ee40000300800 */
[----:B------:R-:W-:Y:S01]  /*1c000*/  STL [R1+0x720], R29 ;  /* 0x0007201d01007387 */ /* 0x000fe20000100800 */
[----:B---3--:R0:W-:Y:S04]  /*1c010*/  STL [R1+0xb18], R5 ;  /* 0x000b180501007387 */ /* 0x0081e80000100800 */
[----:B0-----:R-:W3:Y:S01]  /*1c020*/  LDL.LU R5, [R1+0x710] ;  /* 0x0007100001057983 */ /* 0x001ee20000300800 */
[----:B------:R-:W-:-:S03]  /*1c030*/  IMAD.MOV.U32 R11, RZ, RZ, 0x7f ;  /* 0x0000007fff0b7424 */ /* 0x000fc600078e00ff */
[----:B---3--:R0:W-:Y:S04]  /*1c040*/  STL [R1+0xb1c], R5 ;  /* 0x000b1c0501007387 */ /* 0x0081e80000100800 */
[----:B0-----:R-:W3:Y:S01]  /*1c050*/  LDL.LU R5, [R1+0x6ec] ;  /* 0x0006ec0001057983 */ /* 0x001ee20000300800 */
[----:B------:R-:W-:-:S04]  /*1c060*/  IADD3 R11, R11, c[0x0][0x180], RZ ;  /* 0x000060000b0b7a10 */ /* 0x000fc80007ffe0ff */
[----:B------:R-:W-:-:S04]  /*1c070*/  SHF.R.S32.HI R6, RZ, 0x1f, R11 ;  /* 0x0000001fff067819 */ /* 0x000fc8000001140b */
[----:B------:R-:W-:-:S04]  /*1c080*/  LEA.HI R6, R6, R11, RZ, 0x7 ;  /* 0x0000000b06067211 */ /* 0x000fc800078f38ff */
[----:B------:R-:W-:-:S04]  /*1c090*/  SHF.R.S32.HI R6, RZ, 0x7, R6 ;  /* 0x00000007ff067819 */ /* 0x000fc80000011406 */
[----:B------:R-:W-:Y:S02]  /*1c0a0*/  ISETP.NE.U32.AND P0, PT, R7, R6, PT ;  /* 0x000000060700720c */ /* 0x000fe40003f05070 */
[----:B--2---:R-:W-:Y:S01]  /*1c0b0*/  IADD3 R0, P1, R0, R20, RZ ;  /* 0x0000001400007210 */ /* 0x004fe20007f3e0ff */
[----:B---3--:R0:W-:Y:S04]  /*1c0c0*/  STL [R1+0xb20], R5 ;  /* 0x000b200501007387 */ /* 0x0081e80000100800 */
[----:B0-----:R-:W2:Y:S01]  /*1c0d0*/  LDL.LU R5, [R1+0x718] ;  /* 0x0007180001057983 */ /* 0x001ea20000300800 */
[----:B------:R-:W3:Y:S02]  /*1c0e0*/  LDL.LU R4, [R1+0x708] ;  /* 0x0007080001047983 */ /* 0x000ee40000300800 */
[----:B------:R-:W4:Y:S02]  /*1c0f0*/  LDL.LU R24, [R1+0x6dc] ;  /* 0x0006dc0001187983 */ /* 0x000f240000300800 */
[----:B------:R-:W2:Y:S01]  /*1c100*/  LDL.LU R25, [R1+0x700] ;  /* 0x0007000001197983 */ /* 0x000ea20000300800 */
[----:B------:R-:W2:Y:S01]  /*1c110*/  LDL.LU R26, [R1+0x6d4] ;  /* 0x0006d400011a7983 */ /* 0x000ea20000300800 */
[----:B------:R-:W2:Y:S02]  /*1c120*/  LDL.LU R27, [R1+0x6f8] ;  /* 0x0006f800011b7983 */ /* 0x000ea40000300800 */
[----:B------:R-:W2:Y:S02]  /*1c130*/  LDL.LU R14, [R1+0x6cc] ;  /* 0x0006cc00010e7983 */ /* 0x000ea40000300800 */
        /* <DEDUP_REMOVED lines=20> */
[----:B------:R0:W-:Y:S02]  /*1c280*/  STL [R1+0x6f4], R0 ;  /* 0x0006f40001007387 */ /* 0x0001e40000100800 */
[----:B0-----:R-:W2:Y:S02]  /*1c290*/  LDL.LU R0, [R1+0xb24] ;  /* 0x000b240001007983 */ /* 0x001ea40000300800 */
[----:B--2---:R-:W-:-:S05]  /*1c2a0*/  IMAD.X R5, R5, 0x1, R0, P2 ;  /* 0x0000000105057824 */ /* 0x004fca00010e0600 */
[----:B------:R0:W-:Y:S04]  /*1c2b0*/  STL [R1+0x718], R5 ;  /* 0x0007180501007387 */ /* 0x0001e80000100800 */
[----:B0-----:R-:W2:Y:S02]  /*1c2c0*/  LDL.LU R5, [R1+0xb20] ;  /* 0x000b200001057983 */ /* 0x001ea40000300800 */
[----:B--2---:R-:W-:-:S05]  /*1c2d0*/  IADD3 R5, P2, R5, R20, RZ ;  /* 0x0000001405057210 */ /* 0x004fca0007f5e0ff */
[----:B------:R0:W-:Y:S04]  /*1c2e0*/  STL [R1+0x6ec], R5 ;  /* 0x0006ec0501007387 */ /* 0x0001e80000100800 */
[----:B0-----:R-:W2:Y:S02]  /*1c2f0*/  LDL.LU R5, [R1+0xb1c] ;  /* 0x000b1c0001057983 */ /* 0x001ea40000300800 */
[----:B--2---:R-:W-:-:S05]  /*1c300*/  IMAD.X R5, R5, 0x1, R0, P3 ;  /* 0x0000000105057824 */ /* 0x004fca00018e0600 */
[----:B------:R0:W-:Y:S04]  /*1c310*/  STL [R1+0x710], R5 ;  /* 0x0007100501007387 */ /* 0x0001e80000100800 */
[----:B0-----:R-:W2:Y:S01]  /*1c320*/  LDL.LU R5, [R1+0xb18] ;  /* 0x000b180001057983 */ /* 0x001ea20000300800 */
[--C-:B---3--:R-:W-:Y:S01]  /*1c330*/  IMAD.X R4, R4, 0x1, R0.reuse, P4 ;  /* 0x0000000104047824 */ /* 0x108fe200020e0600 */
[-C--:B----4-:R-:W-:Y:S01]  /*1c340*/  IADD3 R24, P4, R24, R20.reuse, RZ ;  /* 0x0000001418187210 */ /* 0x090fe20007f9e0ff */
[--C-:B------:R-:W-:Y:S01]  /*1c350*/  IMAD.X R25, R25, 0x1, R0.reuse, P5 ;  /* 0x0000000119197824 */ /* 0x100fe200028e0600 */
[-C--:B------:R-:W-:Y:S01]  /*1c360*/  IADD3 R26, P5, R26, R20.reuse, RZ ;  /* 0x000000141a1a7210 */ /* 0x080fe20007fbe0ff */
        /* <DEDUP_REMOVED lines=16> */
[----:B------:R-:W-:Y:S01]  /*1c470*/  IMAD.X R2, R2, 0x1, R0, P4 ;  /* 0x0000000102027824 */ /* 0x000fe200020e0600 */
[----:B------:R-:W-:-:S02]  /*1c480*/  IADD3 R29, P4, R29, R20, RZ ;  /* 0x000000141d1d7210 */ /* 0x000fc40007f9e0ff */
[----:B--2---:R-:W-:-:S05]  /*1c490*/  IADD3 R5, P3, R5, R20, RZ ;  /* 0x0000001405057210 */ /* 0x004fca0007f7e0ff */
[----:B------:R-:W-:Y:S01]  /*1c4a0*/  STL [R1+0x6e4], R5 ;  /* 0x0006e40501007387 */ /* 0x000fe20000100800 */
[----:B------:R-:W-:Y:S02]  /*1c4b0*/  STL [R1+0x708], R4 ;  /* 0x0007080401007387 */ /* 0x000fe40000100800 */
[----:B------:R-:W-:Y:S02]  /*1c4c0*/  STL [R1+0x6dc], R24 ;  /* 0x0006dc1801007387 */ /* 0x000fe40000100800 */
[----:B------:R-:W-:Y:S01]  /*1c4d0*/  STL [R1+0x700], R25 ;  /* 0x0007001901007387 */ /* 0x000fe20000100800 */
[----:B------:R-:W-:Y:S01]  /*1c4e0*/  STL [R1+0x6d4], R26 ;  /* 0x0006d41a01007387 */ /* 0x000fe20000100800 */
[----:B------:R-:W-:Y:S02]  /*1c4f0*/  STL [R1+0x6f8], R27 ;  /* 0x0006f81b01007387 */ /* 0x000fe40000100800 */
[----:B------:R-:W-:Y:S02]  /*1c500*/  STL [R1+0x6cc], R14 ;  /* 0x0006cc0e01007387 */ /* 0x000fe40000100800 */
[--C-:B------:R-:W-:Y:S01]  /*1c510*/  IMAD.X R11, R11, 0x1, R0.reuse, P3 ;  /* 0x000000010b0b7824 */ /* 0x100fe200018e0600 */
[----:B------:R-:W-:Y:S01]  /*1c520*/  STL [R1+0x6f0], R15 ;  /* 0x0006f00f01007387 */ /* 0x000fe20000100800 */
[----:B------:R-:W-:Y:S01]  /*1c530*/  IADD3 R6, P3, R6, R20, RZ ;  /* 0x0000001406067210 */ /* 0x000fe20007f7e0ff */
        /* <DEDUP_REMOVED lines=11> */
[----:B------:R-:W-:-:S02]  /*1c5f0*/  IMAD.X R28, R28, 0x1, R0, P3 ;  /* 0x000000011c1c7824 */ /* 0x000fc400018e0600 */
[----:B------:R-:W-:Y:S02]  /*1c600*/  STL [R1+0x6c0], R13 ;  /* 0x0006c00d01007387 */ /* 0x000fe40000100800 */
[----:B------:R-:W-:Y:S01]  /*1c610*/  STL [R1+0x694], R17 ;  /* 0x0006941101007387 */ /* 0x000fe20000100800 */
[----:B------:R-:W-:Y:S01]  /*1c620*/  IADD3 R3, P3, R3, R20, RZ ;  /* 0x0000001403037210 */ /* 0x000fe20007f7e0ff */
[----:B------:R-:W-:Y:S01]  /*1c630*/  STL [R1+0x6b8], R12 ;  /* 0x0006b80c01007387 */ /* 0x000fe20000100800 */
[----:B------:R-:W-:Y:S02]  /*1c640*/  STL [R1+0x68c], R16 ;  /* 0x00068c1001007387 */ /* 0x000fe40000100800 */
[----:B------:R-:W-:Y:S02]  /*1c650*/  STL [R1+0x6b0], R28 ;  /* 0x0006b01c01007387 */ /* 0x000fe40000100800 */
[----:B------:R0:W-:Y:S01]  /*1c660*/  STL [R1+0xb14], R20 ;  /* 0x000b141401007387 */ /* 0x0001e20000100800 */
[----:B------:R-:W-:Y:S04]  /*1c670*/  STL [R1+0x684], R3 ;  /* 0x0006840301007387 */ /* 0x000fe80000100800 */
[----:B0-----:R-:W2:Y:S01]  /*1c680*/  LDL.LU R20, [R1+0x6a0] ;  /* 0x0006a00001147983 */ /* 0x001ea20000300800 */
[----:B------:R-:W-:Y:S02]  /*1c690*/  STL [R1+0x6a8], R2 ;  /* 0x0006a80201007387 */ /* 0x000fe40000100800 */
[----:B------:R-:W3:Y:S02]  /*1c6a0*/  LDL.LU R5, [R1+0x690] ;  /* 0x0006900001057983 */ /* 0x000ee40000300800 */
[----:B------:R-:W-:Y:S01]  /*1c6b0*/  STL [R1+0x67c], R29 ;  /* 0x00067c1d01007387 */ /* 0x000fe20000100800 */
[----:B---3--:R0:W-:Y:S04]  /*1c6c0*/  STL [R1+0xb08], R5 ;  /* 0x000b080501007387 */ /* 0x0081e80000100800 */
[----:B0-----:R-:W3:Y:S04]  /*1c6d0*/  LDL.LU R5, [R1+0x66c] ;  /* 0x00066c0001057983 */ /* 0x001ee80000300800 */
[----:B---3--:R0:W-:Y:S04]  /*1c6e0*/  STL [R1+0xb0c], R5 ;  /* 0x000b0c0501007387 */ /* 0x0081e80000100800 */
[----:B0-----:R-:W3:Y:S01]  /*1c6f0*/  LDL.LU R5, [R1+0x698] ;  /* 0x0006980001057983 */ /* 0x001ee20000300800 */
[----:B--2---:R-:W-:-:S03]  /*1c700*/  IMAD.X R20, R20, 0x1, R0, P5 ;  /* 0x0000000114147824 */ /* 0x004fc600028e0600 */
        /* <DEDUP_REMOVED lines=30> */
[----:B--2---:R-:W-:-:S05]  /*1c8f0*/  IADD3 R5, P5, R5, R20, RZ ;  /* 0x0000001405057210 */ /* 0x004fca0007fbe0ff */
[----:B------:R0:W-:Y:S04]  /*1c900*/  STL [R1+0x674], R5 ;  /* 0x0006740501007387 */ /* 0x0001e80000100800 */
[----:B0-----:R-:W2:Y:S02]  /*1c910*/  LDL.LU R5, [R1+0xb10] ;  /* 0x000b100001057983 */ /* 0x001ea40000300800 */
[----:B--2---:R-:W-:-:S05]  /*1c920*/  IMAD.X R5, R5, 0x1, R0, P6 ;  /* 0x0000000105057824 */ /* 0x004fca00030e0600 */
[----:B------:R0:W-:Y:S04]  /*1c930*/  STL [R1+0x698], R5 ;  /* 0x0006980501007387 */ /* 0x0001e80000100800 */
[----:B0-----:R-:W2:Y:S02]  /*1c940*/  LDL.LU R5, [R1+0xb0c] ;  /* 0x000b0c0001057983 */ /* 0x001ea40000300800 */
[----:B--2---:R-:W-:-:S05]  /*1c950*/  IADD3 R5, P6, R5, R20, RZ ;  /* 0x0000001405057210 */ /* 0x004fca0007fde0ff */
[----:B------:R0:W-:Y:S04]  /*1c960*/  STL [R1+0x66c], R5 ;  /* 0x00066c0501007387 */ /* 0x0001e80000100800 */
[----:B0-----:R-:W2:Y:S01]  /*1c970*/  LDL.LU R5, [R1+0xb08] ;  /* 0x000b080001057983 */ /* 0x001ea20000300800 */
[--C-:B----4-:R-:W-:Y:S01]  /*1c980*/  IMAD.X R24, R24, 0x1, R0.reuse, P2 ;  /* 0x0000000118187824 */ /* 0x110fe200010e0600 */
        /* <DEDUP_REMOVED lines=18> */
[----:B------:R-:W-:Y:S01]  /*1cab0*/  IADD3 R28, P6, R28, R20, RZ ;  /* 0x000000141c1c7210 */ /* 0x000fe20007fde0ff */
[----:B------:R-:W-:-:S02]  /*1cac0*/  IMAD.X R29, R29, 0x1, R0, P2 ;  /* 0x000000011d1d7824 */ /* 0x000fc400010e0600 */
[----:B--2---:R-:W-:Y:S01]  /*1cad0*/  IMAD.X R5, R5, 0x1, R0, P1 ;  /* 0x0000000105057824 */ /* 0x004fe200008e0600 */
[----:B---3--:R-:W-:-:S04]  /*1cae0*/  IADD3 R4, P1, R4, R20, RZ ;  /* 0x0000001404047210 */ /* 0x008fc80007f3e0ff */
[----:B------:R-:W-:Y:S01]  /*1caf0*/  STL [R1+0x690], R5 ;  /* 0x0006900501007387 */ /* 0x000fe20000100800 */
[----:B------:R-:W-:Y:S02]  /*1cb00*/  STL [R1+0x664], R4 ;  /* 0x0006640401007387 */ /* 0x000fe40000100800 */
[----:B------:R-:W-:Y:S02]  /*1cb10*/  STL [R1+0x688], R24 ;  /* 0x0006881801007387 */ /* 0x000fe40000100800 */
[----:B------:R-:W-:Y:S01]  /*1cb20*/  STL [R1+0x65c], R25 ;  /* 0x00065c1901007387 */ /* 0x000fe20000100800 */
[----:B------:R-:W-:Y:S01]  /*1cb30*/  STL [R1+0x680], R26 ;  /* 0x0006801a01007387 */ /* 0x000fe20000100800 */
[----:B------:R-:W-:Y:S02]  /*1cb40*/  STL [R1+0x654], R27 ;  /* 0x0006541b01007387 */ /* 0x000fe40000100800 */
        /* <DEDUP_REMOVED lines=17> */
[----:B------:R-:W-:-:S02]  /*1cc60*/  IMAD.X R3, R3, 0x1, R0, P1 ;  /* 0x0000000103037824 */ /* 0x000fc400008e0600 */
[----:B------:R-:W-:Y:S01]  /*1cc70*/  STL [R1+0x614], R12 ;  /* 0x0006140c01007387 */ /* 0x000fe20000100800 */
[-C--:B------:R-:W-:Y:S01]  /*1cc80*/  IADD3 R2, P1, R2, R20.reuse, RZ ;  /* 0x0000001402027210 */ /* 0x080fe20007f3e0ff */
[----:B------:R-:W-:Y:S01]  /*1cc90*/  STL [R1+0x638], R16 ;  /* 0x0006381001007387 */ /* 0x000fe20000100800 */
[----:B------:R-:W-:Y:S02]  /*1cca0*/  STL [R1+0x60c], R28 ;  /* 0x00060c1c01007387 */ /* 0x000fe40000100800 */
[----:B------:R0:W-:Y:S02]  /*1ccb0*/  STL [R1+0xb04], R0 ;  /* 0x000b040001007387 */ /* 0x0001e40000100800 */
[----:B------:R-:W-:Y:S01]  /*1ccc0*/  STL [R1+0x630], R3 ;  /* 0x0006300301007387 */ /* 0x000fe20000100800 */
        /* <DEDUP_REMOVED lines=8> */
[----:B--2---:R-:W-:-:S03]  /*1cd50*/  IADD3 R0, P2, R0, R20, RZ ;  /* 0x0000001400007210 */ /* 0x004fc60007f5e0ff */
        /* <DEDUP_REMOVED lines=557> */
[----:B------:R-:W-:Y:S01]  /*1f030*/  IADD3 R23, P6, R23, UR8, RZ ;  /* 0x0000000817177c10 */ /* 0x000fe2000ffde0ff */
[--C-:B------:R-:W-:Y:S01]  /*1f040*/  IMAD.X R18, R18, 0x1, R0.reuse, P1 ;  /* 0x0000000112127824 */ /* 0x100fe200008e0600 */
[----:B------:R-:W-:Y:S01]  /*1f050*/  IADD3 R13, P1, R13, UR8, RZ ;  /* 0x000000080d0d7c10 */ /* 0x000fe2000ff3e0ff */
[--C-:B------:R-:W-:Y:S01]  /*1f060*/  IMAD.X R17, R17, 0x1, R0.reuse, P2 ;  /* 0x0000000111117824 */ /* 0x100fe200010e0600 */
[----:B------:R-:W-:Y:S01]  /*1f070*/  IADD3 R12, P2, R12, UR8, RZ ;  /* 0x000000080c0c7c10 */ /* 0x000fe2000ff5e0ff */
[--C-:B------:R-:W-:Y:S01]  /*1f080*/  IMAD.X R16, R16, 0x1, R0.reuse, P3 ;  /* 0x0000000110107824 */ /* 0x100fe200018e0600 */
[----:B------:R-:W-:Y:S01]  /*1f090*/  IADD3 R28, P3, R28, UR8, RZ ;  /* 0x000000081c1c7c10 */ /* 0x000fe2000ff7e0ff */
[----:B--2---:R-:W-:Y:S01]  /*1f0a0*/  IMAD.X R5, R5, 0x1, R0, P4 ;  /* 0x0000000105057824 */ /* 0x004fe200020e0600 */
[----:B---3--:R-:W-:-:S04]  /*1f0b0*/  IADD3 R4, P4, R4, R20, RZ ;  /* 0x0000001404047210 */ /* 0x008fc80007f9e0ff */
[----:B------:R0:W-:Y:S01]  /*1f0c0*/  STL [R1+0x3a8], R5 ;  /* 0x0003a80501007387 */ /* 0x0001e20000100800 */
        /* <DEDUP_REMOVED lines=25> */
[----:B0-----:R-:W2:Y:S02]  /*1f260*/  LDL.LU R5, [R1+0x8e8] ;  /* 0x0008e80001057983 */ /* 0x001ea40000300800 */
[----:B------:R-:W-:Y:S01]  /*1f270*/  IMAD.X R3, R3, 0x1, R0, P4 ;  /* 0x0000000103037824 */ /* 0x000fe200020e0600 */
[----:B------:R-:W-:-:S04]  /*1f280*/  IADD3 R2, P4, R2, UR8, RZ ;  /* 0x0000000802027c10 */ /* 0x000fc8000ff9e0ff */
[----:B------:R-:W-:Y:S01]  /*1f290*/  STL [R1+0x348], R3 ;  /* 0x0003480301007387 */ /* 0x000fe20000100800 */
[----:B------:R-:W-:-:S03]  /*1f2a0*/  IMAD.X R29, R29, 0x1, R0, P5 ;  /* 0x000000011d1d7824 */ /* 0x000fc600028e0600 */
[----:B--2---:R0:W-:Y:S01]  /*1f2b0*/  STL [R1+0xaa4], R5 ;  /* 0x000aa40501007387 */ /* 0x0041e20000100800 */
[----:B------:R1:W-:Y:S03]  /*1f2c0*/  STL [R1+0x8f0], R2 ;  /* 0x0008f00201007387 */ /* 0x0003e60000100800 */
[----:B0-----:R-:W2:Y:S01]  /*1f2d0*/  LDL.LU R5, [R1+0x8ec] ;  /* 0x0008ec0001057983 */ /* 0x001ea20000300800 */
[----:B------:R0:W-:Y:S02]  /*1f2e0*/  STL [R1+0x340], R29 ;  /* 0x0003401d01007387 */ /* 0x0001e40000100800 */
[----:B------:R-:W3:Y:S02]  /*1f2f0*/  LDL.LU R4, [R1+0x74c] ;  /* 0x00074c0001047983 */ /* 0x000ee40000300800 */
[----:B------:R-:W4:Y:S01]  /*1f300*/  LDL.LU R24, [R1+0x8e4] ;  /* 0x0008e40001187983 */ /* 0x000f220000300800 */
[----:B------:R-:W3:Y:S01]  /*1f310*/  LDL.LU R25, [R1+0x748] ;  /* 0x0007480001197983 */ /* 0x000ee20000300800 */
[----:B------:R-:W3:Y:S02]  /*1f320*/  LDL.LU R26, [R1+0x8dc] ;  /* 0x0008dc00011a7983 */ /* 0x000ee40000300800 */
[----:B------:R-:W3:Y:S02]  /*1f330*/  LDL.LU R27, [R1+0x744] ;  /* 0x00074400011b7983 */ /* 0x000ee40000300800 */
[----:B------:R-:W3:Y:S01]  /*1f340*/  LDL.LU R14, [R1+0x8d4] ;  /* 0x0008d400010e7983 */ /* 0x000ee20000300800 */
        /* <DEDUP_REMOVED lines=17> */
[----:B------:R-:W4:Y:S02]  /*1f460*/  LDL.LU R28, [R1+0x88c] ;  /* 0x00088c00011c7983 */ /* 0x000f240000300800 */
[----:B------:R-:W4:Y:S02]  /*1f470*/  LDL.LU R3, [R1+0x8b0] ;  /* 0x0008b00001037983 */ /* 0x000f240000300800 */
[----:B-1----:R-:W4:Y:S01]  /*1f480*/  LDL.LU R2, [R1+0x884] ;  /* 0x0008840001027983 */ /* 0x002f220000300800 */
[----:B0-----:R-:W4:Y:S01]  /*1f490*/  LDL.LU R29, [R1+0x8a8] ;  /* 0x0008a800011d7983 */ /* 0x001f220000300800 */
[----:B------:R0:W-:Y:S03]  /*1f4a0*/  STL [R1+0xa88], R0 ;  /* 0x000a880001007387 */ /* 0x0001e60000100800 */
[----:B0-----:R-:W4:Y:S01]  /*1f4b0*/  LDL.LU R0, [R1+0x33c] ;  /* 0x00033c0001007983 */ /* 0x001f220000300800 */
[----:B--2---:R-:W-:-:S05]  /*1f4c0*/  IADD3 R5, P5, R5, UR8, RZ ;  /* 0x0000000805057c10 */ /* 0x004fca000ffbe0ff */
[----:B------:R0:W-:Y:S04]  /*1f4d0*/  STL [R1+0x8ec], R5 ;  /* 0x0008ec0501007387 */ /* 0x0001e80000100800 */
[----:B0-----:R-:W2:Y:S01]  /*1f4e0*/  LDL.LU R5, [R1+0xaa4] ;  /* 0x000aa40001057983 */ /* 0x001ea20000300800 */
[----:B---3--:R-:W-:Y:S01]  /*1f4f0*/  IADD3.X R4, R4, UR5, RZ, P1, !PT ;  /* 0x0000000504047c10 */ /* 0x008fe20008ffe4ff */
[----:B----4-:R-:W-:Y:S01]  /*1f500*/  IADD3 R24, P1, R24, UR8, RZ ;  /* 0x0000000818187c10 */ /* 0x010fe2000ff3e0ff */
[----:B------:R-:W-:Y:S01]  /*1f510*/  IADD3.X R25, R25, UR5, RZ, P2, !PT ;  /* 0x0000000519197c10 */ /* 0x000fe200097fe4ff */
[----:B------:R-:W-:Y:S01]  /*1f520*/  IADD3 R26, P2, R26, UR8, RZ ;  /* 0x000000081a1a7c10 */ /* 0x000fe2000ff5e0ff */
[----:B------:R-:W-:Y:S01]  /*1f530*/  IADD3.X R27, R27, UR5, RZ, P3, !PT ;  /* 0x000000051b1b7c10 */ /* 0x000fe20009ffe4ff */
[----:B------:R-:W-:Y:S01]  /*1f540*/  IADD3 R14, P3, R14, UR8, RZ ;  /* 0x000000080e0e7c10 */ /* 0x000fe2000ff7e0ff */
[----:B------:R-:W-:Y:S01]  /*1f550*/  IADD3.X R15, R15, UR5, RZ, P4, !PT ;  /* 0x000000050f0f7c10 */ /* 0x000fe2000a7fe4ff */
[----:B------:R-:W-:Y:S01]  /*1f560*/  IADD3 R8, P4, R8, UR8, RZ ;  /* 0x0000000808087c10 */ /* 0x000fe2000ff9e0ff */
[----:B------:R-:W-:Y:S01]  /*1f570*/  IADD3.X R9, R9, UR5, RZ, P5, !PT ;  /* 0x0000000509097c10 */ /* 0x000fe2000affe4ff */
[----:B------:R-:W-:Y:S01]  /*1f580*/  IADD3 R10, P5, R10, UR8, RZ ;  /* 0x000000080a0a7c10 */ /* 0x000fe2000ffbe0ff */
[----:B------:R-:W-:-:S05]  /*1f590*/  IADD3.X R0, R0, UR5, RZ, P6, !PT ;  /* 0x0000000500007c10 */ /* 0x000fca000b7fe4ff */
[----:B------:R0:W-:Y:S01]  /*1f5a0*/  STL [R1+0x33c], R0 ;  /* 0x00033c0001007387 */ /* 0x0001e20000100800 */
        /* <DEDUP_REMOVED lines=10> */
[----:B--2---:R-:W-:-:S05]  /*1f650*/  IADD3 R5, P6, R5, UR8, RZ ;  /* 0x0000000805057c10 */ /* 0x004fca000ffde0ff */
[----:B------:R-:W-:Y:S01]  /*1f660*/  STL [R1+0x8e8], R5 ;  /* 0x0008e80501007387 */ /* 0x000fe20000100800 */
[----:B------:R-:W-:Y:S02]  /*1f670*/  STL [R1+0x74c], R4 ;  /* 0x00074c0401007387 */ /* 0x000fe40000100800 */
[----:B------:R-:W-:Y:S02]  /*1f680*/  STL [R1+0x8e4], R24 ;  /* 0x0008e41801007387 */ /* 0x000fe40000100800 */
[----:B------:R-:W-:Y:S01]  /*1f690*/  STL [R1+0x748], R25 ;  /* 0x0007481901007387 */ /* 0x000fe20000100800 */
[----:B------:R-:W-:Y:S01]  /*1f6a0*/  STL [R1+0x8dc], R26 ;  /* 0x0008dc1a01007387 */ /* 0x000fe20000100800 */
[----:B------:R-:W-:Y:S02]  /*1f6b0*/  STL [R1+0x744], R27 ;  /* 0x0007441b01007387 */ /* 0x000fe40000100800 */
[----:B------:R-:W-:Y:S01]  /*1f6c0*/  STL [R1+0x8d4], R14 ;  /* 0x0008d40e01007387 */ /* 0x000fe20000100800 */
[----:B------:R-:W-:Y:S01]  /*1f6d0*/  IADD3.X R11, R11, UR5, RZ, P6, !PT ;  /* 0x000000050b0b7c10 */ /* 0x000fe2000b7fe4ff */
[----:B------:R-:W-:Y:S01]  /*1f6e0*/  STL [R1+0x740], R15 ;  /* 0x0007400f01007387 */ /* 0x000fe20000100800 */
[----:B------:R-:W-:Y:S01]  /*1f6f0*/  IADD3 R6, P6, R6, UR8, RZ ;  /* 0x0000000806067c10 */ /* 0x000fe2000ffde0ff */
        /* <DEDUP_REMOVED lines=11> */
[----:B------:R-:W-:Y:S01]  /*1f7b0*/  IADD3.X R16, R16, UR5, RZ, P6, !PT ;  /* 0x0000000510107c10 */ /* 0x000fe2000b7fe4ff */
[----:B------:R-:W-:Y:S01]  /*1f7c0*/  STL [R1+0x8c8], R18 ;  /* 0x0008c81201007387 */ /* 0x000fe20000100800 */
[----:B------:R-:W-:Y:S01]  /*1f7d0*/  IADD3 R28, P6, R28, UR8, RZ ;  /* 0x000000081c1c7c10 */ /* 0x000fe2000ffde0ff */
[----:B------:R-:W-:Y:S01]  /*1f7e0*/  STL [R1+0x89c], R13 ;  /* 0x00089c0d01007387 */ /* 0x000fe20000100800 */
[----:B------:R-:W-:Y:S02]  /*1f7f0*/  STL [R1+0x8c0], R17 ;  /* 0x0008c01101007387 */ /* 0x000fe40000100800 */
[----:B------:R-:W-:Y:S02]  /*1f800*/  STL [R1+0x894], R12 ;  /* 0x0008940c01007387 */ /* 0x000fe40000100800 */
[----:B------:R-:W-:Y:S01]  /*1f810*/  STL [R1+0x8b8], R16 ;  /* 0x0008b81001007387 */ /* 0x000fe20000100800 */
[----:B------:R-:W-:Y:S01]  /*1f820*/  STL [R1+0x88c], R28 ;  /* 0x00088c1c01007387 */ /* 0x000fe20000100800 */
[----:B0-----:R-:W2:Y:S01]  /*1f830*/  LDL.LU R0, [R1+0x874] ;  /* 0x0008740001007983 */ /* 0x001ea20000300800 */
[----:B------:R-:W-:Y:S01]  /*1f840*/  IADD3.X R3, R3, UR5, RZ, P1, !PT ;  /* 0x0000000503037c10 */ /* 0x000fe20008ffe4ff */
[----:B------:R-:W-:-:S04]  /*1f850*/  IADD3 R2, P1, R2, UR8, RZ ;  /* 0x0000000802027c10 */ /* 0x000fc8000ff3e0ff */
[----:B------:R-:W-:Y:S04]  /*1f860*/  STL [R1+0x8b0], R3 ;  /* 0x0008b00301007387 */ /* 0x000fe80000100800 */
[----:B--2---:R0:W-:Y:S01]  /*1f870*/  STL [R1+0xa9c], R0 ;  /* 0x000a9c0001007387 */ /* 0x0041e20000100800 */
[----:B------:R-:W-:Y:S03]  /*1f880*/  STL [R1+0x884], R2 ;  /* 0x0008840201007387 */ /* 0x000fe60000100800 */
[----:B0-----:R-:W2:Y:S01]  /*1f890*/  LDL.LU R0, [R1+0x8a0] ;  /* 0x0008a00001007983 */ /* 0x001ea20000300800 */
[----:B------:R-:W-:-:S05]  /*1f8a0*/  IADD3.X R29, R29, UR5, RZ, P2, !PT ;  /* 0x000000051d1d7c10 */ /* 0x000fca00097fe4ff */
[----:B------:R-:W-:Y:S04]  /*1f8b0*/  STL [R1+0x8a8], R29 ;  /* 0x0008a81d01007387 */ /* 0x000fe80000100800 */
[----:B--2---:R0:W-:Y:S04]  /*1f8c0*/  STL [R1+0xaa0], R0 ;  /* 0x000aa00001007387 */ /* 0x0041e80000100800 */
[----:B0-----:R-:W2:Y:S01]  /*1f8d0*/  LDL.LU R0, [R1+0x87c] ;  /* 0x00087c0001007983 */ /* 0x001ea20000300800 */
[----:B------:R-:W3:Y:S02]  /*1f8e0*/  LDL.LU R5, [R1+0x898] ;  /* 0x0008980001057983 */ /* 0x000ee40000300800 */
[----:B------:R-:W4:Y:S02]  /*1f8f0*/  LDL.LU R4, [R1+0x86c] ;  /* 0x00086c0001047983 */ /* 0x000f240000300800 */
        /* <DEDUP_REMOVED lines=26> */
[----:B--2---:R-:W-:-:S05]  /*1faa0*/  IADD3 R0, P2, R0, UR8, RZ ;  /* 0x0000000800007c10 */ /* 0x004fca000ff5e0ff */
[----:B------:R0:W-:Y:S04]  /*1fab0*/  STL [R1+0x87c], R0 ;  /* 0x00087c0001007387 */ /* 0x0001e80000100800 */
[----:B0-----:R-:W2:Y:S02]  /*1fac0*/  LDL.LU R0, [R1+0xaa0] ;  /* 0x000aa00001007983 */ /* 0x001ea40000300800 */
[----:B--2---:R-:W-:-:S05]  /*1fad0*/  IADD3.X R0, R0, UR5, RZ, P3, !PT ;  /* 0x0000000500007c10 */ /* 0x004fca0009ffe4ff */
        /* <DEDUP_REMOVED lines=22> */
[----:B------:R-:W-:-:S02]  /*1fc40*/  IADD3.X R28, R28, UR5, RZ, P4, !PT ;  /* 0x000000051c1c7c10 */ /* 0x000fc4000a7fe4ff */
[----:B--2---:R-:W-:-:S05]  /*1fc50*/  IADD3 R0, P3, R0, UR8, RZ ;  /* 0x0000000800007c10 */ /* 0x004fca000ff7e0ff */
[----:B------:R0:W-:Y:S01]  /*1fc60*/  STL [R1+0x874], R0 ;  /* 0x0008740001007387 */ /* 0x0001e20000100800 */
        /* <DEDUP_REMOVED lines=28> */
[----:B------:R-:W-:Y:S02]  /*1fe30*/  STL [R1+0x838], R28 ;  /* 0x0008381c01007387 */ /* 0x000fe40000100800 */
[----:B0-----:R-:W2:Y:S01]  /*1fe40*/  LDL.LU R0, [R1+0x820] ;  /* 0x0008200001007983 */ /* 0x001ea20000300800 */
[----:B------:R-:W-:-:S02]  /*1fe50*/  IADD3 R3, P4, R3, UR8, RZ ;  /* 0x0000000803037c10 */ /* 0x000fc4000ff9e0ff */
[----:B------:R-:W-:-:S03]  /*1fe60*/  IADD3.X R2, R2, UR5, RZ, P5, !PT ;  /* 0x0000000502027c10 */ /* 0x000fc6000affe4ff */
[----:B------:R-:W-:Y:S04]  /*1fe70*/  STL [R1+0x80c], R3 ;  /* 0x00080c0301007387 */ /* 0x000fe80000100800 */
[----:B--2---:R0:W-:Y:S01]  /*1fe80*/  STL [R1+0xa94], R0 ;  /* 0x000a940001007387 */ /* 0x0041e20000100800 */
[----:B------:R-:W-:Y:S03]  /*1fe90*/  STL [R1+0x830], R2 ;  /* 0x0008300201007387 */ /* 0x000fe60000100800 */
[----:B0-----:R-:W2:Y:S01]  /*1fea0*/  LDL.LU R0, [R1+0x7fc] ;  /* 0x0007fc0001007983 */ /* 0x001ea20000300800 */
[----:B------:R-:W-:-:S05]  /*1feb0*/  IADD3 R29, P5, R29, UR8, RZ ;  /* 0x000000081d1d7c10 */ /* 0x000fca000ffbe0ff */
        /* <DEDUP_REMOVED lines=31> */
[----:B--2---:R-:W-:-:S05]  /*200b0*/  IADD3.X R0, R0, UR5, RZ, P6, !PT ;  /* 0x0000000500007c10 */ /* 0x004fca000b7fe4ff */
[----:B------:R0:W-:Y:S04]  /*200c0*/  STL [R1+0x828], R0 ;  /* 0x0008280001007387 */ /* 0x0001e80000100800 */
[----:B0-----:R-:W2:Y:S02]  /*200d0*/  LDL.LU R0, [R1+0xa98] ;  /* 0x000a980001007983 */ /* 0x001ea40000300800 */
[----:B--2---:R-:W-:-:S05]  /*200e0*/  IADD3 R0, P6, R0, UR8, RZ ;  /* 0x0000000800007c10 */ /* 0x004fca000ffde0ff */
[----:B------:R0:W-:Y:S04]  /*200f0*/  STL [R1+0x7fc], R0 ;  /* 0x0007fc0001007387 */ /* 0x0001e80000100800 */
[----:B0-----:R-:W2:Y:S01]  /*20100*/  LDL.LU R0, [R1+0xa94] ;  /* 0x000a940001007983 */ /* 0x001ea20000300800 */
[----:B----4-:R-:W-:Y:S01]  /*20110*/  IADD3.X R4, R4, UR5, RZ, P2, !PT ;  /* 0x0000000504047c10 */ /* 0x010fe200097fe4ff */
[----:B---3--:R-:W-:Y:S01]  /*20120*/  IADD3 R24, P2, R24, UR8, RZ ;  /* 0x0000000818187c10 */ /* 0x008fe2000ff5e0ff */
        /* <DEDUP_REMOVED lines=18> */
[----:B--2---:R-:W-:Y:S01]  /*20250*/  IADD3.X R0, R0, UR5, RZ, P1, !PT ;  /* 0x0000000500007c10 */ /* 0x004fe20008ffe4ff */
[----:B------:R-:W-:-:S04]  /*20260*/  IADD3 R5, P1, R5, UR8, RZ ;  /* 0x0000000805057c10 */ /* 0x000fc8000ff3e0ff */
[----:B------:R0:W-:Y:S01]  /*20270*/  STL [R1+0x820], R0 ;  /* 0x0008200001007387 */ /* 0x0001e20000100800 */
[----:B------:R-:W-:Y:S02]  /*20280*/  STL [R1+0x7f4], R5 ;  /* 0x0007f40501007387 */ /* 0x000fe40000100800 */
[----:B------:R-:W-:Y:S02]  /*20290*/  STL [R1+0x818], R4 ;  /* 0x0008180401007387 */ /* 0x000fe40000100800 */
[----:B------:R-:W-:Y:S01]  /*202a0*/  STL [R1+0x7ec], R24 ;  /* 0x0007ec1801007387 */ /* 0x000fe20000100800 */
[----:B------:R-:W-:Y:S01]  /*202b0*/  STL [R1+0x810], R25 ;  /* 0x0008101901007387 */ /* 0x000fe20000100800 */
[----:B------:R-:W-:Y:S02]  /*202c0*/  STL [R1+0x7e4], R26 ;  /* 0x0007e41a01007387 */ /* 0x000fe40000100800 */
        /* <DEDUP_REMOVED lines=90> */
[----:B------:R-:W-:Y:S02]  /*20870*/  IADD3.X R20, R20, UR5, RZ, P6, !PT ;  /* 0x0000000514147c10 */ /* 0x000fe4000b7fe4ff */
[----:B------:R-:W-:Y:S02]  /*20880*/  IADD3.X R21, R21, UR5, RZ, P1, !PT ;  /* 0x0000000515157c10 */ /* 0x000fe40008ffe4ff */
[----:B------:R-:W-:Y:S02]  /*20890*/  IADD3.X R23, R23, UR5, RZ, P3, !PT ;  /* 0x0000000517177c10 */ /* 0x000fe40009ffe4ff */
[----:B------:R-:W-:Y:S02]  /*208a0*/  IADD3.X R22, R22, UR5, RZ, P2, !PT ;  /* 0x0000000516167c10 */ /* 0x000fe400097fe4ff */
[----:B--2---:R-:W-:-:S05]  /*208b0*/  IADD3 R0, P4, R0, UR8, RZ ;  /* 0x0000000800007c10 */ /* 0x004fca000ff9e0ff */
[----:B------:R0:W-:Y:S04]  /*208c0*/  STL [R1+0x77c], R0 ;  /* 0x00077c0001007387 */ /* 0x0001e80000100800 */
[----:B0-----:R0:W5:Y:S01]  /*208d0*/  LDL.LU R0, [R1+0xa88] ;  /* 0x000a880001007983 */ /* 0x0011620000300800 */
[----:B------:R1:W-:Y:S03]  /*208e0*/  STL [R1+0x7a0], R4 ;  /* 0x0007a00401007387 */ /* 0x0003e60000100800 */
[----:B-1----:R0:W5:Y:S01]  /*208f0*/  LDL.LU R4, [R1+0xa84] ;  /* 0x000a840001047983 */ /* 0x0021620000300800 */
[----:B------:R1:W-:Y:S03]  /*20900*/  STL [R1+0x774], R5 ;  /* 0x0007740501007387 */ /* 0x0003e60000100800 */
[----:B-1----:R0:W5:Y:S01]  /*20910*/  LDL.LU R5, [R1+0xa80] ;  /* 0x000a800001057983 */ /* 0x0021620000300800 */
[----:B------:R1:W-:Y:S03]  /*20920*/  STL [R1+0x798], R19 ;  /* 0x0007981301007387 */ /* 0x0003e60000100800 */
[----:B-1----:R0:W5:Y:S01]  /*20930*/  LDL.LU R19, [R1+0xa7c] ;  /* 0x000a7c0001137983 */ /* 0x0021620000300800 */
[----:B------:R1:W-:Y:S01]  /*20940*/  STL [R1+0x904], R18 ;  /* 0x0009041201007387 */ /* 0x0003e20000100800 */
[----:B------:R-:W-:-:S02]  /*20950*/  IADD3.X R3, R3, UR5, RZ, P4, !PT ;  /* 0x0000000503037c10 */ /* 0x000fc4000a7fe4ff */
[----:B-1----:R0:W5:Y:S01]  /*20960*/  LDL.LU R18, [R1+0xa78] ;  /* 0x000a780001127983 */ /* 0x0021620000300800 */
[----:B------:R1:W-:Y:S01]  /*20970*/  STL [R1+0x790], R17 ;  /* 0x0007901101007387 */ /* 0x0003e20000100800 */
[----:B------:R-:W-:Y:S02]  /*20980*/  IADD3 R29, P4, R29, UR8, RZ ;  /* 0x000000081d1d7c10 */ /* 0x000fe4000ff9e0ff */
[----:B-1----:R0:W5:Y:S01]  /*20990*/  LDL.LU R17, [R1+0xa74] ;  /* 0x000a740001117983 */ /* 0x0021620000300800 */
[----:B------:R1:W-:Y:S03]  /*209a0*/  STL [R1+0x90c], R13 ;  /* 0x00090c0d01007387 */ /* 0x0003e60000100800 */
[----:B-1----:R0:W5:Y:S01]  /*209b0*/  LDL.LU R13, [R1+0xa70] ;  /* 0x000a7000010d7983 */ /* 0x0021620000300800 */
        /* <DEDUP_REMOVED lines=9> */
[----:B------:R1:W-:Y:S03]  /*20a50*/  STL [R1+0x778], R3 ;  /* 0x0007780301007387 */ /* 0x0003e60000100800 */
[----:B-1----:R0:W5:Y:S01]  /*20a60*/  LDL.LU R3, [R1+0xa5c] ;  /* 0x000a5c0001037983 */ /* 0x0021620000300800 */
[----:B------:R1:W-:Y:S02]  /*20a70*/  STL [R1+0x92c], R29 ;  /* 0x00092c1d01007387 */ /* 0x0003e40000100800 */
[----:B------:R0:W-:Y:S02]  /*20a80*/  STL [R1+0x770], R24 ;  /* 0x0007701801007387 */ /* 0x0001e40000100800 */
[----:B------:R0:W-:Y:S01]  /*20a90*/  STL [R1+0x928], R25 ;  /* 0x0009281901007387 */ /* 0x0001e20000100800 */
[----:B------:R0:W-:Y:S01]  /*20aa0*/  STL [R1+0x76c], R26 ;  /* 0x00076c1a01007387 */ /* 0x0001e20000100800 */
[----:B------:R0:W-:Y:S02]  /*20ab0*/  STL [R1+0x924], R27 ;  /* 0x0009241b01007387 */ /* 0x0001e40000100800 */
[----:B------:R0:W-:Y:S02]  /*20ac0*/  STL [R1+0x768], R14 ;  /* 0x0007680e01007387 */ /* 0x0001e40000100800 */
[----:B------:R0:W-:Y:S01]  /*20ad0*/  STL [R1+0x920], R15 ;  /* 0x0009200f01007387 */ /* 0x0001e20000100800 */
[----:B------:R0:W-:Y:S04]  /*20ae0*/  STL [R1+0x764], R8 ;  /* 0x0007640801007387 */ /* 0x0001e80000100800 */
[----:B-1----:R-:W1:Y:S01]  /*20af0*/  S2R R29, SR_TID.X ;  /* 0x00000000001d7919 */ /* 0x002e620000002100 */
[----:B------:R0:W-:Y:S02]  /*20b00*/  STL [R1+0x91c], R9 ;  /* 0x00091c0901007387 */ /* 0x0001e40000100800 */
[----:B------:R0:W-:Y:S02]  /*20b10*/  STL [R1+0x760], R10 ;  /* 0x0007600a01007387 */ /* 0x0001e40000100800 */
[----:B------:R0:W-:Y:S01]  /*20b20*/  STL [R1+0x918], R11 ;  /* 0x0009180b01007387 */ /* 0x0001e20000100800 */
[----:B------:R0:W-:Y:S01]  /*20b30*/  STL [R1+0x75c], R6 ;  /* 0x00075c0601007387 */ /* 0x0001e20000100800 */
[----:B------:R0:W-:Y:S02]  /*20b40*/  STL [R1+0x758], R7 ;  /* 0x0007580701007387 */ /* 0x0001e40000100800 */
[----:B------:R0:W-:Y:S02]  /*20b50*/  STL [R1+0x754], R20 ;  /* 0x0007541401007387 */ /* 0x0001e40000100800 */
[----:B------:R0:W-:Y:S01]  /*20b60*/  STL [R1+0x910], R23 ;  /* 0x0009101701007387 */ /* 0x0001e20000100800 */
[----:B------:R0:W-:Y:S01]  /*20b70*/  STL [R1+0x900], R21 ;  /* 0x0009001501007387 */ /* 0x0001e20000100800 */
[----:B------:R0:W-:Y:S01]  /*20b80*/  STL [R1+0x908], R22 ;  /* 0x0009081601007387 */ /* 0x0001e20000100800 */
[----:B-1----:R-:W-:-:S05]  /*20b90*/  LOP3.LUT R29, R29, 0x7f, RZ, 0xc0, !PT ;  /* 0x0000007f1d1d7812 */ /* 0x002fca00078ec0ff */
[----:B------:R-:W-:Y:S01]  /*20ba0*/  IMAD.SHL.U32 R29, R29, 0x2, RZ ;  /* 0x000000021d1d7824 */ /* 0x000fe200078e00ff */
[----:B0-----:R-:W-:Y:S01]  /*20bb0*/  @!P0 CALL.REL.NOINC `(.L_x_2) ;  /* 0x0000001000008944 */ /* 0x001fe20003c00000 */
[----:B------:R-:W-:Y:S05]  /*20bc0*/  BRA `(.L_x_3) ;  /* 0xfffeab2000007947 */ /* 0x000fea000383ffff */
.L_x_2:
[----:B------:R-:W2:Y:S04]  /*20bd0*/  LDL.LU R7, [R1+0xd8] ;  /* 0x0000d80001077983 */ /* 0x000ea80000300800 */
[----:B--2---:R0:W-:Y:S04]  /*20be0*/  STL [R1+0xaa8], R7 ;  /* 0x000aa80701007387 */ /* 0x0041e80000100800 */
[----:B0-----:R-:W2:Y:S04]  /*20bf0*/  LDL.LU R7, [R1+0x130] ;  /* 0x0001300001077983 */ /* 0x001ea80000300800 */
        /* <DEDUP_REMOVED lines=13> */
[----:B------:R-:W2:Y:S01]  /*20cd0*/  LDL.LU R6, [R1+0xf8] ;  /* 0x0000f80001067983 */ /* 0x000ea20000300800 */
[----:B0----5:R-:W-:-:S03]  /*20ce0*/  IMAD.MOV.U32 R7, RZ, RZ, R5 ;  /* 0x000000ffff077224 */ /* 0x021fc600078e0005 */
        /* <DEDUP_REMOVED lines=18> */
[----:B0-----:R-:W-:-:S03]  /*20e10*/  IMAD.MOV.U32 R6, RZ, RZ, R4 ;  /* 0x000000ffff067224 */ /* 0x001fc600078e0004 */
[----:B--2---:R0:W-:Y:S04]  /*20e20*/  STL [R1+0xaa0], R5 ;  /* 0x000aa00501007387 */ /* 0x0041e80000100800 */
[----:B0-----:R-:W2:Y:S04]  /*20e30*/  LDL.LU R5, [R1+0xfc] ;  /* 0x0000fc0001057983 */ /* 0x001ea80000300800 */
[----:B------:R-:W3:Y:S04]  /*20e40*/  LDL.LU R4, [R1+0x118] ;  /* 0x0001180001047983 */ /* 0x000ee80000300800 */
[----:B---3--:R0:W-:Y:S04]  /*20e50*/  STL [R1+0xa9c], R4 ;  /* 0x000a9c0401007387 */ /* 0x0081e80000100800 */
[----:B0-----:R-:W3:Y:S04]  /*20e60*/  LDL.LU R4, [R1+0x10c] ;  /* 0x00010c0001047983 */ /* 0x001ee80000300800 */
[----:B------:R-:W4:Y:S04]  /*20e70*/  LDL.LU R11, [R1+0xd0] ;  /* 0x0000d000010b7983 */ /* 0x000f280000300800 */
[----:B----4-:R0:W-:Y:S04]  /*20e80*/  STL [R1+0xa98], R11 ;  /* 0x000a980b01007387 */ /* 0x0101e80000100800 */
[----:B0-----:R-:W4:Y:S04]  /*20e90*/  LDL.LU R11, [R1+0x11c] ;  /* 0x00011c00010b7983 */ /* 0x001f280000300800 */
[----:B------:R-:W2:Y:S04]  /*20ea0*/  LDL.LU R10, [R1+0xf0] ;  /* 0x0000f000010a7983 */ /* 0x000ea80000300800 */
[----:B--2---:R0:W-:Y:S04]  /*20eb0*/  STL [R1+0xa94], R10 ;  /* 0x000a940a01007387 */ /* 0x0041e80000100800 */
[----:B0-----:R-:W2:Y:S04]  /*20ec0*/  LDL.LU R10, [R1+0xd4] ;  /* 0x0000d400010a7983 */ /* 0x001ea80000300800 */
        /* <DEDUP_REMOVED lines=9> */
[----:B------:R0:W-:Y:S04]  /*20f60*/  STL [R1+0xa80], R13 ;  /* 0x000a800d01007387 */ /* 0x0001e80000100800 */
[----:B0-----:R-:W2:Y:S04]  /*20f70*/  LDL.LU R13, [R1+0x15c] ;  /* 0x00015c00010d7983 */ /* 0x001ea80000300800 */
[----:B--2---:R0:W-:Y:S04]  /*20f80*/  STL [R1+0xa84], R13 ;  /* 0x000a840d01007387 */ /* 0x0041e80000100800 */
        /* <DEDUP_REMOVED lines=14> */
[----:B------:R-:W-:-:S03]  /*21070*/  F2FP.PACK_AB R7, R6, R7 ;  /* 0x000000070607723e */ /* 0x000fc600000000ff */
[----:B--2---:R0:W-:Y:S04]  /*21080*/  STL [R1+0xa68], R28 ;  /* 0x000a681c01007387 */ /* 0x0041e80000100800 */
[----:B0-----:R-:W2:Y:S04]  /*21090*/  LDL.LU R28, [R1+0x174] ;  /* 0x00017400011c7983 */ /* 0x001ea80000300800 */
[----:B------:R-:W2:Y:S04]  /*210a0*/  LDL.LU R23, [R1+0x188] ;  /* 0x0001880001177983 */ /* 0x000ea80000300800 */
[----:B------:R0:W-:Y:S04]  /*210b0*/  STL [R1+0xa60], R2 ;  /* 0x000a600201007387 */ /* 0x0001e80000100800 */
[----:B0-----:R-:W2:Y:S04]  /*210c0*/  LDL.LU R2, [R1+0x19c] ;  /* 0x00019c0001027983 */ /* 0x001ea80000300800 */
[----:B------:R-:W2:Y:S04]  /*210d0*/  LDL.LU R22, [R1+0x198] ;  /* 0x0001980001167983 */ /* 0x000ea80000300800 */
[----:B------:R0:W-:Y:S04]  /*210e0*/  STL [R1+0xa5c], R3 ;  /* 0x000a5c0301007387 */ /* 0x0001e80000100800 */
[----:B0-----:R-:W2:Y:S04]  /*210f0*/  LDL.LU R3, [R1+0x1ac] ;  /* 0x0001ac0001037983 */ /* 0x001ea80000300800 */
[----:B------:R-:W2:Y:S04]  /*21100*/  LDL.LU R21, [R1+0x1a8] ;  /* 0x0001a80001157983 */ /* 0x000ea80000300800 */
        /* <DEDUP_REMOVED lines=8> */
[----:B------:R0:W-:Y:S04]  /*21190*/  STL [R1+0x1c], R7 ;  /* 0x00001c0701007387 */ /* 0x0001e80000100800 */
[----:B0-----:R-:W2:Y:S02]  /*211a0*/  LDL.LU R7, [R1+0xae0] ;  /* 0x000ae00001077983 */ /* 0x001ea40000300800 */
[----:B--2---:R-:W-:-:S02]  /*211b0*/  F2FP.PACK_AB R7, R6, R7 ;  /* 0x000000070607723e */ /* 0x004fc400000000ff */
        /* <DEDUP_REMOVED lines=25> */
[----:B------:R0:W-:Y:S04]  /*21350*/  STL [R1], R7 ;  /* 0x0000000701007387 */ /* 0x0001e80000100800 */
[----:B0-----:R-:W2:Y:S02]  /*21360*/  LDL.LU R7, [R1+0xaa8] ;  /* 0x000aa80001077983 */ /* 0x001ea40000300800 */
[----:B--2---:R-:W-:-:S02]  /*21370*/  F2FP.PACK_AB R7, R6, R7 ;  /* 0x000000070607723e */ /* 0x004fc400000000ff */
[----:B------:R-:W2:Y:S02]  /*21380*/  LDL.LU R6, [R1+0xaa4] ;  /* 0x000aa40001067983 */ /* 0x000ea40000300800 */
[----:B--2---:R-:W-:Y:S02]  /*21390*/  F2FP.PACK_AB R6, R5, R6 ;  /* 0x000000060506723e */ /* 0x004fe400000000ff */
[----:B------:R-:W3:Y:S02]  /*213a0*/  LDL.LU R5, [R1+0xaa0] ;  /* 0x000aa00001057983 */ /* 0x000ee40000300800 */
[----:B---3--:R-:W-:Y:S02]  /*213b0*/  F2FP.PACK_AB R5, R4, R5 ;  /* 0x000000050405723e */ /* 0x008fe400000000ff */
[----:B------:R-:W4:Y:S02]  /*213c0*/  LDL.LU R4, [R1+0xa9c] ;  /* 0x000a9c0001047983 */ /* 0x000f240000300800 */
[----:B----4-:R-:W-:-:S02]  /*213d0*/  F2FP.PACK_AB R4, R11, R4 ;  /* 0x000000040b04723e */ /* 0x010fc400000000ff */
[----:B------:R-:W2:Y:S02]  /*213e0*/  LDL.LU R11, [R1+0xa98] ;  /* 0x000a9800010b7983 */ /* 0x000ea40000300800 */
[----:B--2---:R-:W-:Y:S02]  /*213f0*/  F2FP.PACK_AB R11, R10, R11 ;  /* 0x0000000b0a0b723e */ /* 0x004fe400000000ff */
[----:B------:R-:W2:Y:S02]  /*21400*/  LDL.LU R10, [R1+0xa94] ;  /* 0x000a9400010a7983 */ /* 0x000ea40000300800 */
[----:B--2---:R-:W-:Y:S02]  /*21410*/  F2FP.PACK_AB R10, R9, R10 ;  /* 0x0000000a090a723e */ /* 0x004fe400000000ff */
[----:B------:R-:W2:Y:S02]  /*21420*/  LDL.LU R9, [R1+0xa90] ;  /* 0x000a900001097983 */ /* 0x000ea40000300800 */
[----:B--2---:R-:W-:-:S02]  /*21430*/  F2FP.PACK_AB R9, R8, R9 ;  /* 0x000000090809723e */ /* 0x004fc400000000ff */
        /* <DEDUP_REMOVED lines=18> */
[----:B------:R-:W2:Y:S01]  /*21560*/  LDL.LU R28, [R1+0xa68] ;  /* 0x000a6800011c7983 */ /* 0x000ea20000300800 */
[----:B------:R-:W-:Y:S02]  /*21570*/  F2FP.PACK_AB R22, R2, R22 ;  /* 0x000000160216723e */ /* 0x000fe400000000ff */
[----:B------:R-:W-:Y:S02]  /*21580*/  F2FP.PACK_AB R21, R3, R21 ;  /* 0x000000150315723e */ /* 0x000fe400000000ff */
[----:B--2---:R-:W-:Y:S02]  /*21590*/  F2FP.PACK_AB R23, R28, R23 ;  /* 0x000000171c17723e */ /* 0x004fe400000000ff */
[----:B------:R-:W2:Y:S04]  /*215a0*/  LDL.LU R28, [R1+0xa64] ;  /* 0x000a6400011c7983 */ /* 0x000ea80000300800 */
[----:B------:R-:W3:Y:S04]  /*215b0*/  LDL.LU R2, [R1+0xa60] ;  /* 0x000a600001027983 */ /* 0x000ee80000300800 */
[----:B------:R-:W3:Y:S01]  /*215c0*/  LDL.LU R3, [R1+0xa5c] ;  /* 0x000a5c0001037983 */ /* 0x000ee20000300800 */
[----:B------:R-:W-:-:S02]  /*215d0*/  F2FP.PACK_AB R26, R24, R26 ;  /* 0x0000001a181a723e */ /* 0x000fc400000000ff */
[----:B------:R-:W-:Y:S02]  /*215e0*/  F2FP.PACK_AB R20, R29, R20 ;  /* 0x000000141d14723e */ /* 0x000fe400000000ff */
[----:B------:R-:W-:Y:S02]  /*215f0*/  F2FP.PACK_AB R27, R0, R27 ;  /* 0x0000001b001b723e */ /* 0x000fe400000000ff */
[----:B--2---:R-:W-:Y:S02]  /*21600*/  F2FP.PACK_AB R25, R25, R28 ;  /* 0x0000001c1919723e */ /* 0x004fe400000000ff */
[----:B---3--:R-:W-:Y:S02]  /*21610*/  F2FP.PACK_AB R24, R3, R2 ;  /* 0x000000020318723e */ /* 0x008fe400000000ff */
.L_x_1:
[----:B------:R-:W1:Y:S04]  /*21620*/  S2R R29, SR_TID.X ;  /* 0x00000000001d7919 */ /* 0x000e680000002100 */
[----:B------:R-:W-:Y:S01]  /*21630*/  BAR.SYNC.DEFER_BLOCKING 0x0 ;  /* 0x0000000000007b1d */ /* 0x000fe20000010000 */
[----:B01----:R-:W-:-:S02]  /*21640*/  IMAD.SHL.U32 R0, R29, 0x200, RZ ;  /* 0x000002001d007824 */ /* 0x003fc400078e00ff */
[C---:B------:R-:W-:Y:S02]  /*21650*/  IMAD.SHL.U32 R2, R29.reuse, 0x20, RZ ;  /* 0x000000201d027824 */ /* 0x040fe400078e00ff */
[----:B------:R-:W-:Y:S01]  /*21660*/  IMAD.SHL.U32 R28, R29, 0x4, RZ ;  /* 0x000000041d1c7824 */ /* 0x000fe200078e00ff */
[----:B------:R-:W-:-:S04]  /*21670*/  LOP3.LUT R0, R0, 0x3000, RZ, 0xc0, !PT ;  /* 0x0000300000007812 */ /* 0x000fc800078ec0ff */
[----:B------:R-:W-:Y:S02]  /*21680*/  LOP3.LUT R0, R0, 0x60, R2, 0xf8, !PT ;  /* 0x0000006000007812 */ /* 0x000fe400078ef802 */
[----:B------:R-:W2:Y:S01]  /*21690*/  LDL.LU R2, [R1+0x95c] ;  /* 0x00095c0001027983 */ /* 0x000ea20000300800 */
[C---:B------:R-:W-:Y:S01]  /*216a0*/  IMAD.SHL.U32 R3, R29.reuse, 0x800, RZ ;  /* 0x000008001d037824 */ /* 0x040fe200078e00ff */
[----:B------:R-:W-:Y:S02]  /*216b0*/  LOP3.LUT R0, R0, 0x170, R28, 0x78, !PT ;  /* 0x0000017000007812 */ /* 0x000fe400078e781c */
[----:B------:R-:W3:Y:S01]  /*216c0*/  LDL.LU R28, [R1+0x958] ;  /* 0x00095800011c7983 */ /* 0x000ee20000300800 */
[----:B------:R-:W-:Y:S02]  /*216d0*/  LOP3.LUT R29, R29, 0x7f, RZ, 0xc0, !PT ;  /* 0x0000007f1d1d7812 */ /* 0x000fe400078ec0ff */
[----:B------:R-:W-:-:S05]  /*216e0*/  LOP3.LUT R3, R3, 0x3000, RZ, 0xc0, !PT ;  /* 0x0000300003037812 */ /* 0x000fca00078ec0ff */
[----:B------:R-:W-:Y:S02]  /*216f0*/  IMAD R3, R29, 0x10, R3 ;  /* 0x000000101d037824 */ /* 0x000fe400078e0203 */
[----:B--2---:R-:W-:-:S05]  /*21700*/  IMAD.IADD R0, R0, 0x1, R2 ;  /* 0x0000000100007824 */ /* 0x004fca00078e0202 */
[----:B------:R0:W-:Y:S04]  /*21710*/  STS.128 [R0+0x80], R20 ;  /* 0x0000801400007388 */ /* 0x0001e80000000c00 */
[----:B------:R1:W-:Y:S04]  /*21720*/  STS.128 [R0+0x200], R16 ;  /* 0x0002001000007388 */ /* 0x0003e80000000c00 */
[----:B0-----:R-:W2:Y:S04]  /*21730*/  LDL.LU R20, [R1+0x10] ;  /* 0x0000100001147983 */ /* 0x001ea80000300800 */
[----:B------:R-:W2:Y:S04]  /*21740*/  LDL.LU R21, [R1+0x14] ;  /* 0x0000140001157983 */ /* 0x000ea80000300800 */
[----:B------:R-:W2:Y:S04]  /*21750*/  LDL.LU R22, [R1+0x18] ;  /* 0x0000180001167983 */ /* 0x000ea80000300800 */
[----:B------:R-:W2:Y:S04]  /*21760*/  LDL.LU R23, [R1+0x1c] ;  /* 0x00001c0001177983 */ /* 0x000ea80000300800 */
[----:B-1----:R-:W4:Y:S04]  /*21770*/  LDL.LU R16, [R1] ;  /* 0x0000000001107983 */ /* 0x002f280000300800 */
[----:B------:R-:W4:Y:S04]  /*21780*/  LDL.LU R17, [R1+0x4] ;  /* 0x0000040001117983 */ /* 0x000f280000300800 */
[----:B------:R-:W4:Y:S04]  /*21790*/  LDL.LU R18, [R1+0x8] ;  /* 0x0000080001127983 */ /* 0x000f280000300800 */
[----:B------:R-:W4:Y:S04]  /*217a0*/  LDL.LU R19, [R1+0xc] ;  /* 0x00000c0001137983 */ /* 0x000f280000300800 */
[----:B------:R-:W-:Y:S04]  /*217b0*/  STS.128 [R0], R24 ;  /* 0x0000001800007388 */ /* 0x000fe80000000c00 */
[----:B------:R-:W-:Y:S04]  /*217c0*/  STS.128 [R0+0x280], R12 ;  /* 0x0002800c00007388 */ /* 0x000fe80000000c00 */
[----:B------:R0:W-:Y:S04]  /*217d0*/  STS.128 [R0+0x400], R8 ;  /* 0x0004000800007388 */ /* 0x0001e80000000c00 */
[----:B------:R-:W-:Y:S04]  /*217e0*/  STS.128 [R0+0x480], R4 ;  /* 0x0004800400007388 */ /* 0x000fe80000000c00 */
[----:B0-----:R-:W5:Y:S04]  /*217f0*/  LDL.LU R8, [R1+0x338] ;  /* 0x0003380001087983 */ /* 0x001f680000300800 */
[----:B--2---:R-:W-:Y:S04]  /*21800*/  STS.128 [R0+0x680], R20 ;  /* 0x0006801400007388 */ /* 0x004fe80000000c00 */
[----:B----4-:R-:W-:Y:S04]  /*21810*/  STS.128 [R0+0x600], R16 ;  /* 0x0006001000007388 */ /* 0x010fe80000000c00 */
[----:B------:R-:W-:Y:S06]  /*21820*/  BAR.SYNC.DEFER_BLOCKING 0x0 ;  /* 0x0000000000007b1d */ /* 0x000fec0000010000 */
[----:B------:R-:W0:Y:S04]  /*21830*/  LDS.128 R4, [R3] ;  /* 0x0000000003047984 */ /* 0x000e280000000c00 */
[----:B0-----:R-:W-:Y:S04]  /*21840*/  STL [R1+0x14], R5 ;  /* 0x0000140501007387 */ /* 0x001fe80000100800 */
[----:B------:R-:W-:Y:S04]  /*21850*/  STL.64 [R1+0x18], R6 ;  /* 0x0000180601007387 */ /* 0x000fe80000100a00 */
[----:B------:R-:W2:Y:S04]  /*21860*/  LDL.LU R17, [R1+0x96c] ;  /* 0x00096c0001117983 */ /* 0x000ea80000300800 */
[----:B------:R-:W4:Y:S04]  /*21870*/  LDL.LU R14, [R1+0x968] ;  /* 0x00096800010e7983 */ /* 0x000f280000300800 */
[----:B------:R-:W2:Y:S04]  /*21880*/  LDL.LU R16, [R1+0x964] ;  /* 0x0009640001107983 */ /* 0x000ea80000300800 */
[----:B------:R-:W2:Y:S01]  /*21890*/  LDL.LU R15, [R1+0x960] ;  /* 0x00096000010f7983 */ /* 0x000ea20000300800 */
[C---:B---3--:R-:W-:Y:S01]  /*218a0*/  IMAD R2, R28.reuse, c[0x0][0x194], RZ ;  /* 0x000065001c027a24 */ /* 0x048fe200078e02ff */
[----:B------:R-:W-:Y:S01]  /*218b0*/  ISETP.GE.AND P0, PT, R28, c[0x0][0x178], PT ;  /* 0x00005e001c007a0c */ /* 0x000fe20003f06270 */
[----:B-----5:R-:W-:-:S03]  /*218c0*/  IMAD R13, R8, c[0x0][0x198], RZ ;  /* 0x00006600080d7a24 */ /* 0x020fc600078e02ff */
[----:B------:R-:W-:Y:S02]  /*218d0*/  LEA R0, P1, R2, c[0x0][0x170], 0x1 ;  /* 0x00005c0002007a11 */ /* 0x000fe400078208ff */
[----:B------:R-:W-:Y:S02]  /*218e0*/  ISETP.LT.AND P2, PT, R8, c[0x0][0x17c], !P0 ;  /* 0x00005f0008007a0c */ /* 0x000fe40004741270 */
[----:B------:R-:W-:Y:S02]  /*218f0*/  LEA.HI.X.SX32 R2, R2, c[0x0][0x174], 0x1, P1 ;  /* 0x00005d0002027a11 */ /* 0x000fe400008f0eff */
[----:B------:R-:W-:Y:S02]  /*21900*/  LOP3.LUT R22, R3, 0x20, RZ, 0x3c, !PT ;  /* 0x0000002003167812 */ /* 0x000fe400078e3cff */
[----:B------:R-:W-:Y:S01]  /*21910*/  LEA R12, P3, R13, R0, 0x1 ;  /* 0x000000000d0c7211 */ /* 0x000fe200078608ff */
[----:B------:R-:W-:Y:S01]  /*21920*/  IMAD.MOV.U32 R19, RZ, RZ, R4 ;  /* 0x000000ffff137224 */ /* 0x000fe200078e0004 */
[C---:B------:R-:W-:Y:S01]  /*21930*/  LOP3.LUT R23, R3.reuse, 0x40, RZ, 0x3c, !PT ;  /* 0x0000004003177812 */ /* 0x040fe200078e3cff */
[----:B------:R-:W0:Y:S01]  /*21940*/  LDS.128 R4, [R22] ;  /* 0x0000000016047984 */ /* 0x000e220000000c00 */
[----:B------:R-:W-:-:S03]  /*21950*/  LOP3.LUT R28, R3, 0x60, RZ, 0x3c, !PT ;  /* 0x00000060031c7812 */ /* 0x000fc600078e3cff */
[----:B------:R-:W1:Y:S04]  /*21960*/  LDS.128 R8, [R23] ;  /* 0x0000000017087984 */ /* 0x000e680000000c00 */
[----:B0-----:R-:W-:Y:S04]  /*21970*/  STL [R1+0xa60], R6 ;  /* 0x000a600601007387 */ /* 0x001fe80000100800 */
[----:B------:R0:W-:Y:S04]  /*21980*/  STL [R1+0xa5c], R7 ;  /* 0x000a5c0701007387 */ /* 0x0001e80000100800 */
[----:B0-----:R-:W3:Y:S04]  /*21990*/  LDL.LU R7, [R1+0x970] ;  /* 0x0009700001077983 */ /* 0x001ee80000300800 */
[----:B------:R-:W5:Y:S04]  /*219a0*/  LDL.LU R6, [R1+0x974] ;  /* 0x0009740001067983 */ /* 0x000f680000300800 */
[----:B-1----:R-:W-:Y:S01]  /*219b0*/  STL.64 [R1+0xa68], R10 ;  /* 0x000a680a01007387 */ /* 0x002fe20000100a00 */
[----:B----4-:R-:W-:-:S02]  /*219c0*/  ISETP.LT.AND P1, PT, R14, c[0x0][0x17c], !P0 ;  /* 0x00005f000e007a0c */ /* 0x010fc40004721270 */
[C---:B------:R-:W-:Y:S02]  /*219d0*/  IADD3 R14, R13.reuse, c[0x0][0x198], RZ ;  /* 0x000066000d0e7a10 */ /* 0x040fe40007ffe0ff */
[----:B------:R-:W-:Y:S02]  /*219e0*/  LEA.HI.X.SX32 R13, R13, R2, 0x1, P3 ;  /* 0x000000020d0d7211 */ /* 0x000fe400018f0eff */
[----:B--2---:R-:W-:Y:S02]  /*219f0*/  ISETP.LT.AND P4, PT, R16, c[0x0][0x17c], !P0 ;  /* 0x00005f0010007a0c */ /* 0x004fe40004781270 */
[----:B------:R-:W-:Y:S01]  /*21a00*/  LEA R16, P5, R14, R0, 0x1 ;  /* 0x000000000e107211 */ /* 0x000fe200078a08ff */
[----:B------:R-:W-:Y:S01]  /*21a10*/  @P2 STG.E.U16 [R12.64], R19 ;  /* 0x000000130c002986 */ /* 0x000fe2000c101506 */
[----:B------:R-:W-:Y:S02]  /*21a20*/  ISETP.LT.AND P6, PT, R17, c[0x0][0x17c], !P0 ;  /* 0x00005f0011007a0c */ /* 0x000fe400047c1270 */
[----:B------:R-:W-:-:S02]  /*21a30*/  ISETP.LT.AND P3, PT, R15, c[0x0][0x17c], !P0 ;  /* 0x00005f000f007a0c */ /* 0x000fc40004761270 */
[C---:B------:R-:W-:Y:S02]  /*21a40*/  IADD3 R18, R14.reuse, c[0x0][0x198], RZ ;  /* 0x000066000e127a10 */ /* 0x040fe40007ffe0ff */
[----:B------:R-:W-:Y:S02]  /*21a50*/  LEA.HI.X.SX32 R17, R14, R2, 0x1, P5 ;  /* 0x000000020e117211 */ /* 0x000fe400028f0eff */
[----:B------:R-:W0:Y:S04]  /*21a60*/  LDS.128 R12, [R28] ;  /* 0x000000001c0c7984 */ /* 0x000e280000000c00 */
[----:B0-----:R0:W-:Y:S04]  /*21a70*/  STL.64 [R1+0xa70], R14 ;  /* 0x000a700e01007387 */ /* 0x0011e80000100a00 */
[----:B------:R-:W2:Y:S01]  /*21a80*/  LDL.LU R25, [R1+0x978] ;  /* 0x0009780001197983 */ /* 0x000ea20000300800 */
[----:B------:R-:W-:-:S05]  /*21a90*/  PRMT R24, R19, 0x7632, R24 ;  /* 0x0000763213187816 */ /* 0x000fca0000000018 */
[----:B------:R-:W-:Y:S01]  /*21aa0*/  @P6 STG.E.U16 [R16.64], R24 ;  /* 0x0000001810006986 */ /* 0x000fe2000c101506 */
[----:B------:R-:W-:-:S04]  /*21ab0*/  LEA R20, P2, R18, R0, 0x1 ;  /* 0x0000000012147211 */ /* 0x000fc800078408ff */
[----:B------:R-:W-:Y:S02]  /*21ac0*/  LEA.HI.X.SX32 R21, R18, R2, 0x1, P2 ;  /* 0x0000000212157211 */ /* 0x000fe400010f0eff */
[----:B-----5:R-:W-:Y:S01]  /*21ad0*/  ISETP.LT.AND P2, PT, R6, c[0x0][0x17c], !P0 ;  /* 0x00005f0006007a0c */ /* 0x020fe20004741270 */
[----:B--2---:R-:W-:Y:S04]  /*21ae0*/  STL [R1+0xa80], R25 ;  /* 0x000a801901007387 */ /* 0x004fe80000100800 */
[----:B------:R-:W1:Y:S04]  /*21af0*/  LDS.128 R24, [R3+0x800] ;  /* 0x0008000003187984 */ /* 0x000e680000000c00 */
[----:B0-----:R-:W2:Y:S04]  /*21b00*/  LDL.LU R14, [R1+0x97c] ;  /* 0x00097c00010e7983 */ /* 0x001ea80000300800 */
[----:B------:R-:W4:Y:S01]  /*21b10*/  LDL.LU R11, [R1+0x980] ;  /* 0x00098000010b7983 */ /* 0x000f220000300800 */
[----:B-1----:R-:W-:-:S03]  /*21b20*/  IMAD.MOV.U32 R6, RZ, RZ, R25 ;  /* 0x000000ffff067224 */ /* 0x002fc600078e0019 */
[----:B------:R-:W-:Y:S04]  /*21b30*/  STL [R1+0xc], R27 ;  /* 0x00000c1b01007387 */ /* 0x000fe80000100800 */
[----:B------:R-:W5:Y:S04]  /*21b40*/  LDL.LU R25, [R1+0xa80] ;  /* 0x000a800001197983 */ /* 0x000f680000300800 */
[----:B------:R-:W2:Y:S01]  /*21b50*/  LDL.LU R10, [R1+0x984] ;  /* 0x00098400010a7983 */ /* 0x000ea20000300800 */
[----:B------:R-:W-:-:S04]  /*21b60*/  IADD3 R19, R18, c[0x0][0x198], RZ ;  /* 0x0000660012137a10 */ /* 0x000fc80007ffe0ff */
[C---:B------:R-:W-:Y:S02]  /*21b70*/  LEA R18, P6, R19.reuse, R0, 0x1 ;  /* 0x0000000013127211 */ /* 0x040fe400078c08ff */
[----:B------:R-:W-:Y:S02]  /*21b80*/  IADD3 R17, R19, c[0x0][0x198], RZ ;  /* 0x0000660013117a10 */ /* 0x000fe40007ffe0ff */
[----:B---3--:R-:W-:Y:S01]  /*21b90*/  ISETP.LT.AND P5, PT, R7, c[0x0][0x17c], !P0 ;  /* 0x00005f0007007a0c */ /* 0x008fe200047a1270 */
[----:B------:R-:W-:Y:S01]  /*21ba0*/  IMAD.MOV.U32 R7, RZ, RZ, R26 ;  /* 0x000000ffff077224 */ /* 0x000fe200078e001a */
[----:B------:R-:W-:Y:S01]  /*21bb0*/  LEA.HI.X.SX32 R19, R19, R2, 0x1, P6 ;  /* 0x0000000213137211 */ /* 0x000fe200030f0eff */
[----:B------:R0:W-:Y:S01]  /*21bc0*/  @P1 STG.E.U16 [R20.64], R4 ;  /* 0x0000000414001986 */ /* 0x0001e2000c101506 */
[C---:B------:R-:W-:Y:S02]  /*21bd0*/  LEA R16, P6, R17.reuse, R0, 0x1 ;  /* 0x0000000011107211 */ /* 0x040fe400078c08ff */
[----:B------:R-:W-:Y:S01]  /*21be0*/  PRMT R3, R4, 0x7632, R3 ;  /* 0x0000763204037816 */ /* 0x000fe20000000003 */
[----:B------:R1:W-:Y:S01]  /*21bf0*/  STL.64 [R1+0xa78], R6 ;  /* 0x000a780601007387 */ /* 0x0003e20000100a00 */
[----:B0-----:R-:W-:-:S02]  /*21c00*/  IADD3 R4, R17, c[0x0][0x198], RZ ;  /* 0x0000660011047a10 */ /* 0x001fc40007ffe0ff */
[----:B------:R-:W-:Y:S01]  /*21c10*/  LEA.HI.X.SX32 R17, R17, R2, 0x1, P6 ;  /* 0x0000000211117211 */ /* 0x000fe200030f0eff */
[----:B-1----:R-:W3:Y:S01]  /*21c20*/  LDL.LU R6, [R1+0x988] ;  /* 0x0009880001067983 */ /* 0x002ee20000300800 */
[----:B------:R-:W-:-:S03]  /*21c30*/  LEA R20, P6, R4, R0, 0x1 ;  /* 0x0000000004147211 */ /* 0x000fc600078c08ff */
[----:B------:R-:W-:Y:S01]  /*21c40*/  @P4 STG.E.U16 [R18.64], R3 ;  /* 0x0000000312004986 */ /* 0x000fe2000c101506 */
[----:B------:R-:W-:-:S03]  /*21c50*/  LEA.HI.X.SX32 R21, R4, R2, 0x1, P6 ;  /* 0x0000000204157211 */ /* 0x000fc600030f0eff */
[----:B------:R0:W-:Y:S01]  /*21c60*/  @P3 STG.E.U16 [R16.64], R8 ;  /* 0x0000000810003986 */ /* 0x0001e2000c101506 */
[----:B------:R-:W-:-:S03]  /*21c70*/  IMAD.MOV.U32 R15, RZ, RZ, R24 ;  /* 0x000000ffff0f7224 */ /* 0x000fc600078e0018 */
[----:B------:R-:W1:Y:S01]  /*21c80*/  LDS.128 R16, [R22+0x800] ;  /* 0x0008000016107984 */ /* 0x000e620000000c00 */
[----:B0-----:R-:W-:-:S05]  /*21c90*/  PRMT R8, R8, 0x7632, R8 ;  /* 0x0000763208087816 */ /* 0x001fca0000000008 */
[----:B------:R0:W-:Y:S01]  /*21ca0*/  @P5 STG.E.U16 [R20.64], R8 ;  /* 0x0000000814005986 */ /* 0x0001e2000c101506 */
[----:B------:R-:W-:-:S03]  /*21cb0*/  IADD3 R3, R4, c[0x0][0x198], RZ ;  /* 0x0000660004037a10 */ /* 0x000fc60007ffe0ff */
[----:B------:R-:W0:Y:S01]  /*21cc0*/  LDS.128 R20, [R23+0x800] ;  /* 0x0008000017147984 */ /* 0x000e220000000c00 */
[----:B----4-:R-:W-:-:S03]  /*21cd0*/  ISETP.LT.AND P3, PT, R11, c[0x0][0x17c], !P0 ;  /* 0x00005f000b007a0c */ /* 0x010fc60004761270 */
[----:B------:R-:W4:Y:S01]  /*21ce0*/  LDL.LU R11, [R1+0x98c] ;  /* 0x00098c00010b7983 */ /* 0x000f220000300800 */
[----:B--2---:R-:W-:-:S03]  /*21cf0*/  ISETP.LT.AND P5, PT, R10, c[0x0][0x17c], !P0 ;  /* 0x00005f000a007a0c */ /* 0x004fc600047a1270 */
[----:B------:R-:W2:Y:S01]  /*21d00*/  LDL.LU R10, [R1+0x990] ;  /* 0x00099000010a7983 */ /* 0x000ea20000300800 */
[C---:B------:R-:W-:Y:S02]  /*21d10*/  LEA R26, P6, R3.reuse, R0, 0x1 ;  /* 0x00000000031a7211 */ /* 0x040fe400078c08ff */
[----:B------:R-:W-:Y:S02]  /*21d20*/  ISETP.LT.AND P4, PT, R14, c[0x0][0x17c], !P0 ;  /* 0x00005f000e007a0c */ /* 0x000fe40004781270 */
[C---:B------:R-:W-:Y:S01]  /*21d30*/  IADD3 R4, R3.reuse, c[0x0][0x198], RZ ;  /* 0x0000660003047a10 */ /* 0x040fe20007ffe0ff */
[----:B------:R-:W2:Y:S01]  /*21d40*/  LDL.LU R14, [R1+0x994] ;  /* 0x00099400010e7983 */ /* 0x000ea20000300800 */
[----:B------:R-:W-:Y:S02]  /*21d50*/  LEA.HI.X.SX32 R27, R3, R2, 0x1, P6 ;  /* 0x00000002031b7211 */ /* 0x000fe400030f0eff */
[----:B-----5:R-:W-:Y:S02]  /*21d60*/  ISETP.LT.AND P1, PT, R25, c[0x0][0x17c], !P0 ;  /* 0x00005f0019007a0c */ /* 0x020fe40004721270 */
[----:B------:R-:W-:-:S02]  /*21d70*/  LEA R24, P6, R4, R0, 0x1 ;  /* 0x0000000004187211 */ /* 0x000fc400078c08ff */
[C---:B------:R-:W-:Y:S01]  /*21d80*/  IADD3 R3, R4.reuse, c[0x0][0x198], RZ ;  /* 0x0000660004037a10 */ /* 0x040fe20007ffe0ff */
[----:B------:R-:W-:Y:S01]  /*21d90*/  @P2 STG.E.U16 [R26.64], R12 ;  /* 0x0000000c1a002986 */ /* 0x000fe2000c101506 */
[----:B------:R-:W-:Y:S02]  /*21da0*/  LEA.HI.X.SX32 R25, R4, R2, 0x1, P6 ;  /* 0x0000000204197211 */ /* 0x000fe400030f0eff */
[----:B0-----:R-:W-:Y:S02]  /*21db0*/  PRMT R8, R12, 0x7632, R8 ;  /* 0x000076320c087816 */ /* 0x001fe40000000008 */
[----:B---3--:R-:W-:Y:S02]  /*21dc0*/  ISETP.LT.AND P2, PT, R6, c[0x0][0x17c], !P0 ;  /* 0x00005f0006007a0c */ /* 0x008fe40004741270 */
[C---:B------:R-:W-:Y:S01]  /*21dd0*/  LEA R6, P6, R3.reuse, R0, 0x1 ;  /* 0x0000000003067211 */ /* 0x040fe200078c08ff */
[----:B------:R-:W-:Y:S03]  /*21de0*/  @P1 STG.E.U16 [R24.64], R8 ;  /* 0x0000000818001986 */ /* 0x000fe6000c101506 */
[----:B------:R-:W-:Y:S01]  /*21df0*/  LEA.HI.X.SX32 R7, R3, R2, 0x1, P6 ;  /* 0x0000000203077211 */ /* 0x000fe200030f0eff */
[----:B------:R0:W3:Y:S04]  /*21e00*/  LDS.128 R24, [R28+0x800] ;  /* 0x000800001c187984 */ /* 0x0000e80000000c00 */
[----:B------:R5:W-:Y:S01]  /*21e10*/  @P4 STG.E.U16 [R6.64], R15 ;  /* 0x0000000f06004986 */ /* 0x000be2000c101506 */
[----:B----4-:R-:W-:-:S03]  /*21e20*/  ISETP.LT.AND P1, PT, R11, c[0x0][0x17c], !P0 ;  /* 0x00005f000b007a0c */ /* 0x010fc60004721270 */
[----:B------:R-:W4:Y:S01]  /*21e30*/  LDL.LU R11, [R1+0x998] ;  /* 0x00099800010b7983 */ /* 0x000f220000300800 */
[----:B--2---:R-:W-:-:S03]  /*21e40*/  ISETP.LT.AND P4, PT, R10, c[0x0][0x17c], !P0 ;  /* 0x00005f000a007a0c */ /* 0x004fc60004781270 */
[----:B------:R-:W2:Y:S01]  /*21e50*/  LDL.LU R10, [R1+0x99c] ;  /* 0x00099c00010a7983 */ /* 0x000ea20000300800 */
[----:B------:R-:W-:-:S04]  /*21e60*/  IADD3 R4, R3, c[0x0][0x198], RZ ;  /* 0x0000660003047a10 */ /* 0x000fc80007ffe0ff */
[C---:B0-----:R-:W-:Y:S02]  /*21e70*/  LEA R28, P6, R4.reuse, R0, 0x1 ;  /* 0x00000000041c7211 */ /* 0x041fe400078c08ff */
[C---:B------:R-:W-:Y:S02]  /*21e80*/  IADD3 R8, R4.reuse, c[0x0][0x198], RZ ;  /* 0x0000660004087a10 */ /* 0x040fe40007ffe0ff */
[----:B------:R-:W-:Y:S02]  /*21e90*/  LEA.HI.X.SX32 R29, R4, R2, 0x1, P6 ;  /* 0x00000002041d7211 */ /* 0x000fe400030f0eff */
[----:B------:R-:W-:-:S05]  /*21ea0*/  PRMT R4, R15, 0x7632, R4 ;  /* 0x000076320f047816 */ /* 0x000fca0000000004 */
[----:B------:R0:W-:Y:S01]  /*21eb0*/  @P3 STG.E.U16 [R28.64], R4 ;  /* 0x000000041c003986 */ /* 0x0001e2000c101506 */
[----:B------:R-:W-:-:S03]  /*21ec0*/  ISETP.LT.AND P3, PT, R14, c[0x0][0x17c], !P0 ;  /* 0x00005f000e007a0c */ /* 0x000fc60004761270 */
[----:B------:R-:W3:Y:S01]  /*21ed0*/  LDL.LU R14, [R1+0x9a0] ;  /* 0x0009a000010e7983 */ /* 0x000ee20000300800 */
[C---:B-----5:R-:W-:Y:S02]  /*21ee0*/  LEA R6, P6, R8.reuse, R0, 0x1 ;  /* 0x0000000008067211 */ /* 0x060fe400078c08ff */
[C---:B------:R-:W-:Y:S02]  /*21ef0*/  IADD3 R3, R8.reuse, c[0x0][0x198], RZ ;  /* 0x0000660008037a10 */ /* 0x040fe40007ffe0ff */
[----:B------:R-:W-:Y:S02]  /*21f00*/  LEA.HI.X.SX32 R7, R8, R2, 0x1, P6 ;  /* 0x0000000208077211 */ /* 0x000fe400030f0eff */
[----:B0-----:R-:W-:-:S03]  /*21f10*/  LEA R28, P6, R3, R0, 0x1 ;  /* 0x00000000031c7211 */ /* 0x001fc600078c08ff */
[----:B-1----:R0:W-:Y:S01]  /*21f20*/  @P5 STG.E.U16 [R6.64], R16 ;  /* 0x0000001006005986 */ /* 0x0021e2000c101506 */
[----:B------:R-:W-:Y:S02]  /*21f30*/  LEA.HI.X.SX32 R29, R3, R2, 0x1, P6 ;  /* 0x00000002031d7211 */ /* 0x000fe400030f0eff */
[----:B0-----:R-:W-:-:S05]  /*21f40*/  PRMT R16, R16, 0x7632, R16 ;  /* 0x0000763210107816 */ /* 0x001fca0000000010 */
[----:B------:R0:W-:Y:S01]  /*21f50*/  @P2 STG.E.U16 [R28.64], R16 ;  /* 0x000000101c002986 */ /* 0x0001e2000c101506 */
[----:B----4-:R-:W-:-:S03]  /*21f60*/  ISETP.LT.AND P5, PT, R11, c[0x0][0x17c], !P0 ;  /* 0x00005f000b007a0c */ /* 0x010fc600047a1270 */
[----:B------:R-:W4:Y:S04]  /*21f70*/  LDL.LU R11, [R1+0x9a4] ;  /* 0x0009a400010b7983 */ /* 0x000f280000300800 */
[----:B0-----:R-:W5:Y:S01]  /*21f80*/  LDL.LU R16, [R1+0x14] ;  /* 0x0000140001107983 */ /* 0x001f620000300800 */
[----:B--2---:R-:W-:-:S03]  /*21f90*/  ISETP.LT.AND P2, PT, R10, c[0x0][0x17c], !P0 ;  /* 0x00005f000a007a0c */ /* 0x004fc60004741270 */
[----:B------:R-:W2:Y:S01]  /*21fa0*/  LDL.LU R10, [R1+0x9a8] ;  /* 0x0009a800010a7983 */ /* 0x000ea20000300800 */
[----:B------:R-:W-:-:S04]  /*21fb0*/  IADD3 R4, R3, c[0x0][0x198], RZ ;  /* 0x0000660003047a10 */ /* 0x000fc80007ffe0ff */
[----:B------:R-:W-:-:S04]  /*21fc0*/  LEA R6, P6, R4, R0, 0x1 ;  /* 0x0000000004067211 */ /* 0x000fc800078c08ff */
[C---:B------:R-:W-:Y:S02]  /*21fd0*/  LEA.HI.X.SX32 R7, R4.reuse, R2, 0x1, P6 ;  /* 0x0000000204077211 */ /* 0x040fe400030f0eff */
[----:B------:R-:W-:-:S03]  /*21fe0*/  IADD3 R3, R4, c[0x0][0x198], RZ ;  /* 0x0000660004037a10 */ /* 0x000fc60007ffe0ff */
[----:B------:R0:W-:Y:S01]  /*21ff0*/  @P1 STG.E.U16 [R6.64], R20 ;  /* 0x0000001406001986 */ /* 0x0001e2000c101506 */
[C---:B------:R-:W-:Y:S02]  /*22000*/  LEA R28, P6, R3.reuse, R0, 0x1 ;  /* 0x00000000031c7211 */ /* 0x040fe400078c08ff */
[----:B---3--:R-:W-:Y:S02]  /*22010*/  ISETP.LT.AND P1, PT, R14, c[0x0][0x17c], !P0 ;  /* 0x00005f000e007a0c */ /* 0x008fe40004721270 */
[----:B------:R-:W3:Y:S01]  /*22020*/  LDL.LU R14, [R1+0x9ac] ;  /* 0x0009ac00010e7983 */ /* 0x000ee20000300800 */
[C---:B------:R-:W-:Y:S02]  /*22030*/  IADD3 R4, R3.reuse, c[0x0][0x198], RZ ;  /* 0x0000660003047a10 */ /* 0x040fe40007ffe0ff */
[----:B------:R-:W-:Y:S02]  /*22040*/  LEA.HI.X.SX32 R29, R3, R2, 0x1, P6 ;  /* 0x00000002031d7211 */ /* 0x000fe400030f0eff */
[----:B0-----:R-:W-:-:S02]  /*22050*/  PRMT R20, R20, 0x7632, R20 ;  /* 0x0000763214147816 */ /* 0x001fc40000000014 */
[C---:B------:R-:W-:Y:S02]  /*22060*/  LEA R6, P6, R4.reuse, R0, 0x1 ;  /* 0x0000000004067211 */ /* 0x040fe400078c08ff */
[C---:B------:R-:W-:Y:S01]  /*22070*/  IADD3 R3, R4.reuse, c[0x0][0x198], RZ ;  /* 0x0000660004037a10 */ /* 0x040fe20007ffe0ff */
[----:B------:R0:W-:Y:S01]  /*22080*/  @P4 STG.E.U16 [R28.64], R20 ;  /* 0x000000141c004986 */ /* 0x0001e2000c101506 */
[----:B------:R-:W-:Y:S02]  /*22090*/  LEA.HI.X.SX32 R7, R4, R2, 0x1, P6 ;  /* 0x0000000204077211 */ /* 0x000fe400030f0eff */
[----:B------:R-:W-:-:S03]  /*220a0*/  IADD3 R4, R3, c[0x0][0x198], RZ ;  /* 0x0000660003047a10 */ /* 0x000fc60007ffe0ff */
[----:B------:R1:W-:Y:S01]  /*220b0*/  @P3 STG.E.U16 [R6.64], R24 ;  /* 0x0000001806003986 */ /* 0x0003e2000c101506 */
[----:B0-----:R-:W-:-:S04]  /*220c0*/  LEA R28, P6, R3, R0, 0x1 ;  /* 0x00000000031c7211 */ /* 0x001fc800078c08ff */
[----:B------:R-:W-:Y:S02]  /*220d0*/  LEA.HI.X.SX32 R29, R3, R2, 0x1, P6 ;  /* 0x00000002031d7211 */ /* 0x000fe400030f0eff */
[----:B-1----:R-:W-:Y:S02]  /*220e0*/  LEA R6, P6, R4, R0, 0x1 ;  /* 0x0000000004067211 */ /* 0x002fe400078c08ff */
[----:B------:R-:W-:Y:S02]  /*220f0*/  PRMT R24, R24, 0x7632, R24 ;  /* 0x0000763218187816 */ /* 0x000fe40000000018 */
[----:B------:R-:W-:-:S03]  /*22100*/  LEA.HI.X.SX32 R7, R4, R2, 0x1, P6 ;  /* 0x0000000204077211 */ /* 0x000fc600030f0eff */
[----:B------:R0:W-:Y:S02]  /*22110*/  @P5 STG.E.U16 [R28.64], R24 ;  /* 0x000000181c005986 */ /* 0x0001e4000c101506 */
[----:B0-----:R-:W-:Y:S02]  /*22120*/  IMAD.MOV.U32 R28, RZ, RZ, R6 ;  /* 0x000000ffff1c7224 */ /* 0x001fe400078e0006 */
[----:B------:R-:W-:Y:S01]  /*22130*/  IMAD.MOV.U32 R29, RZ, RZ, R7 ;  /* 0x000000ffff1d7224 */ /* 0x000fe200078e0007 */
[----:B----4-:R-:W-:Y:S02]  /*22140*/  ISETP.LT.AND P4, PT, R11, c[0x0][0x17c], !P0 ;  /* 0x00005f000b007a0c */ /* 0x010fe40004781270 */
[----:B------:R-:W4:Y:S01]  /*22150*/  LDL.LU R11, [R1+0x9b0] ;  /* 0x0009b000010b7983 */ /* 0x000f220000300800 */
[----:B-----5:R-:W-:-:S03]  /*22160*/  PRMT R8, R16, 0x7632, R8 ;  /* 0x0000763210087816 */ /* 0x020fc60000000008 */
[----:B------:R0:W-:Y:S01]  /*22170*/  @P2 STG.E.U16 [R28.64], R16 ;  /* 0x000000101c002986 */ /* 0x0001e2000c101506 */
[----:B--2---:R-:W-:-:S03]  /*22180*/  ISETP.LT.AND P3, PT, R10, c[0x0][0x17c], !P0 ;  /* 0x00005f000a007a0c */ /* 0x004fc60004761270 */
[----:B------:R-:W2:Y:S04]  /*22190*/  LDL.LU R10, [R1+0x9b4] ;  /* 0x0009b400010a7983 */ /* 0x000ea80000300800 */
[----:B------:R-:W5:Y:S04]  /*221a0*/  LDL.LU.64 R6, [R1+0xa78] ;  /* 0x000a780001067983 */ /* 0x000f680000300a00 */
[----:B------:R-:W5:Y:S04]  /*221b0*/  LDL.LU R24, [R1+0x9b8] ;  /* 0x0009b80001187983 */ /* 0x000f680000300800 */
[----:B0-----:R-:W5:Y:S01]  /*221c0*/  LDL.LU R16, [R1+0x9bc] ;  /* 0x0009bc0001107983 */ /* 0x001f620000300800 */
[----:B------:R-:W-:-:S02]  /*221d0*/  IADD3 R3, R4, c[0x0][0x198], RZ ;  /* 0x0000660004037a10 */ /* 0x000fc40007ffe0ff */
[----:B---3--:R-:W-:Y:S02]  /*221e0*/  ISETP.LT.AND P5, PT, R14, c[0x0][0x17c], !P0 ;  /* 0x00005f000e007a0c */ /* 0x008fe400047a1270 */
[----:B------:R-:W-:-:S04]  /*221f0*/  LEA R14, P6, R3, R0, 0x1 ;  /* 0x00000000030e7211 */ /* 0x000fc800078c08ff */
[C---:B------:R-:W-:Y:S02]  /*22200*/  LEA.HI.X.SX32 R15, R3.reuse, R2, 0x1, P6 ;  /* 0x00000002030f7211 */ /* 0x040fe400030f0eff */
[----:B------:R-:W-:-:S03]  /*22210*/  IADD3 R4, R3, c[0x0][0x198], RZ ;  /* 0x0000660003047a10 */ /* 0x000fc60007ffe0ff */
[----:B------:R0:W-:Y:S01]  /*22220*/  @P1 STG.E.U16 [R14.64], R8 ;  /* 0x000000080e001986 */ /* 0x0001e2000c101506 */
[C---:B------:R-:W-:Y:S02]  /*22230*/  LEA R28, P6, R4.reuse, R0, 0x1 ;  /* 0x00000000041c7211 */ /* 0x040fe400078c08ff */
[C---:B------:R-:W-:Y:S01]  /*22240*/  IADD3 R3, R4.reuse, c[0x0][0x198], RZ ;  /* 0x0000660004037a10 */ /* 0x040fe20007ffe0ff */
[----:B0-----:R-:W3:Y:S04]  /*22250*/  LDL.LU.64 R14, [R1+0xa70] ;  /* 0x000a7000010e7983 */ /* 0x001ee80000300a00 */
[----:B------:R-:W3:Y:S01]  /*22260*/  LDL.LU R20, [R1+0x9c0] ;  /* 0x0009c00001147983 */ /* 0x000ee20000300800 */
[----:B------:R-:W-:Y:S02]  /*22270*/  LEA.HI.X.SX32 R29, R4, R2, 0x1, P6 ;  /* 0x00000002041d7211 */ /* 0x000fe400030f0eff */
[----:B------:R-:W-:-:S03]  /*22280*/  PRMT R12, R5, 0x7632, R12 ;  /* 0x00007632050c7816 */ /* 0x000fc6000000000c */
[----:B------:R-:W-:Y:S01]  /*22290*/  @P4 STG.E.U16 [R28.64], R5 ;  /* 0x000000051c004986 */ /* 0x000fe2000c101506 */
[----:B----4-:R-:W-:Y:S02]  /*222a0*/  ISETP.LT.AND P2, PT, R11, c[0x0][0x17c], !P0 ;  /* 0x00005f000b007a0c */ /* 0x010fe40004741270 */
[----:B--2---:R-:W-:Y:S02]  /*222b0*/  ISETP.LT.AND P1, PT, R10, c[0x0][0x17c], !P0 ;  /* 0x00005f000a007a0c */ /* 0x004fe40004721270 */
[----:B------:R-:W-:-:S04]  /*222c0*/  LEA R10, P6, R3, R0, 0x1 ;  /* 0x00000000030a7211 */ /* 0x000fc800078c08ff */
[----:B------:R-:W-:Y:S02]  /*222d0*/  LEA.HI.X.SX32 R11, R3, R2, 0x1, P6 ;  /* 0x00000002030b7211 */ /* 0x000fe400030f0eff */
[----:B-----5:R-:W-:Y:S02]  /*222e0*/  ISETP.LT.AND P4, PT, R24, c[0x0][0x17c], !P0 ;  /* 0x00005f0018007a0c */ /* 0x020fe40004781270 */
[----:B------:R-:W2:Y:S04]  /*222f0*/  LDL.LU R24, [R1+0x9c4] ;  /* 0x0009c40001187983 */ /* 0x000ea80000300800 */
[----:B------:R0:W-:Y:S01]  /*22300*/  @P3 STG.E.U16 [R10.64], R12 ;  /* 0x0000000c0a003986 */ /* 0x0001e2000c101506 */
[----:B------:R-:W-:-:S03]  /*22310*/  ISETP.LT.AND P3, PT, R16, c[0x0][0x17c], !P0 ;  /* 0x00005f0010007a0c */ /* 0x000fc60004761270 */
[----:B0-----:R-:W4:Y:S04]  /*22320*/  LDL.LU.64 R10, [R1+0xa68] ;  /* 0x000a6800010a7983 */ /* 0x001f280000300a00 */
[----:B------:R-:W5:Y:S01]  /*22330*/  LDL.LU R16, [R1+0x9c8] ;  /* 0x0009c80001107983 */ /* 0x000f620000300800 */
[----:B------:R-:W-:-:S04]  /*22340*/  IADD3 R8, R3, c[0x0][0x198], RZ ;  /* 0x0000660003087a10 */ /* 0x000fc80007ffe0ff */
[----:B------:R-:W-:-:S04]  /*22350*/  LEA R4, P6, R8, R0, 0x1 ;  /* 0x0000000008047211 */ /* 0x000fc800078c08ff */
[C---:B------:R-:W-:Y:S02]  /*22360*/  LEA.HI.X.SX32 R5, R8.reuse, R2, 0x1, P6 ;  /* 0x0000000208057211 */ /* 0x040fe400030f0eff */
[----:B------:R-:W-:-:S03]  /*22370*/  IADD3 R3, R8, c[0x0][0x198], RZ ;  /* 0x0000660008037a10 */ /* 0x000fc60007ffe0ff */
[----:B------:R0:W-:Y:S01]  /*22380*/  @P5 STG.E.U16 [R4.64], R9 ;  /* 0x0000000904005986 */ /* 0x0001e2000c101506 */
[----:B---3--:R-:W-:-:S03]  /*22390*/  ISETP.LT.AND P5, PT, R20, c[0x0][0x17c], !P0 ;  /* 0x00005f0014007a0c */ /* 0x008fc600047a1270 */
[----:B------:R-:W3:Y:S01]  /*223a0*/  LDL.LU R20, [R1+0x9cc] ;  /* 0x0009cc0001147983 */ /* 0x000ee20000300800 */
[C---:B------:R-:W-:Y:S02]  /*223b0*/  LEA R28, P6, R3.reuse, R0, 0x1 ;  /* 0x00000000031c7211 */ /* 0x040fe400078c08ff */
[C---:B------:R-:W-:Y:S02]  /*223c0*/  IADD3 R8, R3.reuse, c[0x0][0x198], RZ ;  /* 0x0000660003087a10 */ /* 0x040fe40007ffe0ff */
[----:B------:R-:W-:Y:S02]  /*223d0*/  LEA.HI.X.SX32 R29, R3, R2, 0x1, P6 ;  /* 0x00000002031d7211 */ /* 0x000fe400030f0eff */
[C---:B0-----:R-:W-:Y:S02]  /*223e0*/  LEA R4, P6, R8.reuse, R0, 0x1 ;  /* 0x0000000008047211 */ /* 0x041fe400078c08ff */
[----:B------:R-:W-:Y:S02]  /*223f0*/  PRMT R9, R9, 0x7632, R9 ;  /* 0x0000763209097816 */ /* 0x000fe40000000009 */
[----:B------:R-:W-:-:S03]  /*22400*/  LEA.HI.X.SX32 R5, R8, R2, 0x1, P6 ;  /* 0x0000000208057211 */ /* 0x000fc600030f0eff */
[----:B------:R0:W-:Y:S04]  /*22410*/  @P2 STG.E.U16 [R28.64], R9 ;  /* 0x000000091c002986 */ /* 0x0001e8000c101506 */
[----:B------:R1:W-:Y:S01]  /*22420*/  @P1 STG.E.U16 [R4.64], R13 ;  /* 0x0000000d04001986 */ /* 0x0003e2000c101506 */
[----:B--2---:R-:W-:-:S03]  /*22430*/  ISETP.LT.AND P2, PT, R24, c[0x0][0x17c], !P0 ;  /* 0x00005f0018007a0c */ /* 0x004fc60004741270 */
[----:B------:R-:W2:Y:S01]  /*22440*/  LDL.LU R24, [R1+0x9d0] ;  /* 0x0009d00001187983 */ /* 0x000ea20000300800 */
[----:B-----5:R-:W-:-:S03]  /*22450*/  ISETP.LT.AND P1, PT, R16, c[0x0][0x17c], !P0 ;  /* 0x00005f0010007a0c */ /* 0x020fc60004721270 */
[----:B------:R-:W5:Y:S01]  /*22460*/  LDL.LU R16, [R1+0x9d4] ;  /* 0x0009d40001107983 */ /* 0x000f620000300800 */
[----:B------:R-:W-:-:S04]  /*22470*/  IADD3 R3, R8, c[0x0][0x198], RZ ;  /* 0x0000660008037a10 */ /* 0x000fc80007ffe0ff */
[C---:B------:R-:W-:Y:S02]  /*22480*/  LEA R8, P6, R3.reuse, R0, 0x1 ;  /* 0x0000000003087211 */ /* 0x040fe400078c08ff */
[C---:B------:R-:W-:Y:S02]  /*22490*/  IADD3 R12, R3.reuse, c[0x0][0x198], RZ ;  /* 0x00006600030c7a10 */ /* 0x040fe40007ffe0ff */
[----:B0-----:R-:W-:Y:S02]  /*224a0*/  LEA.HI.X.SX32 R9, R3, R2, 0x1, P6 ;  /* 0x0000000203097211 */ /* 0x001fe400030f0eff */
[----:B------:R-:W-:-:S05]  /*224b0*/  PRMT R3, R13, 0x7632, R3 ;  /* 0x000076320d037816 */ /* 0x000fca0000000003 */
[----:B------:R0:W-:Y:S01]  /*224c0*/  @P4 STG.E.U16 [R8.64], R3 ;  /* 0x0000000308004986 */ /* 0x0001e2000c101506 */
[----:B---3--:R-:W-:-:S03]  /*224d0*/  ISETP.LT.AND P4, PT, R20, c[0x0][0x17c], !P0 ;  /* 0x00005f0014007a0c */ /* 0x008fc60004781270 */
[----:B------:R-:W3:Y:S01]  /*224e0*/  LDL.LU R20, [R1+0x9dc] ;  /* 0x0009dc0001147983 */ /* 0x000ee20000300800 */
[C---:B-1----:R-:W-:Y:S02]  /*224f0*/  LEA R4, P6, R12.reuse, R0, 0x1 ;  /* 0x000000000c047211 */ /* 0x042fe400078c08ff */
[C---:B------:R-:W-:Y:S02]  /*22500*/  IADD3 R13, R12.reuse, c[0x0][0x198], RZ ;  /* 0x000066000c0d7a10 */ /* 0x040fe40007ffe0ff */
[----:B------:R-:W-:Y:S02]  /*22510*/  LEA.HI.X.SX32 R5, R12, R2, 0x1, P6 ;  /* 0x000000020c057211 */ /* 0x000fe400030f0eff */
[C---:B------:R-:W-:Y:S02]  /*22520*/  LEA R12, P6, R13.reuse, R0, 0x1 ;  /* 0x000000000d0c7211 */ /* 0x040fe400078c08ff */
[C---:B0-----:R-:W-:Y:S01]  /*22530*/  IADD3 R3, R13.reuse, c[0x0][0x198], RZ ;  /* 0x000066000d037a10 */ /* 0x041fe20007ffe0ff */
[----:B------:R0:W-:Y:S01]  /*22540*/  @P3 STG.E.U16 [R4.64], R6 ;  /* 0x0000000604003986 */ /* 0x0001e2000c101506 */
[----:B------:R-:W-:-:S02]  /*22550*/  LEA.HI.X.SX32 R13, R13, R2, 0x1, P6 ;  /* 0x000000020d0d7211 */ /* 0x000fc400030f0eff */
[----:B0-----:R-:W-:Y:S02]  /*22560*/  PRMT R4, R6, 0x7632, R4 ;  /* 0x0000763206047816 */ /* 0x001fe40000000004 */
[----:B------:R-:W4:Y:S04]  /*22570*/  LDL.LU R6, [R1+0xa60] ;  /* 0x000a600001067983 */ /* 0x000f280000300800 */
[----:B------:R0:W-:Y:S04]  /*22580*/  @P5 STG.E.U16 [R12.64], R4 ;  /* 0x000000040c005986 */ /* 0x0001e8000c101506 */
[----:B------:R-:W4:Y:S01]  /*22590*/  LDL.LU R28, [R1+0x9d8] ;  /* 0x0009d800011c7983 */ /* 0x000f220000300800 */
[----:B-----5:R-:W-:-:S03]  /*225a0*/  ISETP.LT.AND P5, PT, R16, c[0x0][0x17c], !P0 ;  /* 0x00005f0010007a0c */ /* 0x020fc600047a1270 */
[----:B------:R-:W5:Y:S01]  /*225b0*/  LDL.LU R16, [R1+0x9e8] ;  /* 0x0009e80001107983 */ /* 0x000f620000300800 */
[C---:B------:R-:W-:Y:S02]  /*225c0*/  LEA R8, P6, R3.reuse, R0, 0x1 ;  /* 0x0000000003087211 */ /* 0x040fe400078c08ff */
[C---:B------:R-:W-:Y:S02]  /*225d0*/  IADD3 R5, R3.reuse, c[0x0][0x198], RZ ;  /* 0x0000660003057a10 */ /* 0x040fe40007ffe0ff */
[----:B------:R-:W-:Y:S02]  /*225e0*/  LEA.HI.X.SX32 R9, R3, R2, 0x1, P6 ;  /* 0x0000000203097211 */ /* 0x000fe400030f0eff */
[C---:B0-----:R-:W-:Y:S02]  /*225f0*/  LEA R4, P6, R5.reuse, R0, 0x1 ;  /* 0x0000000005047211 */ /* 0x041fe400078c08ff */
[C---:B------:R-:W-:Y:S01]  /*22600*/  IADD3 R3, R5.reuse, c[0x0][0x198], RZ ;  /* 0x0000660005037a10 */ /* 0x040fe20007ffe0ff */
[----:B------:R0:W-:Y:S01]  /*22610*/  @P2 STG.E.U16 [R8.64], R17 ;  /* 0x0000001108002986 */ /* 0x0001e2000c101506 */
[----:B------:R-:W-:-:S02]  /*22620*/  LEA.HI.X.SX32 R5, R5, R2, 0x1, P6 ;  /* 0x0000000205057211 */ /* 0x000fc400030f0eff */
[----:B--2---:R-:W-:Y:S02]  /*22630*/  ISETP.LT.AND P3, PT, R24, c[0x0][0x17c], !P0 ;  /* 0x00005f0018007a0c */ /* 0x004fe40004761270 */
[----:B------:R-:W2:Y:S01]  /*22640*/  LDL.LU R24, [R1+0x9e4] ;  /* 0x0009e40001187983 */ /* 0x000ea20000300800 */
[----:B---3--:R-:W-:-:S03]  /*22650*/  ISETP.LT.AND P2, PT, R20, c[0x0][0x17c], !P0 ;  /* 0x00005f0014007a0c */ /* 0x008fc60004741270 */
[----:B------:R-:W3:Y:S01]  /*22660*/  LDL.LU R20, [R1+0x18] ;  /* 0x0000180001147983 */ /* 0x000ee20000300800 */
[----:B0-----:R-:W-:-:S05]  /*22670*/  PRMT R17, R17, 0x7632, R17 ;  /* 0x0000763211117816 */ /* 0x001fca0000000011 */
[----:B------:R0:W-:Y:S01]  /*22680*/  @P1 STG.E.U16 [R4.64], R17 ;  /* 0x0000001104001986 */ /* 0x0001e2000c101506 */
[----:B------:R-:W-:-:S03]  /*22690*/  LEA R8, P6, R3, R0, 0x1 ;  /* 0x0000000003087211 */ /* 0x000fc600078c08ff */
[----:B0-----:R-:W3:Y:S01]  /*226a0*/  LDL.LU R17, [R1+0x9f4] ;  /* 0x0009f40001117983 */ /* 0x001ee20000300800 */
[----:B------:R-:W-:-:S05]  /*226b0*/  LEA.HI.X.SX32 R9, R3, R2, 0x1, P6 ;  /* 0x0000000203097211 */ /* 0x000fca00030f0eff */
[----:B------:R0:W-:Y:S01]  /*226c0*/  @P4 STG.E.U16 [R8.64], R21 ;  /* 0x0000001508004986 */ /* 0x0001e2000c101506 */
[----:B-----5:R-:W-:-:S03]  /*226d0*/  ISETP.LT.AND P4, PT, R16, c[0x0][0x17c], !P0 ;  /* 0x00005f0010007a0c */ /* 0x020fc60004781270 */
[----:B------:R-:W5:Y:S01]  /*226e0*/  LDL.LU R16, [R1+0x9f0] ;  /* 0x0009f00001107983 */ /* 0x000f620000300800 */
[----:B------:R-:W-:-:S04]  /*226f0*/  IADD3 R12, R3, c[0x0][0x198], RZ ;  /* 0x00006600030c7a10 */ /* 0x000fc80007ffe0ff */
[C---:B------:R-:W-:Y:S02]  /*22700*/  LEA R4, P6, R12.reuse, R0, 0x1 ;  /* 0x000000000c047211 */ /* 0x040fe400078c08ff */
[C---:B------:R-:W-:Y:S02]  /*22710*/  IADD3 R3, R12.reuse, c[0x0][0x198], RZ ;  /* 0x000066000c037a10 */ /* 0x040fe40007ffe0ff */
[----:B------:R-:W-:Y:S02]  /*22720*/  LEA.HI.X.SX32 R5, R12, R2, 0x1, P6 ;  /* 0x000000020c057211 */ /* 0x000fe400030f0eff */
[----:B0-----:R-:W-:Y:S02]  /*22730*/  LEA R8, P6, R3, R0, 0x1 ;  /* 0x0000000003087211 */ /* 0x001fe400078c08ff */
[----:B------:R-:W-:Y:S02]  /*22740*/  PRMT R21, R21, 0x7632, R21 ;  /* 0x0000763215157816 */ /* 0x000fe40000000015 */
[----:B------:R-:W-:-:S02]  /*22750*/  LEA.HI.X.SX32 R9, R3, R2, 0x1, P6 ;  /* 0x0000000203097211 */ /* 0x000fc400030f0eff */
[----:B----4-:R-:W-:Y:S01]  /*22760*/  ISETP.LT.AND P1, PT, R28, c[0x0][0x17c], !P0 ;  /* 0x00005f001c007a0c */ /* 0x010fe20004721270 */
[----:B------:R0:W-:Y:S01]  /*22770*/  @P3 STG.E.U16 [R4.64], R21 ;  /* 0x0000001504003986 */ /* 0x0001e2000c101506 */
[----:B--2---:R-:W-:-:S03]  /*22780*/  ISETP.LT.AND P3, PT, R24, c[0x0][0x17c], !P0 ;  /* 0x00005f0018007a0c */ /* 0x004fc60004761270 */
[----:B------:R-:W2:Y:S04]  /*22790*/  LDL.LU R28, [R1+0x9fc] ;  /* 0x0009fc00011c7983 */ /* 0x000ea80000300800 */
[----:B------:R1:W-:Y:S04]  /*227a0*/  @P5 STG.E.U16 [R8.64], R25 ;  /* 0x0000001908005986 */ /* 0x0003e8000c101506 */
[----:B------:R-:W4:Y:S01]  /*227b0*/  LDL.LU R24, [R1+0x9f8] ;  /* 0x0009f80001187983 */ /* 0x000f220000300800 */
[----:B------:R-:W-:Y:S02]  /*227c0*/  IADD3 R12, R3, c[0x0][0x198], RZ ;  /* 0x00006600030c7a10 */ /* 0x000fe40007ffe0ff */
[----:B---3--:R-:W-:-:S02]  /*227d0*/  ISETP.LT.AND P5, PT, R17, c[0x0][0x17c], !P0 ;  /* 0x00005f0011007a0c */ /* 0x008fc400047a1270 */
[----:B------:R-:W3:Y:S01]  /*227e0*/  LDL.LU R17, [R1+0xa04] ;  /* 0x000a040001117983 */ /* 0x000ee20000300800 */
[C---:B0-----:R-:W-:Y:S02]  /*227f0*/  LEA R4, P6, R12.reuse, R0, 0x1 ;  /* 0x000000000c047211 */ /* 0x041fe400078c08ff */
[----:B-1----:R-:W-:Y:S01]  /*22800*/  PRMT R25, R25, 0x7632, R25 ;  /* 0x0000763219197816 */ /* 0x002fe20000000019 */
[----:B------:R-:W2:Y:S01]  /*22810*/  LDL.LU R21, [R1+0xa00] ;  /* 0x000a000001157983 */ /* 0x000ea20000300800 */
        /* <DEDUP_REMOVED lines=8> */
[C---:B0-----:R-:W-:Y:S02]  /*228a0*/  LEA R4, P6, R12.reuse, R0, 0x1 ;  /* 0x000000000c047211 */ /* 0x041fe400078c08ff */
[C---:B------:R-:W-:Y:S02]  /*228b0*/  IADD3 R3, R12.reuse, c[0x0][0x198], RZ ;  /* 0x000066000c037a10 */ /* 0x040fe40007ffe0ff */
[----:B------:R-:W-:-:S02]  /*228c0*/  LEA.HI.X.SX32 R5, R12, R2, 0x1, P6 ;  /* 0x000000020c057211 */ /* 0x000fc400030f0eff */
[----:B------:R-:W-:Y:S01]  /*228d0*/  PRMT R13, R20, 0x7632, R13 ;  /* 0x00007632140d7816 */ /* 0x000fe2000000000d */
[----:B------:R0:W-:Y:S04]  /*228e0*/  @P1 STG.E.U16 [R8.64], R20 ;  /* 0x0000001408001986 */ /* 0x0001e8000c101506 */
[----:B------:R1:W-:Y:S01]  /*228f0*/  @P4 STG.E.U16 [R4.64], R13 ;  /* 0x0000000d04004986 */ /* 0x0003e2000c101506 */
[----:B0-----:R-:W-:-:S03]  /*22900*/  LEA R8, P6, R3, R0, 0x1 ;  /* 0x0000000003087211 */ /* 0x001fc600078c08ff */
[----:B------:R-:W4:Y:S04]  /*22910*/  LDL.LU R20, [R1+0xa08] ;  /* 0x000a080001147983 */ /* 0x000f280000300800 */
[----:B-1----:R-:W4:Y:S01]  /*22920*/  LDL.LU R13, [R1+0xa14] ;  /* 0x000a1400010d7983 */ /* 0x002f220000300800 */
        /* <DEDUP_REMOVED lines=13> */
[----:B-----5:R-:W-:-:S03]  /*22a00*/  ISETP.LT.AND P2, PT, R16, c[0x0][0x17c], !P0 ;  /* 0x00005f0010007a0c */ /* 0x020fc60004741270 */
[----:B------:R-:W5:Y:S01]  /*22a10*/  LDL.LU R16, [R1+0xa1c] ;  /* 0x000a1c0001107983 */ /* 0x000f620000300800 */
[----:B------:R-:W-:Y:S02]  /*22a20*/  IADD3 R6, R3, c[0x0][0x198], RZ ;  /* 0x0000660003067a10 */ /* 0x000fe40007ffe0ff */
[----:B--2---:R-:W-:Y:S02]  /*22a30*/  ISETP.LT.AND P1, PT, R28, c[0x0][0x17c], !P0 ;  /* 0x00005f001c007a0c */ /* 0x004fe40004721270 */
[----:B0-----:R-:W-:Y:S02]  /*22a40*/  LEA R4, P6, R6, R0, 0x1 ;  /* 0x0000000006047211 */ /* 0x001fe400078c08ff */
[----:B----4-:R-:W-:Y:S02]  /*22a50*/  ISETP.LT.AND P4, PT, R24, c[0x0][0x17c], !P0 ;  /* 0x00005f0018007a0c */ /* 0x010fe40004781270 */
[C---:B------:R-:W-:Y:S02]  /*22a60*/  IADD3 R3, R6.reuse, c[0x0][0x198], RZ ;  /* 0x0000660006037a10 */ /* 0x040fe40007ffe0ff */
[----:B------:R-:W-:-:S02]  /*22a70*/  LEA.HI.X.SX32 R5, R6, R2, 0x1, P6 ;  /* 0x0000000206057211 */ /* 0x000fc400030f0eff */
[C---:B-1----:R-:W-:Y:S02]  /*22a80*/  LEA R8, P6, R3.reuse, R0, 0x1 ;  /* 0x0000000003087211 */ /* 0x042fe400078c08ff */
[----:B------:R-:W-:Y:S02]  /*22a90*/  PRMT R10, R10, 0x7632, R10 ;  /* 0x000076320a0a7816 */ /* 0x000fe4000000000a */
[C---:B------:R-:W-:Y:S02]  /*22aa0*/  LEA.HI.X.SX32 R9, R3.reuse, R2, 0x1, P6 ;  /* 0x0000000203097211 */ /* 0x040fe400030f0eff */
[----:B------:R-:W-:Y:S01]  /*22ab0*/  IADD3 R6, R3, c[0x0][0x198], RZ ;  /* 0x0000660003067a10 */ /* 0x000fe20007ffe0ff */
[----:B------:R0:W-:Y:S01]  /*22ac0*/  @P1 STG.E.U16 [R4.64], R10 ;  /* 0x0000000a04001986 */ /* 0x0001e2000c101506 */
[----:B------:R-:W-:-:S03]  /*22ad0*/  ISETP.LT.AND P5, PT, R21, c[0x0][0x17c], !P0 ;  /* 0x00005f0015007a0c */ /* 0x000fc600047a1270 */
[----:B------:R-:W2:Y:S04]  /*22ae0*/  LDL.LU R21, [R1+0xa18] ;  /* 0x000a180001157983 */ /* 0x000ea80000300800 */
[----:B------:R1:W-:Y:S01]  /*22af0*/  @P4 STG.E.U16 [R8.64], R14 ;  /* 0x0000000e08004986 */ /* 0x0003e2000c101506 */
[----:B------:R-:W-:Y:S02]  /*22b00*/  ISETP.LT.AND P1, PT, R20, c[0x0][0x17c], !P0 ;  /* 0x00005f0014007a0c */ /* 0x000fe40004721270 */
[----:B0-----:R-:W-:Y:S01]  /*22b10*/  LEA R4, P6, R6, R0, 0x1 ;  /* 0x0000000006047211 */ /* 0x001fe200078c08ff */
[----:B------:R-:W4:Y:S01]  /*22b20*/  LDL.LU R20, [R1+0xa24] ;  /* 0x000a240001147983 */ /* 0x000f220000300800 */
[----:B------:R-:W-:-:S03]  /*22b30*/  ISETP.LT.AND P4, PT, R13, c[0x0][0x17c], !P0 ;  /* 0x00005f000d007a0c */ /* 0x000fc60004781270 */
[----:B------:R-:W2:Y:S01]  /*22b40*/  LDL.LU R13, [R1+0xa20] ;  /* 0x000a2000010d7983 */ /* 0x000ea20000300800 */
[----:B------:R-:W-:Y:S02]  /*22b50*/  LEA.HI.X.SX32 R5, R6, R2, 0x1, P6 ;  /* 0x0000000206057211 */ /* 0x000fe400030f0eff */
[----:B-1----:R-:W-:-:S05]  /*22b60*/  PRMT R14, R14, 0x7632, R14 ;  /* 0x000076320e0e7816 */ /* 0x002fca000000000e */
[----:B------:R-:W-:Y:S01]  /*22b70*/  @P3 STG.E.U16 [R4.64], R14 ;  /* 0x0000000e04003986 */ /* 0x000fe2000c101506 */
[----:B---3--:R-:W-:-:S03]  /*22b80*/  ISETP.LT.AND P3, PT, R17, c[0x0][0x17c], !P0 ;  /* 0x00005f0011007a0c */ /* 0x008fc60004761270 */
[----:B------:R-:W3:Y:S01]  /*22b90*/  LDL.LU R17, [R1+0xa2c] ;  /* 0x000a2c0001117983 */ /* 0x000ee20000300800 */
[----:B------:R-:W-:-:S04]  /*22ba0*/  IADD3 R3, R6, c[0x0][0x198], RZ ;  /* 0x0000660006037a10 */ /* 0x000fc80007ffe0ff */
[----:B------:R-:W-:-:S04]  /*22bb0*/  LEA R8, P6, R3, R0, 0x1 ;  /* 0x0000000003087211 */ /* 0x000fc800078c08ff */
[----:B------:R-:W-:Y:S02]  /*22bc0*/  LEA.HI.X.SX32 R9, R3, R2, 0x1, P6 ;  /* 0x0000000203097211 */ /* 0x000fe400030f0eff */
[----:B------:R-:W-:-:S03]  /*22bd0*/  PRMT R10, R7, 0x7632, R10 ;  /* 0x00007632070a7816 */ /* 0x000fc6000000000a */
[----:B------:R0:W-:Y:S04]  /*22be0*/  @P5 STG.E.U16 [R8.64], R7 ;  /* 0x0000000708005986 */ /* 0x0001e8000c101506 */
[----:B0-----:R-:W3:Y:S01]  /*22bf0*/  LDL.LU R7, [R1+0xa5c] ;  /* 0x000a5c0001077983 */ /* 0x001ee20000300800 */
[----:B-----5:R-:W-:-:S03]  /*22c00*/  ISETP.LT.AND P5, PT, R16, c[0x0][0x17c], !P0 ;  /* 0x00005f0010007a0c */ /* 0x020fc600047a1270 */
[----:B------:R-:W5:Y:S04]  /*22c10*/  LDL.LU R16, [R1+0xa28] ;  /* 0x000a280001107983 */ /* 0x000f680000300800 */
[----:B------:R-:W5:Y:S01]  /*22c20*/  LDL.LU R14, [R1+0xa30] ;  /* 0x000a3000010e7983 */ /* 0x000f620000300800 */
[----:B------:R-:W-:-:S04]  /*22c30*/  IADD3 R6, R3, c[0x0][0x198], RZ ;  /* 0x0000660003067a10 */ /* 0x000fc80007ffe0ff */
[C---:B------:R-:W-:Y:S02]  /*22c40*/  LEA R4, P6, R6.reuse, R0, 0x1 ;  /* 0x0000000006047211 */ /* 0x040fe400078c08ff */
[C---:B------:R-:W-:Y:S02]  /*22c50*/  IADD3 R3, R6.reuse, c[0x0][0x198], RZ ;  /* 0x0000660006037a10 */ /* 0x040fe40007ffe0ff */
[----:B------:R-:W-:Y:S02]  /*22c60*/  LEA.HI.X.SX32 R5, R6, R2, 0x1, P6 ;  /* 0x0000000206057211 */ /* 0x000fe400030f0eff */
[C---:B------:R-:W-:Y:S02]  /*22c70*/  LEA R8, P6, R3.reuse, R0, 0x1 ;  /* 0x0000000003087211 */ /* 0x040fe400078c08ff */
[C---:B------:R-:W-:Y:S01]  /*22c80*/  IADD3 R6, R3.reuse, c[0x0][0x198], RZ ;  /* 0x0000660003067a10 */ /* 0x040fe20007ffe0ff */
[----:B------:R0:W-:Y:S01]  /*22c90*/  @P2 STG.E.U16 [R4.64], R10 ;  /* 0x0000000a04002986 */ /* 0x0001e2000c101506 */
[----:B------:R-:W-:-:S02]  /*22ca0*/  LEA.HI.X.SX32 R9, R3, R2, 0x1, P6 ;  /* 0x0000000203097211 */ /* 0x000fc400030f0eff */
[----:B------:R-:W-:-:S03]  /*22cb0*/  IADD3 R3, R6, c[0x0][0x198], RZ ;  /* 0x0000660006037a10 */ /* 0x000fc60007ffe0ff */
[----:B------:R1:W-:Y:S01]  /*22cc0*/  @P1 STG.E.U16 [R8.64], R18 ;  /* 0x0000001208001986 */ /* 0x0003e2000c101506 */
[----:B0-----:R-:W-:-:S03]  /*22cd0*/  LEA R4, P6, R6, R0, 0x1 ;  /* 0x0000000006047211 */ /* 0x001fc600078c08ff */
[----:B------:R-:W5:Y:S01]  /*22ce0*/  LDL.LU R10, [R1+0xa34] ;  /* 0x000a3400010a7983 */ /* 0x000f620000300800 */
[----:B------:R-:W-:-:S03]  /*22cf0*/  LEA.HI.X.SX32 R5, R6, R2, 0x1, P6 ;  /* 0x0000000206057211 */ /* 0x000fc600030f0eff */
[----:B------:R-:W5:Y:S01]  /*22d00*/  LDL.LU R24, [R1+0x1c] ;  /* 0x00001c0001187983 */ /* 0x000f620000300800 */
[----:B-1----:R-:W-:Y:S02]  /*22d10*/  PRMT R18, R18, 0x7632, R18 ;  /* 0x0000763212127816 */ /* 0x002fe40000000012 */
[----:B------:R-:W-:-:S03]  /*22d20*/  LEA R8, P6, R3, R0, 0x1 ;  /* 0x0000000003087211 */ /* 0x000fc600078c08ff */
[----:B------:R0:W-:Y:S01]  /*22d30*/  @P4 STG.E.U16 [R4.64], R18 ;  /* 0x0000001204004986 */ /* 0x0001e2000c101506 */
[----:B--2---:R-:W-:-:S03]  /*22d40*/  ISETP.LT.AND P4, PT, R13, c[0x0][0x17c], !P0 ;  /* 0x00005f000d007a0c */ /* 0x004fc60004781270 */
[----:B------:R-:W2:Y:S01]  /*22d50*/  LDL.LU R13, [R1+0xa3c] ;  /* 0x000a3c00010d7983 */ /* 0x000ea20000300800 */
[----:B------:R-:W-:Y:S02]  /*22d60*/  LEA.HI.X.SX32 R9, R3, R2, 0x1, P6 ;  /* 0x0000000203097211 */ /* 0x000fe400030f0eff */
[----:B----4-:R-:W-:-:S03]  /*22d70*/  ISETP.LT.AND P1, PT, R20, c[0x0][0x17c], !P0 ;  /* 0x00005f0014007a0c */ /* 0x010fc60004721270 */
[----:B------:R1:W-:Y:S01]  /*22d80*/  @P3 STG.E.U16 [R8.64], R22 ;  /* 0x0000001608003986 */ /* 0x0003e2000c101506 */
[----:B---3--:R-:W-:Y:S02]  /*22d90*/  ISETP.LT.AND P3, PT, R17, c[0x0][0x17c], !P0 ;  /* 0x00005f0011007a0c */ /* 0x008fe40004761270 */
[----:B------:R-:W-:Y:S01]  /*22da0*/  IADD3 R6, R3, c[0x0][0x198], RZ ;  /* 0x0000660003067a10 */ /* 0x000fe20007ffe0ff */
[----:B------:R-:W3:Y:S04]  /*22db0*/  LDL.LU R17, [R1+0xa40] ;  /* 0x000a400001117983 */ /* 0x000ee80000300800 */
[----:B------:R-:W4:Y:S01]  /*22dc0*/  LDL.LU R20, [R1+0xa48] ;  /* 0x000a480001147983 */ /* 0x000f220000300800 */
[C---:B0-----:R-:W-:Y:S02]  /*22dd0*/  LEA R4, P6, R6.reuse, R0, 0x1 ;  /* 0x0000000006047211 */ /* 0x041fe400078c08ff */
[----:B------:R-:W-:Y:S01]  /*22de0*/  ISETP.LT.AND P2, PT, R21, c[0x0][0x17c], !P0 ;  /* 0x00005f0015007a0c */ /* 0x000fe20004741270 */
[----:B------:R-:W4:Y:S01]  /*22df0*/  LDL.LU R18, [R1+0xa4c] ;  /* 0x000a4c0001127983 */ /* 0x000f220000300800 */
[----:B------:R-:W-:-:S02]  /*22e00*/  IADD3 R3, R6, c[0x0][0x198], RZ ;  /* 0x0000660006037a10 */ /* 0x000fc40007ffe0ff */
[----:B------:R-:W-:Y:S02]  /*22e10*/  LEA.HI.X.SX32 R5, R6, R2, 0x1, P6 ;  /* 0x0000000206057211 */ /* 0x000fe400030f0eff */
[C---:B-1----:R-:W-:Y:S02]  /*22e20*/  LEA R8, P6, R3.reuse, R0, 0x1 ;  /* 0x0000000003087211 */ /* 0x042fe400078c08ff */
[----:B------:R-:W-:Y:S02]  /*22e30*/  PRMT R22, R22, 0x7632, R22 ;  /* 0x0000763216167816 */ /* 0x000fe40000000016 */
[----:B------:R-:W-:-:S03]  /*22e40*/  LEA.HI.X.SX32 R9, R3, R2, 0x1, P6 ;  /* 0x0000000203097211 */ /* 0x000fc600030f0eff */
[----:B------:R-:W-:Y:S04]  /*22e50*/  @P5 STG.E.U16 [R4.64], R22 ;  /* 0x0000001604005986 */ /* 0x000fe8000c101506 */
[----:B------:R0:W-:Y:S01]  /*22e60*/  @P2 STG.E.U16 [R8.64], R26 ;  /* 0x0000001a08002986 */ /* 0x0001e2000c101506 */
[----:B-----5:R-:W-:-:S03]  /*22e70*/  ISETP.LT.AND P5, PT, R16, c[0x0][0x17c], !P0 ;  /* 0x00005f0010007a0c */ /* 0x020fc600047a1270 */
[----:B------:R-:W5:Y:S01]  /*22e80*/  LDL.LU R16, [R1+0xa54] ;  /* 0x000a540001107983 */ /* 0x000f620000300800 */
[----:B------:R-:W-:-:S03]  /*22e90*/  ISETP.LT.AND P2, PT, R14, c[0x0][0x17c], !P0 ;  /* 0x00005f000e007a0c */ /* 0x000fc60004741270 */
[----:B------:R-:W5:Y:S01]  /*22ea0*/  LDL.LU R14, [R1+0xa58] ;  /* 0x000a5800010e7983 */ /* 0x000f620000300800 */
[----:B------:R-:W-:Y:S02]  /*22eb0*/  IADD3 R6, R3, c[0x0][0x198], RZ ;  /* 0x0000660003067a10 */ /* 0x000fe40007ffe0ff */
[----:B0-----:R-:W-:Y:S01]  /*22ec0*/  PRMT R26, R26, 0x7632, R26 ;  /* 0x000076321a1a7816 */ /* 0x001fe2000000001a */
[----:B------:R-:W5:Y:S01]  /*22ed0*/  LDL.LU R22, [R1+0xa50] ;  /* 0x000a500001167983 */ /* 0x000f620000300800 */
[C---:B------:R-:W-:Y:S02]  /*22ee0*/  LEA R4, P6, R6.reuse, R0, 0x1 ;  /* 0x0000000006047211 */ /* 0x040fe400078c08ff */
[C---:B------:R-:W-:Y:S01]  /*22ef0*/  IADD3 R3, R6.reuse, c[0x0][0x198], RZ ;  /* 0x0000660006037a10 */ /* 0x040fe20007ffe0ff */
[----:B------:R-:W5:Y:S01]  /*22f00*/  LDL.LU R21, [R1+0xa44] ;  /* 0x000a440001157983 */ /* 0x000f620000300800 */
[----:B------:R-:W-:Y:S02]  /*22f10*/  LEA.HI.X.SX32 R5, R6, R2, 0x1, P6 ;  /* 0x0000000206057211 */ /* 0x000fe400030f0eff */
[----:B------:R-:W-:-:S02]  /*22f20*/  LEA R8, P6, R3, R0, 0x1 ;  /* 0x0000000003087211 */ /* 0x000fc400078c08ff */
[C---:B------:R-:W-:Y:S01]  /*22f30*/  IADD3 R6, R3.reuse, c[0x0][0x198], RZ ;  /* 0x0000660003067a10 */ /* 0x040fe20007ffe0ff */
[----:B------:R0:W-:Y:S01]  /*22f40*/  @P1 STG.E.U16 [R4.64], R26 ;  /* 0x0000001a04001986 */ /* 0x0001e2000c101506 */
[----:B------:R-:W-:Y:S02]  /*22f50*/  LEA.HI.X.SX32 R9, R3, R2, 0x1, P6 ;  /* 0x0000000203097211 */ /* 0x000fe400030f0eff */
[----:B------:R-:W-:Y:S02]  /*22f60*/  ISETP.LT.AND P1, PT, R10, c[0x0][0x17c], !P0 ;  /* 0x00005f000a007a0c */ /* 0x000fe40004721270 */
[C---:B0-----:R-:W-:Y:S02]  /*22f70*/  LEA R4, P6, R6.reuse, R0, 0x1 ;  /* 0x0000000006047211 */ /* 0x041fe400078c08ff */
[----:B------:R-:W-:Y:S01]  /*22f80*/  IADD3 R10, R6, c[0x0][0x198], RZ ;  /* 0x00006600060a7a10 */ /* 0x000fe20007ffe0ff */
[----:B------:R0:W-:Y:S01]  /*22f90*/  @P4 STG.E.U16 [R8.64], R24 ;  /* 0x0000001808004986 */ /* 0x0001e2000c101506 */
[----:B------:R-:W-:-:S02]  /*22fa0*/  PRMT R3, R24, 0x7632, R3 ;  /* 0x0000763218037816 */ /* 0x000fc40000000003 */
[----:B------:R-:W-:Y:S02]  /*22fb0*/  LEA.HI.X.SX32 R5, R6, R2, 0x1, P6 ;  /* 0x0000000206057211 */ /* 0x000fe400030f0eff */
[----:B--2---:R-:W-:Y:S02]  /*22fc0*/  ISETP.LT.AND P4, PT, R13, c[0x0][0x17c], !P0 ;  /* 0x00005f000d007a0c */ /* 0x004fe40004781270 */
[C---:B------:R-:W-:Y:S02]  /*22fd0*/  IADD3 R13, R10.reuse, c[0x0][0x198], RZ ;  /* 0x000066000a0d7a10 */ /* 0x040fe40007ffe0ff */
[C---:B0-----:R-:W-:Y:S01]  /*22fe0*/  LEA R8, P6, R10.reuse, R0, 0x1 ;  /* 0x000000000a087211 */ /* 0x041fe200078c08ff */
[----:B------:R0:W-:Y:S03]  /*22ff0*/  @P3 STG.E.U16 [R4.64], R3 ;  /* 0x0000000304003986 */ /* 0x0001e6000c101506 */
[----:B------:R-:W-:-:S02]  /*23000*/  LEA.HI.X.SX32 R9, R10, R2, 0x1, P6 ;  /* 0x000000020a097211 */ /* 0x000fc400030f0eff */
[----:B---3--:R-:W-:Y:S02]  /*23010*/  ISETP.LT.AND P3, PT, R17, c[0x0][0x17c], !P0 ;  /* 0x00005f0011007a0c */ /* 0x008fe40004761270 */
[C---:B------:R-:W-:Y:S02]  /*23020*/  IADD3 R17, R13.reuse, c[0x0][0x198], RZ ;  /* 0x000066000d117a10 */ /* 0x040fe40007ffe0ff */
[----:B0-----:R-:W-:-:S04]  /*23030*/  LEA R4, P6, R13, R0, 0x1 ;  /* 0x000000000d047211 */ /* 0x001fc800078c08ff */
[----:B------:R-:W-:Y:S02]  /*23040*/  LEA.HI.X.SX32 R5, R13, R2, 0x1, P6 ;  /* 0x000000020d057211 */ /* 0x000fe400030f0eff */
[----:B----4-:R-:W-:Y:S02]  /*23050*/  ISETP.LT.AND P6, PT, R20, c[0x0][0x17c], !P0 ;  /* 0x00005f0014007a0c */ /* 0x010fe400047c1270 */
[----:B------:R-:W2:Y:S01]  /*23060*/  LDL.LU R20, [R1+0xc] ;  /* 0x00000c0001147983 */ /* 0x000ea20000300800 */
[----:B------:R-:W-:-:S03]  /*23070*/  PRMT R10, R7, 0x7632, R10 ;  /* 0x00007632070a7816 */ /* 0x000fc6000000000a */
[----:B------:R0:W-:Y:S01]  /*23080*/  @P5 STG.E.U16 [R8.64], R7 ;  /* 0x0000000708005986 */ /* 0x0001e2000c101506 */
[C---:B------:R-:W-:Y:S02]  /*23090*/  LEA R6, P5, R17.reuse, R0, 0x1 ;  /* 0x0000000011067211 */ /* 0x040fe400078a08ff */
[----:B------:R-:W-:Y:S01]  /*230a0*/  IADD3 R13, R17, c[0x0][0x198], RZ ;  /* 0x00006600110d7a10 */ /* 0x000fe20007ffe0ff */
[----:B------:R1:W-:Y:S03]  /*230b0*/  @P2 STG.E.U16 [R4.64], R10 ;  /* 0x0000000a04002986 */ /* 0x0003e6000c101506 */
[----:B------:R-:W-:Y:S02]  /*230c0*/  IADD3 R3, R13, c[0x0][0x198], RZ ;  /* 0x000066000d037a10 */ /* 0x000fe40007ffe0ff */
[----:B0-----:R-:W-:Y:S02]  /*230d0*/  LEA.HI.X.SX32 R7, R17, R2, 0x1, P5 ;  /* 0x0000000211077211 */ /* 0x001fe400028f0eff */
[----:B-1----:R-:W-:-:S03]  /*230e0*/  LEA R4, P5, R13, R0, 0x1 ;  /* 0x000000000d047211 */ /* 0x002fc600078a08ff */
[----:B------:R0:W-:Y:S01]  /*230f0*/  @P1 STG.E.U16 [R6.64], R11 ;  /* 0x0000000b06001986 */ /* 0x0001e2000c101506 */
[----:B------:R-:W-:Y:S02]  /*23100*/  LEA.HI.X.SX32 R5, R13, R2, 0x1, P5 ;  /* 0x000000020d057211 */ /* 0x000fe400028f0eff */
[----:B------:R-:W-:Y:S02]  /*23110*/  ISETP.LT.AND P2, PT, R18, c[0x0][0x17c], !P0 ;  /* 0x00005f0012007a0c */ /* 0x000fe40004741270 */
[----:B0-----:R-:W-:-:S04]  /*23120*/  LEA R6, P5, R3, R0, 0x1 ;  /* 0x0000000003067211 */ /* 0x001fc800078a08ff */
[----:B------:R-:W-:Y:S02]  /*23130*/  LEA.HI.X.SX32 R7, R3, R2, 0x1, P5 ;  /* 0x0000000203077211 */ /* 0x000fe400028f0eff */
[----:B-----5:R-:W-:Y:S02]  /*23140*/  ISETP.LT.AND P1, PT, R16, c[0x0][0x17c], !P0 ;  /* 0x00005f0010007a0c */ /* 0x020fe40004721270 */
[----:B------:R-:W-:Y:S02]  /*23150*/  ISETP.LT.AND P5, PT, R14, c[0x0][0x17c], !P0 ;  /* 0x00005f000e007a0c */ /* 0x000fe400047a1270 */
[----:B------:R-:W3:Y:S04]  /*23160*/  LDL.LU R14, [R1+0xa38] ;  /* 0x000a3800010e7983 */ /* 0x000ee80000300800 */
[----:B------:R-:W4:Y:S04]  /*23170*/  LDL.LU R18, [R1+0x9ec] ;  /* 0x0009ec0001127983 */ /* 0x000f280000300800 */
[----:B------:R-:W5:Y:S01]  /*23180*/  LDL.LU R16, [R1+0x9e0] ;  /* 0x0009e00001107983 */ /* 0x000f620000300800 */
[----:B------:R-:W-:-:S02]  /*23190*/  PRMT R12, R11, 0x7632, R12 ;  /* 0x000076320b0c7816 */ /* 0x000fc4000000000c */
[----:B------:R-:W-:-:S03]  /*231a0*/  IADD3 R9, R3, c[0x0][0x198], RZ ;  /* 0x0000660003097a10 */ /* 0x000fc60007ffe0ff */
[----:B------:R0:W-:Y:S01]  /*231b0*/  @P4 STG.E.U16 [R4.64], R12 ;  /* 0x0000000c04004986 */ /* 0x0001e2000c101506 */
[C---:B------:R-:W-:Y:S02]  /*231c0*/  LEA R8, P4, R9.reuse, R0, 0x1 ;  /* 0x0000000009087211 */ /* 0x040fe400078808ff */
[C---:B------:R-:W-:Y:S02]  /*231d0*/  IADD3 R3, R9.reuse, c[0x0][0x198], RZ ;  /* 0x0000660009037a10 */ /* 0x040fe40007ffe0ff */
[----:B------:R-:W-:Y:S02]  /*231e0*/  LEA.HI.X.SX32 R9, R9, R2, 0x1, P4 ;  /* 0x0000000209097211 */ /* 0x000fe400020f0eff */
[----:B------:R-:W-:Y:S01]  /*231f0*/  IADD3 R13, R3, c[0x0][0x198], RZ ;  /* 0x00006600030d7a10 */ /* 0x000fe20007ffe0ff */
[----:B------:R-:W-:Y:S01]  /*23200*/  @P3 STG.E.U16 [R6.64], R15 ;  /* 0x0000000f06003986 */ /* 0x000fe2000c101506 */
[----:B0-----:R-:W-:Y:S02]  /*23210*/  PRMT R5, R15, 0x7632, R5 ;  /* 0x000076320f057816 */ /* 0x001fe40000000005 */
[----:B------:R-:W-:-:S02]  /*23220*/  LEA R10, P3, R3, R0, 0x1 ;  /* 0x00000000030a7211 */ /* 0x000fc400078608ff */
[C---:B------:R-:W-:Y:S01]  /*23230*/  IADD3 R17, R13.reuse, c[0x0][0x198], RZ ;  /* 0x000066000d117a10 */ /* 0x040fe20007ffe0ff */
[----:B------:R0:W-:Y:S01]  /*23240*/  @P6 STG.E.U16 [R8.64], R5 ;  /* 0x0000000508006986 */ /* 0x0001e2000c101506 */
[----:B------:R-:W-:Y:S02]  /*23250*/  LEA R4, P6, R13, R0, 0x1 ;  /* 0x000000000d047211 */ /* 0x000fe400078c08ff */
[-C--:B------:R-:W-:Y:S02]  /*23260*/  LEA.HI.X.SX32 R11, R3, R2.reuse, 0x1, P3 ;  /* 0x00000002030b7211 */ /* 0x080fe400018f0eff */
[----:B------:R-:W-:Y:S02]  /*23270*/  IADD3 R3, R17, c[0x0][0x198], RZ ;  /* 0x0000660011037a10 */ /* 0x000fe40007ffe0ff */
[----:B0-----:R-:W-:Y:S02]  /*23280*/  LEA.HI.X.SX32 R5, R13, R2, 0x1, P6 ;  /* 0x000000020d057211 */ /* 0x001fe400030f0eff */
[----:B------:R-:W-:-:S04]  /*23290*/  IADD3 R13, R3, c[0x0][0x198], RZ ;  /* 0x00006600030d7a10 */ /* 0x000fc80007ffe0ff */
[----:B------:R-:W-:Y:S02]  /*232a0*/  IADD3 R15, R13, c[0x0][0x198], RZ ;  /* 0x000066000d0f7a10 */ /* 0x000fe40007ffe0ff */
[----:B--2---:R-:W-:Y:S01]  /*232b0*/  PRMT R7, R20, 0x7632, R7 ;  /* 0x0000763214077816 */ /* 0x004fe20000000007 */
[----:B------:R-:W-:Y:S04]  /*232c0*/  @P2 STG.E.U16 [R10.64], R20 ;  /* 0x000000140a002986 */ /* 0x000fe8000c101506 */
[----:B------:R0:W-:Y:S01]  /*232d0*/  @P1 STG.E.U16 [R4.64], R7 ;  /* 0x0000000704001986 */ /* 0x0001e2000c101506 */
[-C--:B------:R-:W-:Y:S02]  /*232e0*/  LEA R6, P1, R17, R0.reuse, 0x1 ;  /* 0x0000000011067211 */ /* 0x080fe400078208ff */
[----:B------:R-:W-:-:S02]  /*232f0*/  LEA R12, P6, R13, R0, 0x1 ;  /* 0x000000000d0c7211 */ /* 0x000fc400078c08ff */
[----:B------:R-:W-:Y:S02]  /*23300*/  LEA R8, P2, R3, R0, 0x1 ;  /* 0x0000000003087211 */ /* 0x000fe400078408ff */
[-C--:B0-----:R-:W-:Y:S02]  /*23310*/  LEA.HI.X.SX32 R7, R17, R2.reuse, 0x1, P1 ;  /* 0x0000000211077211 */ /* 0x081fe400008f0eff */
[----:B------:R-:W-:Y:S02]  /*23320*/  IADD3 R17, R15, c[0x0][0x198], RZ ;  /* 0x000066000f117a10 */ /* 0x000fe40007ffe0ff */
[----:B------:R-:W-:Y:S02]  /*23330*/  LEA.HI.X.SX32 R13, R13, R2, 0x1, P6 ;  /* 0x000000020d0d7211 */ /* 0x000fe400030f0eff */
[----:B------:R-:W-:Y:S02]  /*23340*/  LEA R4, P1, R17, R0, 0x1 ;  /* 0x0000000011047211 */ /* 0x000fe400078208ff */
[----:B------:R-:W-:-:S02]  /*23350*/  ISETP.LT.AND P4, PT, R22, c[0x0][0x17c], !P0 ;  /* 0x00005f0016007a0c */ /* 0x000fc40004781270 */
[----:B------:R-:W-:Y:S02]  /*23360*/  LEA.HI.X.SX32 R9, R3, R2, 0x1, P2 ;  /* 0x0000000203097211 */ /* 0x000fe400010f0eff */
[----:B------:R-:W-:Y:S02]  /*23370*/  LEA R10, P6, R15, R0, 0x1 ;  /* 0x000000000f0a7211 */ /* 0x000fe400078c08ff */
[----:B------:R-:W-:Y:S02]  /*23380*/  ISETP.LT.AND P3, PT, R21, c[0x0][0x17c], !P0 ;  /* 0x00005f0015007a0c */ /* 0x000fe40004761270 */
[C---:B------:R-:W-:Y:S02]  /*23390*/  IADD3 R3, R17.reuse, c[0x0][0x198], RZ ;  /* 0x0000660011037a10 */ /* 0x040fe40007ffe0ff */
[-C--:B------:R-:W-:Y:S02]  /*233a0*/  LEA.HI.X.SX32 R5, R17, R2.reuse, 0x1, P1 ;  /* 0x0000000211057211 */ /* 0x080fe400008f0eff */
[----:B------:R-:W-:Y:S01]  /*233b0*/  LEA.HI.X.SX32 R11, R15, R2, 0x1, P6 ;  /* 0x000000020f0b7211 */ /* 0x000fe200030f0eff */
[----:B------:R0:W-:Y:S01]  /*233c0*/  @P5 STG.E.U16 [R6.64], R19 ;  /* 0x0000001306005986 */ /* 0x0001e2000c101506 */
[----:B---3--:R-:W-:-:S02]  /*233d0*/  ISETP.LT.AND P2, PT, R14, c[0x0][0x17c], !P0 ;  /* 0x00005f000e007a0c */ /* 0x008fc40004741270 */
[----:B------:R-:W-:Y:S02]  /*233e0*/  LEA R14, P6, R3, R0, 0x1 ;  /* 0x00000000030e7211 */ /* 0x000fe400078c08ff */
[----:B----4-:R-:W-:Y:S02]  /*233f0*/  ISETP.LT.AND P1, PT, R18, c[0x0][0x17c], !P0 ;  /* 0x00005f0012007a0c */ /* 0x010fe40004721270 */
[----:B-----5:R-:W-:Y:S02]  /*23400*/  ISETP.LT.AND P0, PT, R16, c[0x0][0x17c], !P0 ;  /* 0x00005f0010007a0c */ /* 0x020fe40004701270 */
[----:B------:R-:W-:Y:S02]  /*23410*/  PRMT R0, R19, 0x7632, R0 ;  /* 0x0000763213007816 */ /* 0x000fe40000000000 */
[----:B------:R-:W-:Y:S02]  /*23420*/  LEA.HI.X.SX32 R15, R3, R2, 0x1, P6 ;  /* 0x00000002030f7211 */ /* 0x000fe400030f0eff */
[----:B------:R-:W-:Y:S01]  /*23430*/  PRMT R2, R23, 0x7632, R2 ;  /* 0x0000763217027816 */ /* 0x000fe20000000002 */
[----:B------:R0:W-:Y:S04]  /*23440*/  @P4 STG.E.U16 [R8.64], R0 ;  /* 0x0000000008004986 */ /* 0x0001e8000c101506 */
[----:B------:R0:W-:Y:S04]  /*23450*/  @P3 STG.E.U16 [R12.64], R23 ;  /* 0x000000170c003986 */ /* 0x0001e8000c101506 */
[----:B------:R0:W-:Y:S04]  /*23460*/  @P2 STG.E.U16 [R10.64], R2 ;  /* 0x000000020a002986 */ /* 0x0001e8000c101506 */
[----:B------:R0:W-:Y:S01]  /*23470*/  @P1 STG.E.U16 [R4.64], R27 ;  /* 0x0000001b04001986 */ /* 0x0001e2000c101506 */
[----:B------:R-:W-:Y:S05]  /*23480*/  @!P0 EXIT ;  /* 0x000000000000894d */ /* 0x000fea0003800000 */
[----:B0-----:R-:W-:-:S05]  /*23490*/  PRMT R7, R27, 0x7632, R7 ;  /* 0x000076321b077816 */ /* 0x001fca0000000007 */
[----:B------:R-:W-:Y:S01]  /*234a0*/  STG.E.U16 [R14.64], R7 ;  /* 0x000000070e007986 */ /* 0x000fe2000c101506 */
[----:B------:R-:W-:Y:S05]  /*234b0*/  EXIT ;  /* 0x000000000000794d */ /* 0x000fea0003800000 */
.L_x_4:
[----:B------:R-:W-:-:S00]  /*234c0*/  BRA `(.L_x_4) ;  /* 0xfffffff000007947 */ /* 0x000fc0000383ffff */
[----:B------:R-:W-:-:S00]  /*234d0*/  NOP ;  /* 0x0000000000007918 */ /* 0x000fc00000000000 */
        /* <DEDUP_REMOVED lines=10> */
.L_x_5:


//--------------------- .nv.shared.matmul_kernel  --------------------------
	.section	.nv.shared.matmul_kernel,"aw",@nobits
	.sectionflags	@""
	.align	16
